//
// Generated by NVIDIA NVVM Compiler
//
// Compiler Build ID: CL-36424714
// Cuda compilation tools, release 13.0, V13.0.88
// Based on NVVM 20.0.0
//

.version 9.0
.target sm_100
.address_size 64

	// .globl	_Z46mx_block_rearrange_2d_K_groups_rowmajor_kernelPKhiiiiPKiPhii
// _ZZ46mx_block_rearrange_2d_K_groups_rowmajor_kernelPKhiiiiPKiPhiiE10smem_block has been demoted
// _ZZ46mx_block_rearrange_2d_K_groups_rowmajor_kernelPKhiiiiPKiPhiiE11smem_cumsum has been demoted
// _ZZ46mx_block_rearrange_2d_K_groups_rowmajor_kernelPKhiiiiPKiPhiiE22output_group_start_col has been demoted
// _ZZ46mx_block_rearrange_2d_K_groups_colmajor_kernelPKhiiiiiPKiPhiiE13smem_swizzled has been demoted
// _ZZ46mx_block_rearrange_2d_K_groups_colmajor_kernelPKhiiiiiPKiPhiiE11smem_cumsum has been demoted
// _ZZ46mx_block_rearrange_2d_K_groups_colmajor_kernelPKhiiiiiPKiPhiiE22output_group_start_col has been demoted
// _ZZ57mx_block_rearrange_2d_K_groups_colmajor_vectorized_kernelPKhiiiiPKiPhiiE10smem_block has been demoted
// _ZZ57mx_block_rearrange_2d_K_groups_colmajor_vectorized_kernelPKhiiiiPKiPhiiE11smem_cumsum has been demoted
// _ZZ57mx_block_rearrange_2d_K_groups_colmajor_vectorized_kernelPKhiiiiPKiPhiiE22output_group_start_col has been demoted
// _ZZ61mx_block_rearrange_2d_K_groups_colmajor_vectorized_16B_kernelPKhiiiiPKiPhiiE10smem_block has been demoted
// _ZZ61mx_block_rearrange_2d_K_groups_colmajor_vectorized_16B_kernelPKhiiiiPKiPhiiE11smem_cumsum has been demoted
// _ZZ61mx_block_rearrange_2d_K_groups_colmajor_vectorized_16B_kernelPKhiiiiPKiPhiiE22output_group_start_col has been demoted
// _ZZ57mx_block_rearrange_2d_K_groups_rowmajor_vectorized_kernelPKhiiiiPKiPhiiE10smem_block has been demoted
// _ZZ57mx_block_rearrange_2d_K_groups_rowmajor_vectorized_kernelPKhiiiiPKiPhiiE11smem_cumsum has been demoted
// _ZZ57mx_block_rearrange_2d_K_groups_rowmajor_vectorized_kernelPKhiiiiPKiPhiiE22output_group_start_col has been demoted
// _ZZ56mx_block_rearrange_2d_K_groups_rowmajor_128x4_vec_kernelILi64EEvPKhiiiiPKiPhiiE4smem has been demoted
// _ZZ56mx_block_rearrange_2d_K_groups_rowmajor_128x4_vec_kernelILi64EEvPKhiiiiPKiPhiiE11smem_cumsum has been demoted
// _ZZ56mx_block_rearrange_2d_K_groups_rowmajor_128x4_vec_kernelILi64EEvPKhiiiiPKiPhiiE22output_group_start_col has been demoted
// _ZZ56mx_block_rearrange_2d_K_groups_rowmajor_128x4_vec_kernelILi128EEvPKhiiiiPKiPhiiE4smem has been demoted
// _ZZ56mx_block_rearrange_2d_K_groups_rowmajor_128x4_vec_kernelILi128EEvPKhiiiiPKiPhiiE11smem_cumsum has been demoted
// _ZZ56mx_block_rearrange_2d_K_groups_rowmajor_128x4_vec_kernelILi128EEvPKhiiiiPKiPhiiE22output_group_start_col has been demoted
// _ZZ66mx_block_rearrange_2d_K_groups_rowmajor_128x4_vec_pipelined_kernelILi64ELi4EEvPKhiiiiPKiPhiiE4smem has been demoted
// _ZZ66mx_block_rearrange_2d_K_groups_rowmajor_128x4_vec_pipelined_kernelILi64ELi4EEvPKhiiiiPKiPhiiE11smem_cumsum has been demoted
// _ZZ66mx_block_rearrange_2d_K_groups_rowmajor_128x4_vec_pipelined_kernelILi64ELi4EEvPKhiiiiPKiPhiiE24s_output_group_start_col has been demoted
// _ZZ66mx_block_rearrange_2d_K_groups_rowmajor_128x4_vec_pipelined_kernelILi64ELi4EEvPKhiiiiPKiPhiiE23s_input_group_start_col has been demoted
// _ZZ66mx_block_rearrange_2d_K_groups_rowmajor_128x4_vec_pipelined_kernelILi64ELi4EEvPKhiiiiPKiPhiiE21s_input_group_end_col has been demoted
// _ZZ66mx_block_rearrange_2d_K_groups_rowmajor_128x4_vec_pipelined_kernelILi64ELi4EEvPKhiiiiPKiPhiiE22s_first_chunk_in_group has been demoted
// _ZZ66mx_block_rearrange_2d_K_groups_rowmajor_128x4_vec_pipelined_kernelILi64ELi4EEvPKhiiiiPKiPhiiE23s_num_chunks_to_process has been demoted
// _ZZ66mx_block_rearrange_2d_K_groups_rowmajor_128x4_vec_pipelined_kernelILi64ELi8EEvPKhiiiiPKiPhiiE4smem has been demoted
// _ZZ66mx_block_rearrange_2d_K_groups_rowmajor_128x4_vec_pipelined_kernelILi64ELi8EEvPKhiiiiPKiPhiiE11smem_cumsum has been demoted
// _ZZ66mx_block_rearrange_2d_K_groups_rowmajor_128x4_vec_pipelined_kernelILi64ELi8EEvPKhiiiiPKiPhiiE24s_output_group_start_col has been demoted
// _ZZ66mx_block_rearrange_2d_K_groups_rowmajor_128x4_vec_pipelined_kernelILi64ELi8EEvPKhiiiiPKiPhiiE23s_input_group_start_col has been demoted
// _ZZ66mx_block_rearrange_2d_K_groups_rowmajor_128x4_vec_pipelined_kernelILi64ELi8EEvPKhiiiiPKiPhiiE21s_input_group_end_col has been demoted
// _ZZ66mx_block_rearrange_2d_K_groups_rowmajor_128x4_vec_pipelined_kernelILi64ELi8EEvPKhiiiiPKiPhiiE22s_first_chunk_in_group has been demoted
// _ZZ66mx_block_rearrange_2d_K_groups_rowmajor_128x4_vec_pipelined_kernelILi64ELi8EEvPKhiiiiPKiPhiiE23s_num_chunks_to_process has been demoted
// _ZZ66mx_block_rearrange_2d_K_groups_rowmajor_128x4_vec_pipelined_kernelILi64ELi16EEvPKhiiiiPKiPhiiE4smem has been demoted
// _ZZ66mx_block_rearrange_2d_K_groups_rowmajor_128x4_vec_pipelined_kernelILi64ELi16EEvPKhiiiiPKiPhiiE11smem_cumsum has been demoted
// _ZZ66mx_block_rearrange_2d_K_groups_rowmajor_128x4_vec_pipelined_kernelILi64ELi16EEvPKhiiiiPKiPhiiE24s_output_group_start_col has been demoted
// _ZZ66mx_block_rearrange_2d_K_groups_rowmajor_128x4_vec_pipelined_kernelILi64ELi16EEvPKhiiiiPKiPhiiE23s_input_group_start_col has been demoted
// _ZZ66mx_block_rearrange_2d_K_groups_rowmajor_128x4_vec_pipelined_kernelILi64ELi16EEvPKhiiiiPKiPhiiE21s_input_group_end_col has been demoted
// _ZZ66mx_block_rearrange_2d_K_groups_rowmajor_128x4_vec_pipelined_kernelILi64ELi16EEvPKhiiiiPKiPhiiE22s_first_chunk_in_group has been demoted
// _ZZ66mx_block_rearrange_2d_K_groups_rowmajor_128x4_vec_pipelined_kernelILi64ELi16EEvPKhiiiiPKiPhiiE23s_num_chunks_to_process has been demoted
// _ZZ66mx_block_rearrange_2d_K_groups_rowmajor_128x4_vec_pipelined_kernelILi128ELi4EEvPKhiiiiPKiPhiiE4smem has been demoted
// _ZZ66mx_block_rearrange_2d_K_groups_rowmajor_128x4_vec_pipelined_kernelILi128ELi4EEvPKhiiiiPKiPhiiE11smem_cumsum has been demoted
// _ZZ66mx_block_rearrange_2d_K_groups_rowmajor_128x4_vec_pipelined_kernelILi128ELi4EEvPKhiiiiPKiPhiiE24s_output_group_start_col has been demoted
// _ZZ66mx_block_rearrange_2d_K_groups_rowmajor_128x4_vec_pipelined_kernelILi128ELi4EEvPKhiiiiPKiPhiiE23s_input_group_start_col has been demoted
// _ZZ66mx_block_rearrange_2d_K_groups_rowmajor_128x4_vec_pipelined_kernelILi128ELi4EEvPKhiiiiPKiPhiiE21s_input_group_end_col has been demoted
// _ZZ66mx_block_rearrange_2d_K_groups_rowmajor_128x4_vec_pipelined_kernelILi128ELi4EEvPKhiiiiPKiPhiiE22s_first_chunk_in_group has been demoted
// _ZZ66mx_block_rearrange_2d_K_groups_rowmajor_128x4_vec_pipelined_kernelILi128ELi4EEvPKhiiiiPKiPhiiE23s_num_chunks_to_process has been demoted
// _ZZ66mx_block_rearrange_2d_K_groups_rowmajor_128x4_vec_pipelined_kernelILi128ELi8EEvPKhiiiiPKiPhiiE4smem has been demoted
// _ZZ66mx_block_rearrange_2d_K_groups_rowmajor_128x4_vec_pipelined_kernelILi128ELi8EEvPKhiiiiPKiPhiiE11smem_cumsum has been demoted
// _ZZ66mx_block_rearrange_2d_K_groups_rowmajor_128x4_vec_pipelined_kernelILi128ELi8EEvPKhiiiiPKiPhiiE24s_output_group_start_col has been demoted
// _ZZ66mx_block_rearrange_2d_K_groups_rowmajor_128x4_vec_pipelined_kernelILi128ELi8EEvPKhiiiiPKiPhiiE23s_input_group_start_col has been demoted
// _ZZ66mx_block_rearrange_2d_K_groups_rowmajor_128x4_vec_pipelined_kernelILi128ELi8EEvPKhiiiiPKiPhiiE21s_input_group_end_col has been demoted
// _ZZ66mx_block_rearrange_2d_K_groups_rowmajor_128x4_vec_pipelined_kernelILi128ELi8EEvPKhiiiiPKiPhiiE22s_first_chunk_in_group has been demoted
// _ZZ66mx_block_rearrange_2d_K_groups_rowmajor_128x4_vec_pipelined_kernelILi128ELi8EEvPKhiiiiPKiPhiiE23s_num_chunks_to_process has been demoted
// _ZZ66mx_block_rearrange_2d_K_groups_rowmajor_128x4_vec_pipelined_kernelILi128ELi16EEvPKhiiiiPKiPhiiE4smem has been demoted
// _ZZ66mx_block_rearrange_2d_K_groups_rowmajor_128x4_vec_pipelined_kernelILi128ELi16EEvPKhiiiiPKiPhiiE11smem_cumsum has been demoted
// _ZZ66mx_block_rearrange_2d_K_groups_rowmajor_128x4_vec_pipelined_kernelILi128ELi16EEvPKhiiiiPKiPhiiE24s_output_group_start_col has been demoted
// _ZZ66mx_block_rearrange_2d_K_groups_rowmajor_128x4_vec_pipelined_kernelILi128ELi16EEvPKhiiiiPKiPhiiE23s_input_group_start_col has been demoted
// _ZZ66mx_block_rearrange_2d_K_groups_rowmajor_128x4_vec_pipelined_kernelILi128ELi16EEvPKhiiiiPKiPhiiE21s_input_group_end_col has been demoted
// _ZZ66mx_block_rearrange_2d_K_groups_rowmajor_128x4_vec_pipelined_kernelILi128ELi16EEvPKhiiiiPKiPhiiE22s_first_chunk_in_group has been demoted
// _ZZ66mx_block_rearrange_2d_K_groups_rowmajor_128x4_vec_pipelined_kernelILi128ELi16EEvPKhiiiiPKiPhiiE23s_num_chunks_to_process has been demoted

.visible .entry _Z46mx_block_rearrange_2d_K_groups_rowmajor_kernelPKhiiiiPKiPhii(
	.param .u64 .ptr .align 1 _Z46mx_block_rearrange_2d_K_groups_rowmajor_kernelPKhiiiiPKiPhii_param_0,
	.param .u32 _Z46mx_block_rearrange_2d_K_groups_rowmajor_kernelPKhiiiiPKiPhii_param_1,
	.param .u32 _Z46mx_block_rearrange_2d_K_groups_rowmajor_kernelPKhiiiiPKiPhii_param_2,
	.param .u32 _Z46mx_block_rearrange_2d_K_groups_rowmajor_kernelPKhiiiiPKiPhii_param_3,
	.param .u32 _Z46mx_block_rearrange_2d_K_groups_rowmajor_kernelPKhiiiiPKiPhii_param_4,
	.param .u64 .ptr .align 1 _Z46mx_block_rearrange_2d_K_groups_rowmajor_kernelPKhiiiiPKiPhii_param_5,
	.param .u64 .ptr .align 1 _Z46mx_block_rearrange_2d_K_groups_rowmajor_kernelPKhiiiiPKiPhii_param_6,
	.param .u32 _Z46mx_block_rearrange_2d_K_groups_rowmajor_kernelPKhiiiiPKiPhii_param_7,
	.param .u32 _Z46mx_block_rearrange_2d_K_groups_rowmajor_kernelPKhiiiiPKiPhii_param_8
)
{
	.reg .pred 	%p<51>;
	.reg .b16 	%rs<26>;
	.reg .b32 	%r<449>;
	.reg .b64 	%rd<68>;
	// demoted variable
	.shared .align 16 .b8 _ZZ46mx_block_rearrange_2d_K_groups_rowmajor_kernelPKhiiiiPKiPhiiE10smem_block[512];
	// demoted variable
	.shared .align 4 .b8 _ZZ46mx_block_rearrange_2d_K_groups_rowmajor_kernelPKhiiiiPKiPhiiE11smem_cumsum[128];
	// demoted variable
	.shared .align 4 .u32 _ZZ46mx_block_rearrange_2d_K_groups_rowmajor_kernelPKhiiiiPKiPhiiE22output_group_start_col;
	ld.param.u64 	%rd10, [_Z46mx_block_rearrange_2d_K_groups_rowmajor_kernelPKhiiiiPKiPhii_param_0];
	ld.param.u32 	%r73, [_Z46mx_block_rearrange_2d_K_groups_rowmajor_kernelPKhiiiiPKiPhii_param_1];
	ld.param.u32 	%r74, [_Z46mx_block_rearrange_2d_K_groups_rowmajor_kernelPKhiiiiPKiPhii_param_2];
	ld.param.u32 	%r75, [_Z46mx_block_rearrange_2d_K_groups_rowmajor_kernelPKhiiiiPKiPhii_param_4];
	ld.param.u64 	%rd12, [_Z46mx_block_rearrange_2d_K_groups_rowmajor_kernelPKhiiiiPKiPhii_param_5];
	ld.param.u64 	%rd11, [_Z46mx_block_rearrange_2d_K_groups_rowmajor_kernelPKhiiiiPKiPhii_param_6];
	ld.param.u32 	%r76, [_Z46mx_block_rearrange_2d_K_groups_rowmajor_kernelPKhiiiiPKiPhii_param_7];
	ld.param.u32 	%r77, [_Z46mx_block_rearrange_2d_K_groups_rowmajor_kernelPKhiiiiPKiPhii_param_8];
	cvta.to.global.u64 	%rd1, %rd12;
	mov.u32 	%r1, %ctaid.x;
	mov.u32 	%r2, %ctaid.y;
	mov.u32 	%r3, %tid.x;
	setp.ne.s32 	%p1, %r3, 0;
	@%p1 bra 	$L__BB0_15;
	setp.lt.s32 	%p2, %r77, 1;
	mov.b32 	%r424, 0;
	mov.u32 	%r423, %r424;
	@%p2 bra 	$L__BB0_3;
	ld.global.nc.u32 	%r80, [%rd1];
	add.s32 	%r81, %r80, 3;
	shr.s32 	%r82, %r81, 31;
	shr.u32 	%r83, %r82, 30;
	add.s32 	%r84, %r81, %r83;
	shr.s32 	%r424, %r84, 2;
	st.shared.u32 	[_ZZ46mx_block_rearrange_2d_K_groups_rowmajor_kernelPKhiiiiPKiPhiiE11smem_cumsum], %r424;
	mov.b32 	%r423, 1;
$L__BB0_3:
	setp.ge.s32 	%p3, %r423, %r77;
	@%p3 bra 	$L__BB0_15;
	sub.s32 	%r7, %r77, %r423;
	and.b32  	%r8, %r7, 7;
	sub.s32 	%r85, %r423, %r77;
	setp.gt.u32 	%p4, %r85, -8;
	@%p4 bra 	$L__BB0_7;
	and.b32  	%r86, %r7, -8;
	neg.s32 	%r420, %r86;
	shl.b32 	%r87, %r423, 2;
	mov.u32 	%r88, _ZZ46mx_block_rearrange_2d_K_groups_rowmajor_kernelPKhiiiiPKiPhiiE11smem_cumsum;
	add.s32 	%r89, %r87, %r88;
	add.s32 	%r419, %r89, 16;
	mul.wide.u32 	%rd13, %r423, 4;
	add.s64 	%rd14, %rd13, %rd1;
	add.s64 	%rd66, %rd14, 12;
$L__BB0_6:
	.pragma "nounroll";
	ld.global.nc.u32 	%r90, [%rd66+-16];
	ld.global.nc.u32 	%r91, [%rd66+-12];
	sub.s32 	%r92, %r91, %r90;
	add.s32 	%r93, %r92, 3;
	shr.s32 	%r94, %r93, 31;
	shr.u32 	%r95, %r94, 30;
	add.s32 	%r96, %r93, %r95;
	shr.s32 	%r97, %r96, 2;
	add.s32 	%r98, %r97, %r424;
	st.shared.u32 	[%r419+-16], %r98;
	ld.global.nc.u32 	%r99, [%rd66+-8];
	sub.s32 	%r100, %r99, %r91;
	add.s32 	%r101, %r100, 3;
	shr.s32 	%r102, %r101, 31;
	shr.u32 	%r103, %r102, 30;
	add.s32 	%r104, %r101, %r103;
	shr.s32 	%r105, %r104, 2;
	add.s32 	%r106, %r105, %r98;
	st.shared.u32 	[%r419+-12], %r106;
	ld.global.nc.u32 	%r107, [%rd66+-4];
	sub.s32 	%r108, %r107, %r99;
	add.s32 	%r109, %r108, 3;
	shr.s32 	%r110, %r109, 31;
	shr.u32 	%r111, %r110, 30;
	add.s32 	%r112, %r109, %r111;
	shr.s32 	%r113, %r112, 2;
	add.s32 	%r114, %r113, %r106;
	st.shared.u32 	[%r419+-8], %r114;
	ld.global.nc.u32 	%r115, [%rd66];
	sub.s32 	%r116, %r115, %r107;
	add.s32 	%r117, %r116, 3;
	shr.s32 	%r118, %r117, 31;
	shr.u32 	%r119, %r118, 30;
	add.s32 	%r120, %r117, %r119;
	shr.s32 	%r121, %r120, 2;
	add.s32 	%r122, %r121, %r114;
	st.shared.u32 	[%r419+-4], %r122;
	ld.global.nc.u32 	%r123, [%rd66+4];
	sub.s32 	%r124, %r123, %r115;
	add.s32 	%r125, %r124, 3;
	shr.s32 	%r126, %r125, 31;
	shr.u32 	%r127, %r126, 30;
	add.s32 	%r128, %r125, %r127;
	shr.s32 	%r129, %r128, 2;
	add.s32 	%r130, %r129, %r122;
	st.shared.u32 	[%r419], %r130;
	ld.global.nc.u32 	%r131, [%rd66+8];
	sub.s32 	%r132, %r131, %r123;
	add.s32 	%r133, %r132, 3;
	shr.s32 	%r134, %r133, 31;
	shr.u32 	%r135, %r134, 30;
	add.s32 	%r136, %r133, %r135;
	shr.s32 	%r137, %r136, 2;
	add.s32 	%r138, %r137, %r130;
	st.shared.u32 	[%r419+4], %r138;
	ld.global.nc.u32 	%r139, [%rd66+12];
	sub.s32 	%r140, %r139, %r131;
	add.s32 	%r141, %r140, 3;
	shr.s32 	%r142, %r141, 31;
	shr.u32 	%r143, %r142, 30;
	add.s32 	%r144, %r141, %r143;
	shr.s32 	%r145, %r144, 2;
	add.s32 	%r146, %r145, %r138;
	st.shared.u32 	[%r419+8], %r146;
	ld.global.nc.u32 	%r147, [%rd66+16];
	sub.s32 	%r148, %r147, %r139;
	add.s32 	%r149, %r148, 3;
	shr.s32 	%r150, %r149, 31;
	shr.u32 	%r151, %r150, 30;
	add.s32 	%r152, %r149, %r151;
	shr.s32 	%r153, %r152, 2;
	add.s32 	%r424, %r153, %r146;
	st.shared.u32 	[%r419+12], %r424;
	add.s32 	%r423, %r423, 8;
	add.s32 	%r420, %r420, 8;
	add.s32 	%r419, %r419, 32;
	add.s64 	%rd66, %rd66, 32;
	setp.ne.s32 	%p5, %r420, 0;
	@%p5 bra 	$L__BB0_6;
$L__BB0_7:
	setp.eq.s32 	%p6, %r8, 0;
	@%p6 bra 	$L__BB0_15;
	and.b32  	%r21, %r7, 3;
	setp.lt.u32 	%p7, %r8, 4;
	@%p7 bra 	$L__BB0_10;
	mul.wide.s32 	%rd15, %r423, 4;
	add.s64 	%rd16, %rd1, %rd15;
	ld.global.nc.u32 	%r154, [%rd16+-4];
	mul.wide.u32 	%rd17, %r423, 4;
	add.s64 	%rd18, %rd1, %rd17;
	ld.global.nc.u32 	%r155, [%rd18];
	sub.s32 	%r156, %r155, %r154;
	add.s32 	%r157, %r156, 3;
	shr.s32 	%r158, %r157, 31;
	shr.u32 	%r159, %r158, 30;
	add.s32 	%r160, %r157, %r159;
	shr.s32 	%r161, %r160, 2;
	add.s32 	%r162, %r161, %r424;
	shl.b32 	%r163, %r423, 2;
	mov.u32 	%r164, _ZZ46mx_block_rearrange_2d_K_groups_rowmajor_kernelPKhiiiiPKiPhiiE11smem_cumsum;
	add.s32 	%r165, %r164, %r163;
	st.shared.u32 	[%r165], %r162;
	add.s32 	%r166, %r423, 1;
	mul.wide.u32 	%rd19, %r166, 4;
	add.s64 	%rd20, %rd1, %rd19;
	ld.global.nc.u32 	%r167, [%rd20];
	sub.s32 	%r168, %r167, %r155;
	add.s32 	%r169, %r168, 3;
	shr.s32 	%r170, %r169, 31;
	shr.u32 	%r171, %r170, 30;
	add.s32 	%r172, %r169, %r171;
	shr.s32 	%r173, %r172, 2;
	add.s32 	%r174, %r173, %r162;
	st.shared.u32 	[%r165+4], %r174;
	add.s32 	%r175, %r423, 2;
	ld.global.nc.u32 	%r176, [%rd16+4];
	mul.wide.u32 	%rd21, %r175, 4;
	add.s64 	%rd22, %rd1, %rd21;
	ld.global.nc.u32 	%r177, [%rd22];
	sub.s32 	%r178, %r177, %r176;
	add.s32 	%r179, %r178, 3;
	shr.s32 	%r180, %r179, 31;
	shr.u32 	%r181, %r180, 30;
	add.s32 	%r182, %r179, %r181;
	shr.s32 	%r183, %r182, 2;
	add.s32 	%r184, %r183, %r174;
	st.shared.u32 	[%r165+8], %r184;
	ld.global.nc.u32 	%r185, [%rd16+8];
	ld.global.nc.u32 	%r186, [%rd18+12];
	sub.s32 	%r187, %r186, %r185;
	add.s32 	%r188, %r187, 3;
	shr.s32 	%r189, %r188, 31;
	shr.u32 	%r190, %r189, 30;
	add.s32 	%r191, %r188, %r190;
	shr.s32 	%r192, %r191, 2;
	add.s32 	%r424, %r192, %r184;
	st.shared.u32 	[%r165+12], %r424;
	add.s32 	%r423, %r423, 4;
$L__BB0_10:
	setp.eq.s32 	%p8, %r21, 0;
	@%p8 bra 	$L__BB0_15;
	setp.eq.s32 	%p9, %r21, 1;
	@%p9 bra 	$L__BB0_13;
	mul.wide.s32 	%rd23, %r423, 4;
	add.s64 	%rd24, %rd1, %rd23;
	ld.global.nc.u32 	%r193, [%rd24+-4];
	mul.wide.u32 	%rd25, %r423, 4;
	add.s64 	%rd26, %rd1, %rd25;
	ld.global.nc.u32 	%r194, [%rd26];
	sub.s32 	%r195, %r194, %r193;
	add.s32 	%r196, %r195, 3;
	shr.s32 	%r197, %r196, 31;
	shr.u32 	%r198, %r197, 30;
	add.s32 	%r199, %r196, %r198;
	shr.s32 	%r200, %r199, 2;
	add.s32 	%r201, %r200, %r424;
	shl.b32 	%r202, %r423, 2;
	mov.u32 	%r203, _ZZ46mx_block_rearrange_2d_K_groups_rowmajor_kernelPKhiiiiPKiPhiiE11smem_cumsum;
	add.s32 	%r204, %r203, %r202;
	st.shared.u32 	[%r204], %r201;
	ld.global.nc.u32 	%r205, [%rd26+4];
	sub.s32 	%r206, %r205, %r194;
	add.s32 	%r207, %r206, 3;
	shr.s32 	%r208, %r207, 31;
	shr.u32 	%r209, %r208, 30;
	add.s32 	%r210, %r207, %r209;
	shr.s32 	%r211, %r210, 2;
	add.s32 	%r424, %r211, %r201;
	st.shared.u32 	[%r204+4], %r424;
	add.s32 	%r423, %r423, 2;
$L__BB0_13:
	and.b32  	%r212, %r7, 1;
	setp.eq.b32 	%p10, %r212, 1;
	not.pred 	%p11, %p10;
	@%p11 bra 	$L__BB0_15;
	mul.wide.s32 	%rd27, %r423, 4;
	add.s64 	%rd28, %rd1, %rd27;
	ld.global.nc.u32 	%r213, [%rd28+-4];
	mul.wide.u32 	%rd29, %r423, 4;
	add.s64 	%rd30, %rd1, %rd29;
	ld.global.nc.u32 	%r214, [%rd30];
	sub.s32 	%r215, %r214, %r213;
	add.s32 	%r216, %r215, 3;
	shr.s32 	%r217, %r216, 31;
	shr.u32 	%r218, %r217, 30;
	add.s32 	%r219, %r216, %r218;
	shr.s32 	%r220, %r219, 2;
	add.s32 	%r221, %r220, %r424;
	shl.b32 	%r222, %r423, 2;
	mov.u32 	%r223, _ZZ46mx_block_rearrange_2d_K_groups_rowmajor_kernelPKhiiiiPKiPhiiE11smem_cumsum;
	add.s32 	%r224, %r223, %r222;
	st.shared.u32 	[%r224], %r221;
$L__BB0_15:
	bar.sync 	0;
	setp.lt.s32 	%p12, %r77, 1;
	mov.b32 	%r432, 0;
	mov.u32 	%r433, %r432;
	@%p12 bra 	$L__BB0_21;
	mov.b32 	%r429, 0;
	mov.u32 	%r229, _ZZ46mx_block_rearrange_2d_K_groups_rowmajor_kernelPKhiiiiPKiPhiiE11smem_cumsum;
	mov.u32 	%r430, %r429;
$L__BB0_17:
	shl.b32 	%r228, %r429, 2;
	add.s32 	%r230, %r229, %r228;
	ld.shared.u32 	%r32, [%r230];
	setp.lt.s32 	%p13, %r1, %r32;
	@%p13 bra 	$L__BB0_19;
	add.s32 	%r429, %r429, 1;
	setp.eq.s32 	%p14, %r429, %r77;
	mov.b32 	%r432, 0;
	mov.u32 	%r430, %r32;
	mov.u32 	%r433, %r432;
	@%p14 bra 	$L__BB0_21;
	bra.uni 	$L__BB0_17;
$L__BB0_19:
	sub.s32 	%r431, %r1, %r430;
	setp.eq.s32 	%p15, %r429, 0;
	mov.b32 	%r432, 0;
	mov.u32 	%r433, %r432;
	@%p15 bra 	$L__BB0_21;
	mul.wide.u32 	%rd31, %r429, 4;
	add.s64 	%rd32, %rd1, %rd31;
	ld.global.nc.u32 	%r433, [%rd32+-4];
	mov.u32 	%r432, %r429;
$L__BB0_21:
	mul.wide.u32 	%rd33, %r432, 4;
	add.s64 	%rd34, %rd1, %rd33;
	ld.global.nc.u32 	%r39, [%rd34];
	shl.b32 	%r234, %r431, 2;
	add.s32 	%r40, %r433, %r234;
	setp.le.s32 	%p16, %r39, %r40;
	@%p16 bra 	$L__BB0_51;
	setp.ne.s32 	%p17, %r3, 0;
	@%p17 bra 	$L__BB0_38;
	setp.eq.s32 	%p18, %r432, 0;
	mov.b32 	%r440, 0;
	mov.u32 	%r448, %r440;
	@%p18 bra 	$L__BB0_25;
	ld.global.nc.u32 	%r237, [%rd1];
	add.s32 	%r238, %r237, 3;
	shr.s32 	%r239, %r238, 31;
	shr.u32 	%r240, %r239, 30;
	add.s32 	%r241, %r238, %r240;
	and.b32  	%r448, %r241, -4;
	mov.b32 	%r440, 1;
$L__BB0_25:
	setp.ge.u32 	%p19, %r440, %r432;
	@%p19 bra 	$L__BB0_37;
	sub.s32 	%r44, %r432, %r440;
	and.b32  	%r45, %r44, 7;
	sub.s32 	%r243, %r440, %r432;
	setp.gt.u32 	%p20, %r243, -8;
	@%p20 bra 	$L__BB0_29;
	and.b32  	%r244, %r44, 2147483640;
	neg.s32 	%r436, %r244;
	mul.wide.u32 	%rd35, %r440, 4;
	add.s64 	%rd36, %rd35, %rd1;
	add.s64 	%rd67, %rd36, 12;
$L__BB0_28:
	.pragma "nounroll";
	ld.global.nc.u32 	%r245, [%rd67+-16];
	ld.global.nc.u32 	%r246, [%rd67+-12];
	sub.s32 	%r247, %r246, %r245;
	add.s32 	%r248, %r247, 3;
	shr.s32 	%r249, %r248, 31;
	shr.u32 	%r250, %r249, 30;
	add.s32 	%r251, %r248, %r250;
	shr.s32 	%r252, %r251, 2;
	ld.global.nc.u32 	%r253, [%rd67+-8];
	sub.s32 	%r254, %r253, %r246;
	add.s32 	%r255, %r254, 3;
	shr.s32 	%r256, %r255, 31;
	shr.u32 	%r257, %r256, 30;
	add.s32 	%r258, %r255, %r257;
	shr.s32 	%r259, %r258, 2;
	add.s32 	%r260, %r252, %r259;
	ld.global.nc.u32 	%r261, [%rd67+-4];
	sub.s32 	%r262, %r261, %r253;
	add.s32 	%r263, %r262, 3;
	shr.s32 	%r264, %r263, 31;
	shr.u32 	%r265, %r264, 30;
	add.s32 	%r266, %r263, %r265;
	shr.s32 	%r267, %r266, 2;
	add.s32 	%r268, %r260, %r267;
	ld.global.nc.u32 	%r269, [%rd67];
	sub.s32 	%r270, %r269, %r261;
	add.s32 	%r271, %r270, 3;
	shr.s32 	%r272, %r271, 31;
	shr.u32 	%r273, %r272, 30;
	add.s32 	%r274, %r271, %r273;
	shr.s32 	%r275, %r274, 2;
	add.s32 	%r276, %r268, %r275;
	ld.global.nc.u32 	%r277, [%rd67+4];
	sub.s32 	%r278, %r277, %r269;
	add.s32 	%r279, %r278, 3;
	shr.s32 	%r280, %r279, 31;
	shr.u32 	%r281, %r280, 30;
	add.s32 	%r282, %r279, %r281;
	shr.u32 	%r283, %r282, 2;
	add.s32 	%r284, %r276, %r283;
	ld.global.nc.u32 	%r285, [%rd67+8];
	sub.s32 	%r286, %r285, %r277;
	add.s32 	%r287, %r286, 3;
	shr.s32 	%r288, %r287, 31;
	shr.u32 	%r289, %r288, 30;
	add.s32 	%r290, %r287, %r289;
	shr.u32 	%r291, %r290, 2;
	add.s32 	%r292, %r284, %r291;
	ld.global.nc.u32 	%r293, [%rd67+12];
	sub.s32 	%r294, %r293, %r285;
	add.s32 	%r295, %r294, 3;
	shr.s32 	%r296, %r295, 31;
	shr.u32 	%r297, %r296, 30;
	add.s32 	%r298, %r295, %r297;
	shr.u32 	%r299, %r298, 2;
	add.s32 	%r300, %r292, %r299;
	ld.global.nc.u32 	%r301, [%rd67+16];
	sub.s32 	%r302, %r301, %r293;
	add.s32 	%r303, %r302, 3;
	shr.s32 	%r304, %r303, 31;
	shr.u32 	%r305, %r304, 30;
	add.s32 	%r306, %r303, %r305;
	shr.u32 	%r307, %r306, 2;
	add.s32 	%r308, %r300, %r307;
	shl.b32 	%r309, %r308, 2;
	add.s32 	%r448, %r309, %r448;
	add.s32 	%r440, %r440, 8;
	add.s32 	%r436, %r436, 8;
	add.s64 	%rd67, %rd67, 32;
	setp.ne.s32 	%p21, %r436, 0;
	@%p21 bra 	$L__BB0_28;
$L__BB0_29:
	setp.eq.s32 	%p22, %r45, 0;
	@%p22 bra 	$L__BB0_37;
	and.b32  	%r56, %r44, 3;
	setp.lt.u32 	%p23, %r45, 4;
	@%p23 bra 	$L__BB0_32;
	mul.wide.s32 	%rd37, %r440, 4;
	add.s64 	%rd38, %rd1, %rd37;
	ld.global.nc.u32 	%r311, [%rd38+-4];
	mul.wide.u32 	%rd39, %r440, 4;
	add.s64 	%rd40, %rd1, %rd39;
	ld.global.nc.u32 	%r312, [%rd40];
	sub.s32 	%r313, %r312, %r311;
	add.s32 	%r314, %r313, 3;
	shr.s32 	%r315, %r314, 31;
	shr.u32 	%r316, %r315, 30;
	add.s32 	%r317, %r314, %r316;
	shr.u32 	%r318, %r317, 2;
	add.s32 	%r319, %r440, 1;
	mul.wide.u32 	%rd41, %r319, 4;
	add.s64 	%rd42, %rd1, %rd41;
	ld.global.nc.u32 	%r320, [%rd42];
	sub.s32 	%r321, %r320, %r312;
	add.s32 	%r322, %r321, 3;
	shr.s32 	%r323, %r322, 31;
	shr.u32 	%r324, %r323, 30;
	add.s32 	%r325, %r322, %r324;
	shr.u32 	%r326, %r325, 2;
	add.s32 	%r327, %r318, %r326;
	add.s32 	%r328, %r440, 2;
	ld.global.nc.u32 	%r329, [%rd38+4];
	mul.wide.u32 	%rd43, %r328, 4;
	add.s64 	%rd44, %rd1, %rd43;
	ld.global.nc.u32 	%r330, [%rd44];
	sub.s32 	%r331, %r330, %r329;
	add.s32 	%r332, %r331, 3;
	shr.s32 	%r333, %r332, 31;
	shr.u32 	%r334, %r333, 30;
	add.s32 	%r335, %r332, %r334;
	shr.u32 	%r336, %r335, 2;
	add.s32 	%r337, %r327, %r336;
	ld.global.nc.u32 	%r338, [%rd38+8];
	ld.global.nc.u32 	%r339, [%rd40+12];
	sub.s32 	%r340, %r339, %r338;
	add.s32 	%r341, %r340, 3;
	shr.s32 	%r342, %r341, 31;
	shr.u32 	%r343, %r342, 30;
	add.s32 	%r344, %r341, %r343;
	shr.u32 	%r345, %r344, 2;
	add.s32 	%r346, %r337, %r345;
	shl.b32 	%r347, %r346, 2;
	add.s32 	%r448, %r347, %r448;
	add.s32 	%r440, %r440, 4;
$L__BB0_32:
	setp.eq.s32 	%p24, %r56, 0;
	@%p24 bra 	$L__BB0_37;
	setp.eq.s32 	%p25, %r56, 1;
	@%p25 bra 	$L__BB0_35;
	mul.wide.s32 	%rd45, %r440, 4;
	add.s64 	%rd46, %rd1, %rd45;
	ld.global.nc.u32 	%r349, [%rd46+-4];
	mul.wide.u32 	%rd47, %r440, 4;
	add.s64 	%rd48, %rd1, %rd47;
	ld.global.nc.u32 	%r350, [%rd48];
	sub.s32 	%r351, %r350, %r349;
	add.s32 	%r352, %r351, 3;
	shr.s32 	%r353, %r352, 31;
	shr.u32 	%r354, %r353, 30;
	add.s32 	%r355, %r352, %r354;
	shr.u32 	%r356, %r355, 2;
	ld.global.nc.u32 	%r357, [%rd48+4];
	sub.s32 	%r358, %r357, %r350;
	add.s32 	%r359, %r358, 3;
	shr.s32 	%r360, %r359, 31;
	shr.u32 	%r361, %r360, 30;
	add.s32 	%r362, %r359, %r361;
	shr.u32 	%r363, %r362, 2;
	add.s32 	%r364, %r356, %r363;
	shl.b32 	%r365, %r364, 2;
	add.s32 	%r448, %r365, %r448;
	add.s32 	%r440, %r440, 2;
$L__BB0_35:
	and.b32  	%r366, %r44, 1;
	setp.eq.b32 	%p26, %r366, 1;
	not.pred 	%p27, %p26;
	@%p27 bra 	$L__BB0_37;
	mul.wide.s32 	%rd49, %r440, 4;
	add.s64 	%rd50, %rd1, %rd49;
	ld.global.nc.u32 	%r367, [%rd50+-4];
	mul.wide.u32 	%rd51, %r440, 4;
	add.s64 	%rd52, %rd1, %rd51;
	ld.global.nc.u32 	%r368, [%rd52];
	sub.s32 	%r369, %r368, %r367;
	add.s32 	%r370, %r369, 3;
	shr.s32 	%r371, %r370, 31;
	shr.u32 	%r372, %r371, 30;
	add.s32 	%r373, %r370, %r372;
	and.b32  	%r374, %r373, -4;
	add.s32 	%r448, %r374, %r448;
$L__BB0_37:
	st.shared.u32 	[_ZZ46mx_block_rearrange_2d_K_groups_rowmajor_kernelPKhiiiiPKiPhiiE22output_group_start_col], %r448;
$L__BB0_38:
	shl.b32 	%r375, %r2, 7;
	add.s32 	%r69, %r375, %r3;
	sub.s32 	%r70, %r39, %r40;
	setp.ge.s32 	%p28, %r69, %r74;
	mov.b16 	%rs22, 0;
	mov.u16 	%rs23, %rs22;
	mov.u16 	%rs24, %rs22;
	mov.u16 	%rs25, %rs22;
	@%p28 bra 	$L__BB0_45;
	mad.lo.s32 	%r377, %r73, %r69, %r40;
	cvt.s64.s32 	%rd53, %r377;
	add.s64 	%rd8, %rd10, %rd53;
	setp.gt.s32 	%p29, %r70, 3;
	and.b64  	%rd54, %rd8, 3;
	setp.eq.s64 	%p30, %rd54, 0;
	and.pred  	%p31, %p29, %p30;
	add.s32 	%r378, %r40, 4;
	setp.le.s32 	%p32, %r378, %r39;
	and.pred  	%p33, %p31, %p32;
	@%p33 bra 	$L__BB0_52;
	setp.gt.s32 	%p34, %r70, 0;
	mov.u16 	%rs23, %rs22;
	mov.u16 	%rs24, %rs22;
	mov.u16 	%rs25, %rs22;
	@%p34 bra 	$L__BB0_41;
	bra.uni 	$L__BB0_45;
$L__BB0_41:
	// begin inline asm
	ld.global.nc.u8 %r379, [%rd8];
	// end inline asm
	cvt.u16.u32 	%rs25, %r379;
	setp.eq.s32 	%p35, %r70, 1;
	add.s32 	%r380, %r40, 1;
	setp.ge.s32 	%p36, %r380, %r39;
	or.pred  	%p37, %p35, %p36;
	mov.u16 	%rs23, %rs22;
	mov.u16 	%rs24, %rs22;
	@%p37 bra 	$L__BB0_45;
	add.s64 	%rd56, %rd8, 1;
	// begin inline asm
	ld.global.nc.u8 %r381, [%rd56];
	// end inline asm
	cvt.u16.u32 	%rs24, %r381;
	setp.lt.u32 	%p38, %r70, 3;
	add.s32 	%r382, %r40, 2;
	setp.ge.s32 	%p39, %r382, %r39;
	or.pred  	%p40, %p38, %p39;
	mov.u16 	%rs23, %rs22;
	@%p40 bra 	$L__BB0_45;
	setp.lt.s32 	%p41, %r70, 4;
	add.s64 	%rd57, %rd8, 2;
	// begin inline asm
	ld.global.nc.u8 %r383, [%rd57];
	// end inline asm
	cvt.u16.u32 	%rs23, %r383;
	add.s32 	%r384, %r40, 3;
	setp.ge.s32 	%p42, %r384, %r39;
	or.pred  	%p43, %p41, %p42;
	@%p43 bra 	$L__BB0_45;
	add.s64 	%rd58, %rd8, 3;
	// begin inline asm
	ld.global.nc.u8 %r385, [%rd58];
	// end inline asm
	cvt.u16.u32 	%rs22, %r385;
$L__BB0_45:
	shl.b32 	%r389, %r3, 4;
	and.b32  	%r390, %r389, 496;
	shr.u32 	%r391, %r3, 3;
	and.b32  	%r392, %r391, 124;
	add.s32 	%r393, %r390, %r392;
	mov.u32 	%r394, _ZZ46mx_block_rearrange_2d_K_groups_rowmajor_kernelPKhiiiiPKiPhiiE10smem_block;
	add.s32 	%r395, %r394, %r393;
	cvt.u32.u16 	%r396, %rs22;
	cvt.u32.u16 	%r397, %rs23;
	prmt.b32 	%r398, %r397, %r396, 0x3340U;
	cvt.u32.u16 	%r399, %rs24;
	cvt.u32.u16 	%r400, %rs25;
	prmt.b32 	%r401, %r400, %r399, 0x3340U;
	prmt.b32 	%r402, %r401, %r398, 0x5410U;
	st.shared.u32 	[%r395], %r402;
	bar.sync 	0;
	ld.shared.u32 	%r403, [_ZZ46mx_block_rearrange_2d_K_groups_rowmajor_kernelPKhiiiiPKiPhiiE22output_group_start_col];
	sub.s32 	%r404, %r39, %r433;
	add.s32 	%r405, %r404, 3;
	shr.s32 	%r406, %r405, 31;
	shr.u32 	%r407, %r406, 30;
	add.s32 	%r408, %r405, %r407;
	shr.s32 	%r409, %r408, 2;
	mad.lo.s32 	%r410, %r409, %r2, %r431;
	mul.lo.s32 	%r411, %r410, %r76;
	mad.lo.s32 	%r412, %r403, %r75, %r411;
	cvt.s64.s32 	%rd60, %r412;
	shl.b32 	%r71, %r3, 2;
	cvt.u64.u32 	%rd61, %r71;
	add.s64 	%rd62, %rd60, %rd61;
	cvta.to.global.u64 	%rd63, %rd11;
	add.s64 	%rd9, %rd63, %rd62;
	add.s64 	%rd64, %rd11, %rd62;
	and.b64  	%rd65, %rd64, 3;
	setp.eq.s64 	%p44, %rd65, 0;
	setp.gt.s32 	%p45, %r70, 3;
	and.pred  	%p46, %p44, %p45;
	@%p46 bra 	$L__BB0_53;
	setp.gt.s32 	%p47, %r70, 0;
	@%p47 bra 	$L__BB0_47;
	bra.uni 	$L__BB0_51;
$L__BB0_47:
	add.s32 	%r72, %r394, %r71;
	ld.shared.u8 	%rs18, [%r72];
	st.global.u8 	[%rd9], %rs18;
	setp.eq.s32 	%p48, %r70, 1;
	@%p48 bra 	$L__BB0_51;
	ld.shared.u8 	%rs19, [%r72+1];
	st.global.u8 	[%rd9+1], %rs19;
	setp.eq.s32 	%p49, %r70, 2;
	@%p49 bra 	$L__BB0_51;
	ld.shared.u8 	%rs20, [%r72+2];
	st.global.u8 	[%rd9+2], %rs20;
	setp.eq.s32 	%p50, %r70, 3;
	@%p50 bra 	$L__BB0_51;
	ld.shared.u8 	%rs21, [%r72+3];
	st.global.u8 	[%rd9+3], %rs21;
$L__BB0_51:
	ret;
$L__BB0_52:
	// begin inline asm
	ld.global.nc.u32 %r386, [%rd8];
	// end inline asm
	cvt.u16.u32 	%rs25, %r386;
	shr.u32 	%r387, %r386, 8;
	cvt.u16.u32 	%rs24, %r387;
	{ .reg .b16 tmp; mov.b32 {tmp, %rs23}, %r386; }
	shr.u32 	%r388, %r386, 24;
	cvt.u16.u32 	%rs22, %r388;
	bra.uni 	$L__BB0_45;
$L__BB0_53:
	add.s32 	%r415, %r394, %r71;
	ld.shared.u32 	%r416, [%r415];
	st.global.u32 	[%rd9], %r416;
	bra.uni 	$L__BB0_51;

}
	// .globl	_Z46mx_block_rearrange_2d_K_groups_colmajor_kernelPKhiiiiiPKiPhii
.visible .entry _Z46mx_block_rearrange_2d_K_groups_colmajor_kernelPKhiiiiiPKiPhii(
	.param .u64 .ptr .align 1 _Z46mx_block_rearrange_2d_K_groups_colmajor_kernelPKhiiiiiPKiPhii_param_0,
	.param .u32 _Z46mx_block_rearrange_2d_K_groups_colmajor_kernelPKhiiiiiPKiPhii_param_1,
	.param .u32 _Z46mx_block_rearrange_2d_K_groups_colmajor_kernelPKhiiiiiPKiPhii_param_2,
	.param .u32 _Z46mx_block_rearrange_2d_K_groups_colmajor_kernelPKhiiiiiPKiPhii_param_3,
	.param .u32 _Z46mx_block_rearrange_2d_K_groups_colmajor_kernelPKhiiiiiPKiPhii_param_4,
	.param .u32 _Z46mx_block_rearrange_2d_K_groups_colmajor_kernelPKhiiiiiPKiPhii_param_5,
	.param .u64 .ptr .align 1 _Z46mx_block_rearrange_2d_K_groups_colmajor_kernelPKhiiiiiPKiPhii_param_6,
	.param .u64 .ptr .align 1 _Z46mx_block_rearrange_2d_K_groups_colmajor_kernelPKhiiiiiPKiPhii_param_7,
	.param .u32 _Z46mx_block_rearrange_2d_K_groups_colmajor_kernelPKhiiiiiPKiPhii_param_8,
	.param .u32 _Z46mx_block_rearrange_2d_K_groups_colmajor_kernelPKhiiiiiPKiPhii_param_9
)
{
	.reg .pred 	%p<33>;
	.reg .b16 	%rs<21>;
	.reg .b32 	%r<447>;
	.reg .b64 	%rd<71>;
	// demoted variable
	.shared .align 16 .b8 _ZZ46mx_block_rearrange_2d_K_groups_colmajor_kernelPKhiiiiiPKiPhiiE13smem_swizzled[512];
	// demoted variable
	.shared .align 4 .b8 _ZZ46mx_block_rearrange_2d_K_groups_colmajor_kernelPKhiiiiiPKiPhiiE11smem_cumsum[128];
	// demoted variable
	.shared .align 4 .u32 _ZZ46mx_block_rearrange_2d_K_groups_colmajor_kernelPKhiiiiiPKiPhiiE22output_group_start_col;
	ld.param.u64 	%rd9, [_Z46mx_block_rearrange_2d_K_groups_colmajor_kernelPKhiiiiiPKiPhii_param_0];
	ld.param.u32 	%r73, [_Z46mx_block_rearrange_2d_K_groups_colmajor_kernelPKhiiiiiPKiPhii_param_2];
	ld.param.u32 	%r74, [_Z46mx_block_rearrange_2d_K_groups_colmajor_kernelPKhiiiiiPKiPhii_param_3];
	ld.param.u32 	%r75, [_Z46mx_block_rearrange_2d_K_groups_colmajor_kernelPKhiiiiiPKiPhii_param_5];
	ld.param.u64 	%rd11, [_Z46mx_block_rearrange_2d_K_groups_colmajor_kernelPKhiiiiiPKiPhii_param_6];
	ld.param.u64 	%rd10, [_Z46mx_block_rearrange_2d_K_groups_colmajor_kernelPKhiiiiiPKiPhii_param_7];
	ld.param.u32 	%r76, [_Z46mx_block_rearrange_2d_K_groups_colmajor_kernelPKhiiiiiPKiPhii_param_8];
	ld.param.u32 	%r77, [_Z46mx_block_rearrange_2d_K_groups_colmajor_kernelPKhiiiiiPKiPhii_param_9];
	cvta.to.global.u64 	%rd1, %rd11;
	mov.u32 	%r1, %ctaid.x;
	mov.u32 	%r2, %ctaid.y;
	mov.u32 	%r3, %tid.x;
	setp.ne.s32 	%p1, %r3, 0;
	@%p1 bra 	$L__BB1_15;
	setp.lt.s32 	%p2, %r77, 1;
	mov.b32 	%r421, 0;
	mov.u32 	%r420, %r421;
	@%p2 bra 	$L__BB1_3;
	ld.global.nc.u32 	%r80, [%rd1];
	add.s32 	%r81, %r80, 3;
	shr.s32 	%r82, %r81, 31;
	shr.u32 	%r83, %r82, 30;
	add.s32 	%r84, %r81, %r83;
	shr.s32 	%r421, %r84, 2;
	st.shared.u32 	[_ZZ46mx_block_rearrange_2d_K_groups_colmajor_kernelPKhiiiiiPKiPhiiE11smem_cumsum], %r421;
	mov.b32 	%r420, 1;
$L__BB1_3:
	setp.ge.s32 	%p3, %r420, %r77;
	@%p3 bra 	$L__BB1_15;
	sub.s32 	%r7, %r77, %r420;
	and.b32  	%r8, %r7, 7;
	sub.s32 	%r85, %r420, %r77;
	setp.gt.u32 	%p4, %r85, -8;
	@%p4 bra 	$L__BB1_7;
	and.b32  	%r86, %r7, -8;
	neg.s32 	%r417, %r86;
	shl.b32 	%r87, %r420, 2;
	mov.u32 	%r88, _ZZ46mx_block_rearrange_2d_K_groups_colmajor_kernelPKhiiiiiPKiPhiiE11smem_cumsum;
	add.s32 	%r89, %r87, %r88;
	add.s32 	%r416, %r89, 16;
	mul.wide.u32 	%rd12, %r420, 4;
	add.s64 	%rd13, %rd12, %rd1;
	add.s64 	%rd69, %rd13, 12;
$L__BB1_6:
	.pragma "nounroll";
	ld.global.nc.u32 	%r90, [%rd69+-16];
	ld.global.nc.u32 	%r91, [%rd69+-12];
	sub.s32 	%r92, %r91, %r90;
	add.s32 	%r93, %r92, 3;
	shr.s32 	%r94, %r93, 31;
	shr.u32 	%r95, %r94, 30;
	add.s32 	%r96, %r93, %r95;
	shr.s32 	%r97, %r96, 2;
	add.s32 	%r98, %r97, %r421;
	st.shared.u32 	[%r416+-16], %r98;
	ld.global.nc.u32 	%r99, [%rd69+-8];
	sub.s32 	%r100, %r99, %r91;
	add.s32 	%r101, %r100, 3;
	shr.s32 	%r102, %r101, 31;
	shr.u32 	%r103, %r102, 30;
	add.s32 	%r104, %r101, %r103;
	shr.s32 	%r105, %r104, 2;
	add.s32 	%r106, %r105, %r98;
	st.shared.u32 	[%r416+-12], %r106;
	ld.global.nc.u32 	%r107, [%rd69+-4];
	sub.s32 	%r108, %r107, %r99;
	add.s32 	%r109, %r108, 3;
	shr.s32 	%r110, %r109, 31;
	shr.u32 	%r111, %r110, 30;
	add.s32 	%r112, %r109, %r111;
	shr.s32 	%r113, %r112, 2;
	add.s32 	%r114, %r113, %r106;
	st.shared.u32 	[%r416+-8], %r114;
	ld.global.nc.u32 	%r115, [%rd69];
	sub.s32 	%r116, %r115, %r107;
	add.s32 	%r117, %r116, 3;
	shr.s32 	%r118, %r117, 31;
	shr.u32 	%r119, %r118, 30;
	add.s32 	%r120, %r117, %r119;
	shr.s32 	%r121, %r120, 2;
	add.s32 	%r122, %r121, %r114;
	st.shared.u32 	[%r416+-4], %r122;
	ld.global.nc.u32 	%r123, [%rd69+4];
	sub.s32 	%r124, %r123, %r115;
	add.s32 	%r125, %r124, 3;
	shr.s32 	%r126, %r125, 31;
	shr.u32 	%r127, %r126, 30;
	add.s32 	%r128, %r125, %r127;
	shr.s32 	%r129, %r128, 2;
	add.s32 	%r130, %r129, %r122;
	st.shared.u32 	[%r416], %r130;
	ld.global.nc.u32 	%r131, [%rd69+8];
	sub.s32 	%r132, %r131, %r123;
	add.s32 	%r133, %r132, 3;
	shr.s32 	%r134, %r133, 31;
	shr.u32 	%r135, %r134, 30;
	add.s32 	%r136, %r133, %r135;
	shr.s32 	%r137, %r136, 2;
	add.s32 	%r138, %r137, %r130;
	st.shared.u32 	[%r416+4], %r138;
	ld.global.nc.u32 	%r139, [%rd69+12];
	sub.s32 	%r140, %r139, %r131;
	add.s32 	%r141, %r140, 3;
	shr.s32 	%r142, %r141, 31;
	shr.u32 	%r143, %r142, 30;
	add.s32 	%r144, %r141, %r143;
	shr.s32 	%r145, %r144, 2;
	add.s32 	%r146, %r145, %r138;
	st.shared.u32 	[%r416+8], %r146;
	ld.global.nc.u32 	%r147, [%rd69+16];
	sub.s32 	%r148, %r147, %r139;
	add.s32 	%r149, %r148, 3;
	shr.s32 	%r150, %r149, 31;
	shr.u32 	%r151, %r150, 30;
	add.s32 	%r152, %r149, %r151;
	shr.s32 	%r153, %r152, 2;
	add.s32 	%r421, %r153, %r146;
	st.shared.u32 	[%r416+12], %r421;
	add.s32 	%r420, %r420, 8;
	add.s32 	%r417, %r417, 8;
	add.s32 	%r416, %r416, 32;
	add.s64 	%rd69, %rd69, 32;
	setp.ne.s32 	%p5, %r417, 0;
	@%p5 bra 	$L__BB1_6;
$L__BB1_7:
	setp.eq.s32 	%p6, %r8, 0;
	@%p6 bra 	$L__BB1_15;
	and.b32  	%r21, %r7, 3;
	setp.lt.u32 	%p7, %r8, 4;
	@%p7 bra 	$L__BB1_10;
	mul.wide.s32 	%rd14, %r420, 4;
	add.s64 	%rd15, %rd1, %rd14;
	ld.global.nc.u32 	%r154, [%rd15+-4];
	mul.wide.u32 	%rd16, %r420, 4;
	add.s64 	%rd17, %rd1, %rd16;
	ld.global.nc.u32 	%r155, [%rd17];
	sub.s32 	%r156, %r155, %r154;
	add.s32 	%r157, %r156, 3;
	shr.s32 	%r158, %r157, 31;
	shr.u32 	%r159, %r158, 30;
	add.s32 	%r160, %r157, %r159;
	shr.s32 	%r161, %r160, 2;
	add.s32 	%r162, %r161, %r421;
	shl.b32 	%r163, %r420, 2;
	mov.u32 	%r164, _ZZ46mx_block_rearrange_2d_K_groups_colmajor_kernelPKhiiiiiPKiPhiiE11smem_cumsum;
	add.s32 	%r165, %r164, %r163;
	st.shared.u32 	[%r165], %r162;
	add.s32 	%r166, %r420, 1;
	mul.wide.u32 	%rd18, %r166, 4;
	add.s64 	%rd19, %rd1, %rd18;
	ld.global.nc.u32 	%r167, [%rd19];
	sub.s32 	%r168, %r167, %r155;
	add.s32 	%r169, %r168, 3;
	shr.s32 	%r170, %r169, 31;
	shr.u32 	%r171, %r170, 30;
	add.s32 	%r172, %r169, %r171;
	shr.s32 	%r173, %r172, 2;
	add.s32 	%r174, %r173, %r162;
	st.shared.u32 	[%r165+4], %r174;
	add.s32 	%r175, %r420, 2;
	ld.global.nc.u32 	%r176, [%rd15+4];
	mul.wide.u32 	%rd20, %r175, 4;
	add.s64 	%rd21, %rd1, %rd20;
	ld.global.nc.u32 	%r177, [%rd21];
	sub.s32 	%r178, %r177, %r176;
	add.s32 	%r179, %r178, 3;
	shr.s32 	%r180, %r179, 31;
	shr.u32 	%r181, %r180, 30;
	add.s32 	%r182, %r179, %r181;
	shr.s32 	%r183, %r182, 2;
	add.s32 	%r184, %r183, %r174;
	st.shared.u32 	[%r165+8], %r184;
	ld.global.nc.u32 	%r185, [%rd15+8];
	ld.global.nc.u32 	%r186, [%rd17+12];
	sub.s32 	%r187, %r186, %r185;
	add.s32 	%r188, %r187, 3;
	shr.s32 	%r189, %r188, 31;
	shr.u32 	%r190, %r189, 30;
	add.s32 	%r191, %r188, %r190;
	shr.s32 	%r192, %r191, 2;
	add.s32 	%r421, %r192, %r184;
	st.shared.u32 	[%r165+12], %r421;
	add.s32 	%r420, %r420, 4;
$L__BB1_10:
	setp.eq.s32 	%p8, %r21, 0;
	@%p8 bra 	$L__BB1_15;
	setp.eq.s32 	%p9, %r21, 1;
	@%p9 bra 	$L__BB1_13;
	mul.wide.s32 	%rd22, %r420, 4;
	add.s64 	%rd23, %rd1, %rd22;
	ld.global.nc.u32 	%r193, [%rd23+-4];
	mul.wide.u32 	%rd24, %r420, 4;
	add.s64 	%rd25, %rd1, %rd24;
	ld.global.nc.u32 	%r194, [%rd25];
	sub.s32 	%r195, %r194, %r193;
	add.s32 	%r196, %r195, 3;
	shr.s32 	%r197, %r196, 31;
	shr.u32 	%r198, %r197, 30;
	add.s32 	%r199, %r196, %r198;
	shr.s32 	%r200, %r199, 2;
	add.s32 	%r201, %r200, %r421;
	shl.b32 	%r202, %r420, 2;
	mov.u32 	%r203, _ZZ46mx_block_rearrange_2d_K_groups_colmajor_kernelPKhiiiiiPKiPhiiE11smem_cumsum;
	add.s32 	%r204, %r203, %r202;
	st.shared.u32 	[%r204], %r201;
	ld.global.nc.u32 	%r205, [%rd25+4];
	sub.s32 	%r206, %r205, %r194;
	add.s32 	%r207, %r206, 3;
	shr.s32 	%r208, %r207, 31;
	shr.u32 	%r209, %r208, 30;
	add.s32 	%r210, %r207, %r209;
	shr.s32 	%r211, %r210, 2;
	add.s32 	%r421, %r211, %r201;
	st.shared.u32 	[%r204+4], %r421;
	add.s32 	%r420, %r420, 2;
$L__BB1_13:
	and.b32  	%r212, %r7, 1;
	setp.eq.b32 	%p10, %r212, 1;
	not.pred 	%p11, %p10;
	@%p11 bra 	$L__BB1_15;
	mul.wide.s32 	%rd26, %r420, 4;
	add.s64 	%rd27, %rd1, %rd26;
	ld.global.nc.u32 	%r213, [%rd27+-4];
	mul.wide.u32 	%rd28, %r420, 4;
	add.s64 	%rd29, %rd1, %rd28;
	ld.global.nc.u32 	%r214, [%rd29];
	sub.s32 	%r215, %r214, %r213;
	add.s32 	%r216, %r215, 3;
	shr.s32 	%r217, %r216, 31;
	shr.u32 	%r218, %r217, 30;
	add.s32 	%r219, %r216, %r218;
	shr.s32 	%r220, %r219, 2;
	add.s32 	%r221, %r220, %r421;
	shl.b32 	%r222, %r420, 2;
	mov.u32 	%r223, _ZZ46mx_block_rearrange_2d_K_groups_colmajor_kernelPKhiiiiiPKiPhiiE11smem_cumsum;
	add.s32 	%r224, %r223, %r222;
	st.shared.u32 	[%r224], %r221;
$L__BB1_15:
	bar.sync 	0;
	setp.lt.s32 	%p12, %r77, 1;
	mov.b32 	%r429, 0;
	mov.u32 	%r430, %r429;
	@%p12 bra 	$L__BB1_21;
	mov.b32 	%r426, 0;
	mov.u32 	%r229, _ZZ46mx_block_rearrange_2d_K_groups_colmajor_kernelPKhiiiiiPKiPhiiE11smem_cumsum;
	mov.u32 	%r427, %r426;
$L__BB1_17:
	shl.b32 	%r228, %r426, 2;
	add.s32 	%r230, %r229, %r228;
	ld.shared.u32 	%r32, [%r230];
	setp.lt.s32 	%p13, %r1, %r32;
	@%p13 bra 	$L__BB1_19;
	add.s32 	%r426, %r426, 1;
	setp.eq.s32 	%p14, %r426, %r77;
	mov.b32 	%r429, 0;
	mov.u32 	%r427, %r32;
	mov.u32 	%r430, %r429;
	@%p14 bra 	$L__BB1_21;
	bra.uni 	$L__BB1_17;
$L__BB1_19:
	sub.s32 	%r428, %r1, %r427;
	setp.eq.s32 	%p15, %r426, 0;
	mov.b32 	%r429, 0;
	mov.u32 	%r430, %r429;
	@%p15 bra 	$L__BB1_21;
	mul.wide.u32 	%rd30, %r426, 4;
	add.s64 	%rd31, %rd1, %rd30;
	ld.global.nc.u32 	%r430, [%rd31+-4];
	mov.u32 	%r429, %r426;
$L__BB1_21:
	mul.wide.u32 	%rd32, %r429, 4;
	add.s64 	%rd33, %rd1, %rd32;
	ld.global.nc.u32 	%r39, [%rd33];
	shl.b32 	%r234, %r428, 2;
	add.s32 	%r40, %r430, %r234;
	setp.le.s32 	%p16, %r39, %r40;
	@%p16 bra 	$L__BB1_48;
	setp.ne.s32 	%p17, %r3, 0;
	@%p17 bra 	$L__BB1_38;
	setp.eq.s32 	%p18, %r429, 0;
	mov.b32 	%r437, 0;
	mov.u32 	%r445, %r437;
	@%p18 bra 	$L__BB1_25;
	ld.global.nc.u32 	%r237, [%rd1];
	add.s32 	%r238, %r237, 3;
	shr.s32 	%r239, %r238, 31;
	shr.u32 	%r240, %r239, 30;
	add.s32 	%r241, %r238, %r240;
	and.b32  	%r445, %r241, -4;
	mov.b32 	%r437, 1;
$L__BB1_25:
	setp.ge.u32 	%p19, %r437, %r429;
	@%p19 bra 	$L__BB1_37;
	sub.s32 	%r44, %r429, %r437;
	and.b32  	%r45, %r44, 7;
	sub.s32 	%r243, %r437, %r429;
	setp.gt.u32 	%p20, %r243, -8;
	@%p20 bra 	$L__BB1_29;
	and.b32  	%r244, %r44, 2147483640;
	neg.s32 	%r433, %r244;
	mul.wide.u32 	%rd34, %r437, 4;
	add.s64 	%rd35, %rd34, %rd1;
	add.s64 	%rd70, %rd35, 12;
$L__BB1_28:
	.pragma "nounroll";
	ld.global.nc.u32 	%r245, [%rd70+-16];
	ld.global.nc.u32 	%r246, [%rd70+-12];
	sub.s32 	%r247, %r246, %r245;
	add.s32 	%r248, %r247, 3;
	shr.s32 	%r249, %r248, 31;
	shr.u32 	%r250, %r249, 30;
	add.s32 	%r251, %r248, %r250;
	shr.s32 	%r252, %r251, 2;
	ld.global.nc.u32 	%r253, [%rd70+-8];
	sub.s32 	%r254, %r253, %r246;
	add.s32 	%r255, %r254, 3;
	shr.s32 	%r256, %r255, 31;
	shr.u32 	%r257, %r256, 30;
	add.s32 	%r258, %r255, %r257;
	shr.s32 	%r259, %r258, 2;
	add.s32 	%r260, %r252, %r259;
	ld.global.nc.u32 	%r261, [%rd70+-4];
	sub.s32 	%r262, %r261, %r253;
	add.s32 	%r263, %r262, 3;
	shr.s32 	%r264, %r263, 31;
	shr.u32 	%r265, %r264, 30;
	add.s32 	%r266, %r263, %r265;
	shr.s32 	%r267, %r266, 2;
	add.s32 	%r268, %r260, %r267;
	ld.global.nc.u32 	%r269, [%rd70];
	sub.s32 	%r270, %r269, %r261;
	add.s32 	%r271, %r270, 3;
	shr.s32 	%r272, %r271, 31;
	shr.u32 	%r273, %r272, 30;
	add.s32 	%r274, %r271, %r273;
	shr.s32 	%r275, %r274, 2;
	add.s32 	%r276, %r268, %r275;
	ld.global.nc.u32 	%r277, [%rd70+4];
	sub.s32 	%r278, %r277, %r269;
	add.s32 	%r279, %r278, 3;
	shr.s32 	%r280, %r279, 31;
	shr.u32 	%r281, %r280, 30;
	add.s32 	%r282, %r279, %r281;
	shr.u32 	%r283, %r282, 2;
	add.s32 	%r284, %r276, %r283;
	ld.global.nc.u32 	%r285, [%rd70+8];
	sub.s32 	%r286, %r285, %r277;
	add.s32 	%r287, %r286, 3;
	shr.s32 	%r288, %r287, 31;
	shr.u32 	%r289, %r288, 30;
	add.s32 	%r290, %r287, %r289;
	shr.u32 	%r291, %r290, 2;
	add.s32 	%r292, %r284, %r291;
	ld.global.nc.u32 	%r293, [%rd70+12];
	sub.s32 	%r294, %r293, %r285;
	add.s32 	%r295, %r294, 3;
	shr.s32 	%r296, %r295, 31;
	shr.u32 	%r297, %r296, 30;
	add.s32 	%r298, %r295, %r297;
	shr.u32 	%r299, %r298, 2;
	add.s32 	%r300, %r292, %r299;
	ld.global.nc.u32 	%r301, [%rd70+16];
	sub.s32 	%r302, %r301, %r293;
	add.s32 	%r303, %r302, 3;
	shr.s32 	%r304, %r303, 31;
	shr.u32 	%r305, %r304, 30;
	add.s32 	%r306, %r303, %r305;
	shr.u32 	%r307, %r306, 2;
	add.s32 	%r308, %r300, %r307;
	shl.b32 	%r309, %r308, 2;
	add.s32 	%r445, %r309, %r445;
	add.s32 	%r437, %r437, 8;
	add.s32 	%r433, %r433, 8;
	add.s64 	%rd70, %rd70, 32;
	setp.ne.s32 	%p21, %r433, 0;
	@%p21 bra 	$L__BB1_28;
$L__BB1_29:
	setp.eq.s32 	%p22, %r45, 0;
	@%p22 bra 	$L__BB1_37;
	and.b32  	%r56, %r44, 3;
	setp.lt.u32 	%p23, %r45, 4;
	@%p23 bra 	$L__BB1_32;
	mul.wide.s32 	%rd36, %r437, 4;
	add.s64 	%rd37, %rd1, %rd36;
	ld.global.nc.u32 	%r311, [%rd37+-4];
	mul.wide.u32 	%rd38, %r437, 4;
	add.s64 	%rd39, %rd1, %rd38;
	ld.global.nc.u32 	%r312, [%rd39];
	sub.s32 	%r313, %r312, %r311;
	add.s32 	%r314, %r313, 3;
	shr.s32 	%r315, %r314, 31;
	shr.u32 	%r316, %r315, 30;
	add.s32 	%r317, %r314, %r316;
	shr.u32 	%r318, %r317, 2;
	add.s32 	%r319, %r437, 1;
	mul.wide.u32 	%rd40, %r319, 4;
	add.s64 	%rd41, %rd1, %rd40;
	ld.global.nc.u32 	%r320, [%rd41];
	sub.s32 	%r321, %r320, %r312;
	add.s32 	%r322, %r321, 3;
	shr.s32 	%r323, %r322, 31;
	shr.u32 	%r324, %r323, 30;
	add.s32 	%r325, %r322, %r324;
	shr.u32 	%r326, %r325, 2;
	add.s32 	%r327, %r318, %r326;
	add.s32 	%r328, %r437, 2;
	ld.global.nc.u32 	%r329, [%rd37+4];
	mul.wide.u32 	%rd42, %r328, 4;
	add.s64 	%rd43, %rd1, %rd42;
	ld.global.nc.u32 	%r330, [%rd43];
	sub.s32 	%r331, %r330, %r329;
	add.s32 	%r332, %r331, 3;
	shr.s32 	%r333, %r332, 31;
	shr.u32 	%r334, %r333, 30;
	add.s32 	%r335, %r332, %r334;
	shr.u32 	%r336, %r335, 2;
	add.s32 	%r337, %r327, %r336;
	ld.global.nc.u32 	%r338, [%rd37+8];
	ld.global.nc.u32 	%r339, [%rd39+12];
	sub.s32 	%r340, %r339, %r338;
	add.s32 	%r341, %r340, 3;
	shr.s32 	%r342, %r341, 31;
	shr.u32 	%r343, %r342, 30;
	add.s32 	%r344, %r341, %r343;
	shr.u32 	%r345, %r344, 2;
	add.s32 	%r346, %r337, %r345;
	shl.b32 	%r347, %r346, 2;
	add.s32 	%r445, %r347, %r445;
	add.s32 	%r437, %r437, 4;
$L__BB1_32:
	setp.eq.s32 	%p24, %r56, 0;
	@%p24 bra 	$L__BB1_37;
	setp.eq.s32 	%p25, %r56, 1;
	@%p25 bra 	$L__BB1_35;
	mul.wide.s32 	%rd44, %r437, 4;
	add.s64 	%rd45, %rd1, %rd44;
	ld.global.nc.u32 	%r349, [%rd45+-4];
	mul.wide.u32 	%rd46, %r437, 4;
	add.s64 	%rd47, %rd1, %rd46;
	ld.global.nc.u32 	%r350, [%rd47];
	sub.s32 	%r351, %r350, %r349;
	add.s32 	%r352, %r351, 3;
	shr.s32 	%r353, %r352, 31;
	shr.u32 	%r354, %r353, 30;
	add.s32 	%r355, %r352, %r354;
	shr.u32 	%r356, %r355, 2;
	ld.global.nc.u32 	%r357, [%rd47+4];
	sub.s32 	%r358, %r357, %r350;
	add.s32 	%r359, %r358, 3;
	shr.s32 	%r360, %r359, 31;
	shr.u32 	%r361, %r360, 30;
	add.s32 	%r362, %r359, %r361;
	shr.u32 	%r363, %r362, 2;
	add.s32 	%r364, %r356, %r363;
	shl.b32 	%r365, %r364, 2;
	add.s32 	%r445, %r365, %r445;
	add.s32 	%r437, %r437, 2;
$L__BB1_35:
	and.b32  	%r366, %r44, 1;
	setp.eq.b32 	%p26, %r366, 1;
	not.pred 	%p27, %p26;
	@%p27 bra 	$L__BB1_37;
	mul.wide.s32 	%rd48, %r437, 4;
	add.s64 	%rd49, %rd1, %rd48;
	ld.global.nc.u32 	%r367, [%rd49+-4];
	mul.wide.u32 	%rd50, %r437, 4;
	add.s64 	%rd51, %rd1, %rd50;
	ld.global.nc.u32 	%r368, [%rd51];
	sub.s32 	%r369, %r368, %r367;
	add.s32 	%r370, %r369, 3;
	shr.s32 	%r371, %r370, 31;
	shr.u32 	%r372, %r371, 30;
	add.s32 	%r373, %r370, %r372;
	and.b32  	%r374, %r373, -4;
	add.s32 	%r445, %r374, %r445;
$L__BB1_37:
	st.shared.u32 	[_ZZ46mx_block_rearrange_2d_K_groups_colmajor_kernelPKhiiiiiPKiPhiiE22output_group_start_col], %r445;
$L__BB1_38:
	sub.s32 	%r69, %r39, %r40;
	shl.b32 	%r376, %r2, 7;
	add.s32 	%r70, %r376, %r3;
	setp.ge.s32 	%p28, %r70, %r74;
	mov.b16 	%rs18, 0;
	mov.b32 	%r446, 0;
	mov.u16 	%rs19, %rs18;
	mov.u16 	%rs20, %rs18;
	@%p28 bra 	$L__BB1_47;
	cvt.u64.u32 	%rd8, %r70;
	setp.lt.s32 	%p29, %r69, 1;
	mov.b16 	%rs20, 0;
	@%p29 bra 	$L__BB1_41;
	mul.wide.s32 	%rd53, %r40, %r73;
	add.s64 	%rd54, %rd53, %rd8;
	add.s64 	%rd52, %rd9, %rd54;
	// begin inline asm
	ld.global.nc.u8 %r377, [%rd52];
	// end inline asm
	cvt.u16.u32 	%rs20, %r377;
$L__BB1_41:
	setp.lt.s32 	%p30, %r69, 2;
	mov.b16 	%rs19, 0;
	@%p30 bra 	$L__BB1_43;
	add.s32 	%r379, %r40, 1;
	mul.wide.s32 	%rd56, %r379, %r73;
	add.s64 	%rd57, %rd56, %rd8;
	add.s64 	%rd55, %rd9, %rd57;
	// begin inline asm
	ld.global.nc.u8 %r378, [%rd55];
	// end inline asm
	cvt.u16.u32 	%rs19, %r378;
$L__BB1_43:
	setp.lt.s32 	%p31, %r69, 3;
	mov.b16 	%rs18, 0;
	@%p31 bra 	$L__BB1_45;
	add.s32 	%r381, %r40, 2;
	mul.wide.s32 	%rd59, %r381, %r73;
	add.s64 	%rd60, %rd59, %rd8;
	add.s64 	%rd58, %rd9, %rd60;
	// begin inline asm
	ld.global.nc.u8 %r380, [%rd58];
	// end inline asm
	cvt.u16.u32 	%rs18, %r380;
$L__BB1_45:
	setp.lt.s32 	%p32, %r69, 4;
	@%p32 bra 	$L__BB1_47;
	add.s32 	%r384, %r40, 3;
	mul.wide.s32 	%rd62, %r384, %r73;
	add.s64 	%rd63, %rd62, %rd8;
	add.s64 	%rd61, %rd9, %rd63;
	// begin inline asm
	ld.global.nc.u8 %r383, [%rd61];
	// end inline asm
	shl.b32 	%r446, %r383, 24;
$L__BB1_47:
	shl.b32 	%r385, %r3, 4;
	and.b32  	%r386, %r385, 496;
	shr.u32 	%r387, %r3, 3;
	and.b32  	%r388, %r387, 124;
	add.s32 	%r389, %r386, %r388;
	cvt.u32.u16 	%r390, %rs18;
	shl.b32 	%r391, %r390, 16;
	and.b32  	%r392, %r391, 16711680;
	or.b32  	%r393, %r446, %r392;
	and.b16  	%rs14, %rs19, 255;
	mul.wide.u16 	%r394, %rs14, 256;
	or.b32  	%r395, %r393, %r394;
	cvt.u32.u16 	%r396, %rs20;
	and.b32  	%r397, %r396, 255;
	or.b32  	%r398, %r395, %r397;
	mov.u32 	%r399, _ZZ46mx_block_rearrange_2d_K_groups_colmajor_kernelPKhiiiiiPKiPhiiE13smem_swizzled;
	add.s32 	%r400, %r399, %r389;
	st.shared.u32 	[%r400], %r398;
	bar.sync 	0;
	ld.shared.u32 	%r401, [_ZZ46mx_block_rearrange_2d_K_groups_colmajor_kernelPKhiiiiiPKiPhiiE22output_group_start_col];
	sub.s32 	%r402, %r39, %r430;
	add.s32 	%r403, %r402, 3;
	shr.s32 	%r404, %r403, 31;
	shr.u32 	%r405, %r404, 30;
	add.s32 	%r406, %r403, %r405;
	shr.s32 	%r407, %r406, 2;
	mad.lo.s32 	%r408, %r407, %r2, %r428;
	mul.lo.s32 	%r409, %r408, %r76;
	mad.lo.s32 	%r410, %r401, %r75, %r409;
	cvt.s64.s32 	%rd64, %r410;
	shl.b32 	%r411, %r3, 2;
	cvt.u64.u32 	%rd65, %r411;
	add.s64 	%rd66, %rd64, %rd65;
	cvta.to.global.u64 	%rd67, %rd10;
	add.s64 	%rd68, %rd67, %rd66;
	add.s32 	%r412, %r399, %r411;
	ld.shared.u32 	%r413, [%r412];
	st.global.u32 	[%rd68], %r413;
$L__BB1_48:
	ret;

}
	// .globl	_Z57mx_block_rearrange_2d_K_groups_colmajor_vectorized_kernelPKhiiiiPKiPhii
.visible .entry _Z57mx_block_rearrange_2d_K_groups_colmajor_vectorized_kernelPKhiiiiPKiPhii(
	.param .u64 .ptr .align 1 _Z57mx_block_rearrange_2d_K_groups_colmajor_vectorized_kernelPKhiiiiPKiPhii_param_0,
	.param .u32 _Z57mx_block_rearrange_2d_K_groups_colmajor_vectorized_kernelPKhiiiiPKiPhii_param_1,
	.param .u32 _Z57mx_block_rearrange_2d_K_groups_colmajor_vectorized_kernelPKhiiiiPKiPhii_param_2,
	.param .u32 _Z57mx_block_rearrange_2d_K_groups_colmajor_vectorized_kernelPKhiiiiPKiPhii_param_3,
	.param .u32 _Z57mx_block_rearrange_2d_K_groups_colmajor_vectorized_kernelPKhiiiiPKiPhii_param_4,
	.param .u64 .ptr .align 1 _Z57mx_block_rearrange_2d_K_groups_colmajor_vectorized_kernelPKhiiiiPKiPhii_param_5,
	.param .u64 .ptr .align 1 _Z57mx_block_rearrange_2d_K_groups_colmajor_vectorized_kernelPKhiiiiPKiPhii_param_6,
	.param .u32 _Z57mx_block_rearrange_2d_K_groups_colmajor_vectorized_kernelPKhiiiiPKiPhii_param_7,
	.param .u32 _Z57mx_block_rearrange_2d_K_groups_colmajor_vectorized_kernelPKhiiiiPKiPhii_param_8
)
{
	.reg .pred 	%p<33>;
	.reg .b16 	%rs<23>;
	.reg .b32 	%r<457>;
	.reg .b64 	%rd<67>;
	// demoted variable
	.shared .align 16 .b8 _ZZ57mx_block_rearrange_2d_K_groups_colmajor_vectorized_kernelPKhiiiiPKiPhiiE10smem_block[512];
	// demoted variable
	.shared .align 4 .b8 _ZZ57mx_block_rearrange_2d_K_groups_colmajor_vectorized_kernelPKhiiiiPKiPhiiE11smem_cumsum[128];
	// demoted variable
	.shared .align 4 .u32 _ZZ57mx_block_rearrange_2d_K_groups_colmajor_vectorized_kernelPKhiiiiPKiPhiiE22output_group_start_col;
	ld.param.u64 	%rd10, [_Z57mx_block_rearrange_2d_K_groups_colmajor_vectorized_kernelPKhiiiiPKiPhii_param_0];
	ld.param.u32 	%r73, [_Z57mx_block_rearrange_2d_K_groups_colmajor_vectorized_kernelPKhiiiiPKiPhii_param_1];
	ld.param.u32 	%r74, [_Z57mx_block_rearrange_2d_K_groups_colmajor_vectorized_kernelPKhiiiiPKiPhii_param_2];
	ld.param.u32 	%r75, [_Z57mx_block_rearrange_2d_K_groups_colmajor_vectorized_kernelPKhiiiiPKiPhii_param_4];
	ld.param.u64 	%rd12, [_Z57mx_block_rearrange_2d_K_groups_colmajor_vectorized_kernelPKhiiiiPKiPhii_param_5];
	ld.param.u64 	%rd11, [_Z57mx_block_rearrange_2d_K_groups_colmajor_vectorized_kernelPKhiiiiPKiPhii_param_6];
	ld.param.u32 	%r76, [_Z57mx_block_rearrange_2d_K_groups_colmajor_vectorized_kernelPKhiiiiPKiPhii_param_7];
	ld.param.u32 	%r77, [_Z57mx_block_rearrange_2d_K_groups_colmajor_vectorized_kernelPKhiiiiPKiPhii_param_8];
	cvta.to.global.u64 	%rd1, %rd12;
	mov.u32 	%r1, %ctaid.x;
	mov.u32 	%r2, %ctaid.y;
	mov.u32 	%r3, %tid.x;
	shr.u32 	%r4, %r3, 5;
	and.b32  	%r5, %r3, 31;
	setp.ne.s32 	%p1, %r3, 0;
	@%p1 bra 	$L__BB2_15;
	setp.lt.s32 	%p2, %r77, 1;
	mov.b32 	%r432, 0;
	mov.u32 	%r431, %r432;
	@%p2 bra 	$L__BB2_3;
	ld.global.nc.u32 	%r80, [%rd1];
	add.s32 	%r81, %r80, 3;
	shr.s32 	%r82, %r81, 31;
	shr.u32 	%r83, %r82, 30;
	add.s32 	%r84, %r81, %r83;
	shr.s32 	%r432, %r84, 2;
	st.shared.u32 	[_ZZ57mx_block_rearrange_2d_K_groups_colmajor_vectorized_kernelPKhiiiiPKiPhiiE11smem_cumsum], %r432;
	mov.b32 	%r431, 1;
$L__BB2_3:
	setp.ge.s32 	%p3, %r431, %r77;
	@%p3 bra 	$L__BB2_15;
	sub.s32 	%r9, %r77, %r431;
	and.b32  	%r10, %r9, 7;
	sub.s32 	%r85, %r431, %r77;
	setp.gt.u32 	%p4, %r85, -8;
	@%p4 bra 	$L__BB2_7;
	and.b32  	%r86, %r9, -8;
	neg.s32 	%r428, %r86;
	shl.b32 	%r87, %r431, 2;
	mov.u32 	%r88, _ZZ57mx_block_rearrange_2d_K_groups_colmajor_vectorized_kernelPKhiiiiPKiPhiiE11smem_cumsum;
	add.s32 	%r89, %r87, %r88;
	add.s32 	%r427, %r89, 16;
	mul.wide.u32 	%rd13, %r431, 4;
	add.s64 	%rd14, %rd13, %rd1;
	add.s64 	%rd65, %rd14, 12;
$L__BB2_6:
	.pragma "nounroll";
	ld.global.nc.u32 	%r90, [%rd65+-16];
	ld.global.nc.u32 	%r91, [%rd65+-12];
	sub.s32 	%r92, %r91, %r90;
	add.s32 	%r93, %r92, 3;
	shr.s32 	%r94, %r93, 31;
	shr.u32 	%r95, %r94, 30;
	add.s32 	%r96, %r93, %r95;
	shr.s32 	%r97, %r96, 2;
	add.s32 	%r98, %r97, %r432;
	st.shared.u32 	[%r427+-16], %r98;
	ld.global.nc.u32 	%r99, [%rd65+-8];
	sub.s32 	%r100, %r99, %r91;
	add.s32 	%r101, %r100, 3;
	shr.s32 	%r102, %r101, 31;
	shr.u32 	%r103, %r102, 30;
	add.s32 	%r104, %r101, %r103;
	shr.s32 	%r105, %r104, 2;
	add.s32 	%r106, %r105, %r98;
	st.shared.u32 	[%r427+-12], %r106;
	ld.global.nc.u32 	%r107, [%rd65+-4];
	sub.s32 	%r108, %r107, %r99;
	add.s32 	%r109, %r108, 3;
	shr.s32 	%r110, %r109, 31;
	shr.u32 	%r111, %r110, 30;
	add.s32 	%r112, %r109, %r111;
	shr.s32 	%r113, %r112, 2;
	add.s32 	%r114, %r113, %r106;
	st.shared.u32 	[%r427+-8], %r114;
	ld.global.nc.u32 	%r115, [%rd65];
	sub.s32 	%r116, %r115, %r107;
	add.s32 	%r117, %r116, 3;
	shr.s32 	%r118, %r117, 31;
	shr.u32 	%r119, %r118, 30;
	add.s32 	%r120, %r117, %r119;
	shr.s32 	%r121, %r120, 2;
	add.s32 	%r122, %r121, %r114;
	st.shared.u32 	[%r427+-4], %r122;
	ld.global.nc.u32 	%r123, [%rd65+4];
	sub.s32 	%r124, %r123, %r115;
	add.s32 	%r125, %r124, 3;
	shr.s32 	%r126, %r125, 31;
	shr.u32 	%r127, %r126, 30;
	add.s32 	%r128, %r125, %r127;
	shr.s32 	%r129, %r128, 2;
	add.s32 	%r130, %r129, %r122;
	st.shared.u32 	[%r427], %r130;
	ld.global.nc.u32 	%r131, [%rd65+8];
	sub.s32 	%r132, %r131, %r123;
	add.s32 	%r133, %r132, 3;
	shr.s32 	%r134, %r133, 31;
	shr.u32 	%r135, %r134, 30;
	add.s32 	%r136, %r133, %r135;
	shr.s32 	%r137, %r136, 2;
	add.s32 	%r138, %r137, %r130;
	st.shared.u32 	[%r427+4], %r138;
	ld.global.nc.u32 	%r139, [%rd65+12];
	sub.s32 	%r140, %r139, %r131;
	add.s32 	%r141, %r140, 3;
	shr.s32 	%r142, %r141, 31;
	shr.u32 	%r143, %r142, 30;
	add.s32 	%r144, %r141, %r143;
	shr.s32 	%r145, %r144, 2;
	add.s32 	%r146, %r145, %r138;
	st.shared.u32 	[%r427+8], %r146;
	ld.global.nc.u32 	%r147, [%rd65+16];
	sub.s32 	%r148, %r147, %r139;
	add.s32 	%r149, %r148, 3;
	shr.s32 	%r150, %r149, 31;
	shr.u32 	%r151, %r150, 30;
	add.s32 	%r152, %r149, %r151;
	shr.s32 	%r153, %r152, 2;
	add.s32 	%r432, %r153, %r146;
	st.shared.u32 	[%r427+12], %r432;
	add.s32 	%r431, %r431, 8;
	add.s32 	%r428, %r428, 8;
	add.s32 	%r427, %r427, 32;
	add.s64 	%rd65, %rd65, 32;
	setp.ne.s32 	%p5, %r428, 0;
	@%p5 bra 	$L__BB2_6;
$L__BB2_7:
	setp.eq.s32 	%p6, %r10, 0;
	@%p6 bra 	$L__BB2_15;
	and.b32  	%r23, %r9, 3;
	setp.lt.u32 	%p7, %r10, 4;
	@%p7 bra 	$L__BB2_10;
	mul.wide.s32 	%rd15, %r431, 4;
	add.s64 	%rd16, %rd1, %rd15;
	ld.global.nc.u32 	%r154, [%rd16+-4];
	mul.wide.u32 	%rd17, %r431, 4;
	add.s64 	%rd18, %rd1, %rd17;
	ld.global.nc.u32 	%r155, [%rd18];
	sub.s32 	%r156, %r155, %r154;
	add.s32 	%r157, %r156, 3;
	shr.s32 	%r158, %r157, 31;
	shr.u32 	%r159, %r158, 30;
	add.s32 	%r160, %r157, %r159;
	shr.s32 	%r161, %r160, 2;
	add.s32 	%r162, %r161, %r432;
	shl.b32 	%r163, %r431, 2;
	mov.u32 	%r164, _ZZ57mx_block_rearrange_2d_K_groups_colmajor_vectorized_kernelPKhiiiiPKiPhiiE11smem_cumsum;
	add.s32 	%r165, %r164, %r163;
	st.shared.u32 	[%r165], %r162;
	add.s32 	%r166, %r431, 1;
	mul.wide.u32 	%rd19, %r166, 4;
	add.s64 	%rd20, %rd1, %rd19;
	ld.global.nc.u32 	%r167, [%rd20];
	sub.s32 	%r168, %r167, %r155;
	add.s32 	%r169, %r168, 3;
	shr.s32 	%r170, %r169, 31;
	shr.u32 	%r171, %r170, 30;
	add.s32 	%r172, %r169, %r171;
	shr.s32 	%r173, %r172, 2;
	add.s32 	%r174, %r173, %r162;
	st.shared.u32 	[%r165+4], %r174;
	add.s32 	%r175, %r431, 2;
	ld.global.nc.u32 	%r176, [%rd16+4];
	mul.wide.u32 	%rd21, %r175, 4;
	add.s64 	%rd22, %rd1, %rd21;
	ld.global.nc.u32 	%r177, [%rd22];
	sub.s32 	%r178, %r177, %r176;
	add.s32 	%r179, %r178, 3;
	shr.s32 	%r180, %r179, 31;
	shr.u32 	%r181, %r180, 30;
	add.s32 	%r182, %r179, %r181;
	shr.s32 	%r183, %r182, 2;
	add.s32 	%r184, %r183, %r174;
	st.shared.u32 	[%r165+8], %r184;
	ld.global.nc.u32 	%r185, [%rd16+8];
	ld.global.nc.u32 	%r186, [%rd18+12];
	sub.s32 	%r187, %r186, %r185;
	add.s32 	%r188, %r187, 3;
	shr.s32 	%r189, %r188, 31;
	shr.u32 	%r190, %r189, 30;
	add.s32 	%r191, %r188, %r190;
	shr.s32 	%r192, %r191, 2;
	add.s32 	%r432, %r192, %r184;
	st.shared.u32 	[%r165+12], %r432;
	add.s32 	%r431, %r431, 4;
$L__BB2_10:
	setp.eq.s32 	%p8, %r23, 0;
	@%p8 bra 	$L__BB2_15;
	setp.eq.s32 	%p9, %r23, 1;
	@%p9 bra 	$L__BB2_13;
	mul.wide.s32 	%rd23, %r431, 4;
	add.s64 	%rd24, %rd1, %rd23;
	ld.global.nc.u32 	%r193, [%rd24+-4];
	mul.wide.u32 	%rd25, %r431, 4;
	add.s64 	%rd26, %rd1, %rd25;
	ld.global.nc.u32 	%r194, [%rd26];
	sub.s32 	%r195, %r194, %r193;
	add.s32 	%r196, %r195, 3;
	shr.s32 	%r197, %r196, 31;
	shr.u32 	%r198, %r197, 30;
	add.s32 	%r199, %r196, %r198;
	shr.s32 	%r200, %r199, 2;
	add.s32 	%r201, %r200, %r432;
	shl.b32 	%r202, %r431, 2;
	mov.u32 	%r203, _ZZ57mx_block_rearrange_2d_K_groups_colmajor_vectorized_kernelPKhiiiiPKiPhiiE11smem_cumsum;
	add.s32 	%r204, %r203, %r202;
	st.shared.u32 	[%r204], %r201;
	ld.global.nc.u32 	%r205, [%rd26+4];
	sub.s32 	%r206, %r205, %r194;
	add.s32 	%r207, %r206, 3;
	shr.s32 	%r208, %r207, 31;
	shr.u32 	%r209, %r208, 30;
	add.s32 	%r210, %r207, %r209;
	shr.s32 	%r211, %r210, 2;
	add.s32 	%r432, %r211, %r201;
	st.shared.u32 	[%r204+4], %r432;
	add.s32 	%r431, %r431, 2;
$L__BB2_13:
	and.b32  	%r212, %r9, 1;
	setp.eq.b32 	%p10, %r212, 1;
	not.pred 	%p11, %p10;
	@%p11 bra 	$L__BB2_15;
	mul.wide.s32 	%rd27, %r431, 4;
	add.s64 	%rd28, %rd1, %rd27;
	ld.global.nc.u32 	%r213, [%rd28+-4];
	mul.wide.u32 	%rd29, %r431, 4;
	add.s64 	%rd30, %rd1, %rd29;
	ld.global.nc.u32 	%r214, [%rd30];
	sub.s32 	%r215, %r214, %r213;
	add.s32 	%r216, %r215, 3;
	shr.s32 	%r217, %r216, 31;
	shr.u32 	%r218, %r217, 30;
	add.s32 	%r219, %r216, %r218;
	shr.s32 	%r220, %r219, 2;
	add.s32 	%r221, %r220, %r432;
	shl.b32 	%r222, %r431, 2;
	mov.u32 	%r223, _ZZ57mx_block_rearrange_2d_K_groups_colmajor_vectorized_kernelPKhiiiiPKiPhiiE11smem_cumsum;
	add.s32 	%r224, %r223, %r222;
	st.shared.u32 	[%r224], %r221;
$L__BB2_15:
	bar.sync 	0;
	setp.lt.s32 	%p12, %r77, 1;
	mov.b32 	%r440, 0;
	mov.u32 	%r441, %r440;
	@%p12 bra 	$L__BB2_21;
	mov.b32 	%r437, 0;
	mov.u32 	%r229, _ZZ57mx_block_rearrange_2d_K_groups_colmajor_vectorized_kernelPKhiiiiPKiPhiiE11smem_cumsum;
	mov.u32 	%r438, %r437;
$L__BB2_17:
	shl.b32 	%r228, %r437, 2;
	add.s32 	%r230, %r229, %r228;
	ld.shared.u32 	%r34, [%r230];
	setp.lt.s32 	%p13, %r1, %r34;
	@%p13 bra 	$L__BB2_19;
	add.s32 	%r437, %r437, 1;
	setp.eq.s32 	%p14, %r437, %r77;
	mov.b32 	%r440, 0;
	mov.u32 	%r438, %r34;
	mov.u32 	%r441, %r440;
	@%p14 bra 	$L__BB2_21;
	bra.uni 	$L__BB2_17;
$L__BB2_19:
	sub.s32 	%r439, %r1, %r438;
	setp.eq.s32 	%p15, %r437, 0;
	mov.b32 	%r440, 0;
	mov.u32 	%r441, %r440;
	@%p15 bra 	$L__BB2_21;
	mul.wide.u32 	%rd31, %r437, 4;
	add.s64 	%rd32, %rd1, %rd31;
	ld.global.nc.u32 	%r441, [%rd32+-4];
	mov.u32 	%r440, %r437;
$L__BB2_21:
	mul.wide.u32 	%rd33, %r440, 4;
	add.s64 	%rd34, %rd1, %rd33;
	ld.global.nc.u32 	%r41, [%rd34];
	shl.b32 	%r234, %r439, 2;
	add.s32 	%r42, %r441, %r234;
	setp.le.s32 	%p16, %r41, %r42;
	@%p16 bra 	$L__BB2_47;
	setp.ne.s32 	%p17, %r3, 0;
	@%p17 bra 	$L__BB2_38;
	setp.eq.s32 	%p18, %r440, 0;
	mov.b32 	%r448, 0;
	mov.u32 	%r456, %r448;
	@%p18 bra 	$L__BB2_25;
	ld.global.nc.u32 	%r237, [%rd1];
	add.s32 	%r238, %r237, 3;
	shr.s32 	%r239, %r238, 31;
	shr.u32 	%r240, %r239, 30;
	add.s32 	%r241, %r238, %r240;
	and.b32  	%r456, %r241, -4;
	mov.b32 	%r448, 1;
$L__BB2_25:
	setp.ge.u32 	%p19, %r448, %r440;
	@%p19 bra 	$L__BB2_37;
	sub.s32 	%r46, %r440, %r448;
	and.b32  	%r47, %r46, 7;
	sub.s32 	%r243, %r448, %r440;
	setp.gt.u32 	%p20, %r243, -8;
	@%p20 bra 	$L__BB2_29;
	and.b32  	%r244, %r46, 2147483640;
	neg.s32 	%r444, %r244;
	mul.wide.u32 	%rd35, %r448, 4;
	add.s64 	%rd36, %rd35, %rd1;
	add.s64 	%rd66, %rd36, 12;
$L__BB2_28:
	.pragma "nounroll";
	ld.global.nc.u32 	%r245, [%rd66+-16];
	ld.global.nc.u32 	%r246, [%rd66+-12];
	sub.s32 	%r247, %r246, %r245;
	add.s32 	%r248, %r247, 3;
	shr.s32 	%r249, %r248, 31;
	shr.u32 	%r250, %r249, 30;
	add.s32 	%r251, %r248, %r250;
	shr.s32 	%r252, %r251, 2;
	ld.global.nc.u32 	%r253, [%rd66+-8];
	sub.s32 	%r254, %r253, %r246;
	add.s32 	%r255, %r254, 3;
	shr.s32 	%r256, %r255, 31;
	shr.u32 	%r257, %r256, 30;
	add.s32 	%r258, %r255, %r257;
	shr.s32 	%r259, %r258, 2;
	add.s32 	%r260, %r252, %r259;
	ld.global.nc.u32 	%r261, [%rd66+-4];
	sub.s32 	%r262, %r261, %r253;
	add.s32 	%r263, %r262, 3;
	shr.s32 	%r264, %r263, 31;
	shr.u32 	%r265, %r264, 30;
	add.s32 	%r266, %r263, %r265;
	shr.s32 	%r267, %r266, 2;
	add.s32 	%r268, %r260, %r267;
	ld.global.nc.u32 	%r269, [%rd66];
	sub.s32 	%r270, %r269, %r261;
	add.s32 	%r271, %r270, 3;
	shr.s32 	%r272, %r271, 31;
	shr.u32 	%r273, %r272, 30;
	add.s32 	%r274, %r271, %r273;
	shr.s32 	%r275, %r274, 2;
	add.s32 	%r276, %r268, %r275;
	ld.global.nc.u32 	%r277, [%rd66+4];
	sub.s32 	%r278, %r277, %r269;
	add.s32 	%r279, %r278, 3;
	shr.s32 	%r280, %r279, 31;
	shr.u32 	%r281, %r280, 30;
	add.s32 	%r282, %r279, %r281;
	shr.u32 	%r283, %r282, 2;
	add.s32 	%r284, %r276, %r283;
	ld.global.nc.u32 	%r285, [%rd66+8];
	sub.s32 	%r286, %r285, %r277;
	add.s32 	%r287, %r286, 3;
	shr.s32 	%r288, %r287, 31;
	shr.u32 	%r289, %r288, 30;
	add.s32 	%r290, %r287, %r289;
	shr.u32 	%r291, %r290, 2;
	add.s32 	%r292, %r284, %r291;
	ld.global.nc.u32 	%r293, [%rd66+12];
	sub.s32 	%r294, %r293, %r285;
	add.s32 	%r295, %r294, 3;
	shr.s32 	%r296, %r295, 31;
	shr.u32 	%r297, %r296, 30;
	add.s32 	%r298, %r295, %r297;
	shr.u32 	%r299, %r298, 2;
	add.s32 	%r300, %r292, %r299;
	ld.global.nc.u32 	%r301, [%rd66+16];
	sub.s32 	%r302, %r301, %r293;
	add.s32 	%r303, %r302, 3;
	shr.s32 	%r304, %r303, 31;
	shr.u32 	%r305, %r304, 30;
	add.s32 	%r306, %r303, %r305;
	shr.u32 	%r307, %r306, 2;
	add.s32 	%r308, %r300, %r307;
	shl.b32 	%r309, %r308, 2;
	add.s32 	%r456, %r309, %r456;
	add.s32 	%r448, %r448, 8;
	add.s32 	%r444, %r444, 8;
	add.s64 	%rd66, %rd66, 32;
	setp.ne.s32 	%p21, %r444, 0;
	@%p21 bra 	$L__BB2_28;
$L__BB2_29:
	setp.eq.s32 	%p22, %r47, 0;
	@%p22 bra 	$L__BB2_37;
	and.b32  	%r58, %r46, 3;
	setp.lt.u32 	%p23, %r47, 4;
	@%p23 bra 	$L__BB2_32;
	mul.wide.s32 	%rd37, %r448, 4;
	add.s64 	%rd38, %rd1, %rd37;
	ld.global.nc.u32 	%r311, [%rd38+-4];
	mul.wide.u32 	%rd39, %r448, 4;
	add.s64 	%rd40, %rd1, %rd39;
	ld.global.nc.u32 	%r312, [%rd40];
	sub.s32 	%r313, %r312, %r311;
	add.s32 	%r314, %r313, 3;
	shr.s32 	%r315, %r314, 31;
	shr.u32 	%r316, %r315, 30;
	add.s32 	%r317, %r314, %r316;
	shr.u32 	%r318, %r317, 2;
	add.s32 	%r319, %r448, 1;
	mul.wide.u32 	%rd41, %r319, 4;
	add.s64 	%rd42, %rd1, %rd41;
	ld.global.nc.u32 	%r320, [%rd42];
	sub.s32 	%r321, %r320, %r312;
	add.s32 	%r322, %r321, 3;
	shr.s32 	%r323, %r322, 31;
	shr.u32 	%r324, %r323, 30;
	add.s32 	%r325, %r322, %r324;
	shr.u32 	%r326, %r325, 2;
	add.s32 	%r327, %r318, %r326;
	add.s32 	%r328, %r448, 2;
	ld.global.nc.u32 	%r329, [%rd38+4];
	mul.wide.u32 	%rd43, %r328, 4;
	add.s64 	%rd44, %rd1, %rd43;
	ld.global.nc.u32 	%r330, [%rd44];
	sub.s32 	%r331, %r330, %r329;
	add.s32 	%r332, %r331, 3;
	shr.s32 	%r333, %r332, 31;
	shr.u32 	%r334, %r333, 30;
	add.s32 	%r335, %r332, %r334;
	shr.u32 	%r336, %r335, 2;
	add.s32 	%r337, %r327, %r336;
	ld.global.nc.u32 	%r338, [%rd38+8];
	ld.global.nc.u32 	%r339, [%rd40+12];
	sub.s32 	%r340, %r339, %r338;
	add.s32 	%r341, %r340, 3;
	shr.s32 	%r342, %r341, 31;
	shr.u32 	%r343, %r342, 30;
	add.s32 	%r344, %r341, %r343;
	shr.u32 	%r345, %r344, 2;
	add.s32 	%r346, %r337, %r345;
	shl.b32 	%r347, %r346, 2;
	add.s32 	%r456, %r347, %r456;
	add.s32 	%r448, %r448, 4;
$L__BB2_32:
	setp.eq.s32 	%p24, %r58, 0;
	@%p24 bra 	$L__BB2_37;
	setp.eq.s32 	%p25, %r58, 1;
	@%p25 bra 	$L__BB2_35;
	mul.wide.s32 	%rd45, %r448, 4;
	add.s64 	%rd46, %rd1, %rd45;
	ld.global.nc.u32 	%r349, [%rd46+-4];
	mul.wide.u32 	%rd47, %r448, 4;
	add.s64 	%rd48, %rd1, %rd47;
	ld.global.nc.u32 	%r350, [%rd48];
	sub.s32 	%r351, %r350, %r349;
	add.s32 	%r352, %r351, 3;
	shr.s32 	%r353, %r352, 31;
	shr.u32 	%r354, %r353, 30;
	add.s32 	%r355, %r352, %r354;
	shr.u32 	%r356, %r355, 2;
	ld.global.nc.u32 	%r357, [%rd48+4];
	sub.s32 	%r358, %r357, %r350;
	add.s32 	%r359, %r358, 3;
	shr.s32 	%r360, %r359, 31;
	shr.u32 	%r361, %r360, 30;
	add.s32 	%r362, %r359, %r361;
	shr.u32 	%r363, %r362, 2;
	add.s32 	%r364, %r356, %r363;
	shl.b32 	%r365, %r364, 2;
	add.s32 	%r456, %r365, %r456;
	add.s32 	%r448, %r448, 2;
$L__BB2_35:
	and.b32  	%r366, %r46, 1;
	setp.eq.b32 	%p26, %r366, 1;
	not.pred 	%p27, %p26;
	@%p27 bra 	$L__BB2_37;
	mul.wide.s32 	%rd49, %r448, 4;
	add.s64 	%rd50, %rd1, %rd49;
	ld.global.nc.u32 	%r367, [%rd50+-4];
	mul.wide.u32 	%rd51, %r448, 4;
	add.s64 	%rd52, %rd1, %rd51;
	ld.global.nc.u32 	%r368, [%rd52];
	sub.s32 	%r369, %r368, %r367;
	add.s32 	%r370, %r369, 3;
	shr.s32 	%r371, %r370, 31;
	shr.u32 	%r372, %r371, 30;
	add.s32 	%r373, %r370, %r372;
	and.b32  	%r374, %r373, -4;
	add.s32 	%r456, %r374, %r456;
$L__BB2_37:
	st.shared.u32 	[_ZZ57mx_block_rearrange_2d_K_groups_colmajor_vectorized_kernelPKhiiiiPKiPhiiE22output_group_start_col], %r456;
$L__BB2_38:
	sub.s32 	%r375, %r41, %r42;
	setp.ge.s32 	%p28, %r4, %r375;
	mov.b16 	%rs19, 0;
	mov.u16 	%rs20, %rs19;
	mov.u16 	%rs21, %rs19;
	mov.u16 	%rs22, %rs19;
	@%p28 bra 	$L__BB2_46;
	shl.b32 	%r376, %r2, 7;
	add.s32 	%r377, %r42, %r4;
	shl.b32 	%r378, %r5, 2;
	or.b32  	%r71, %r378, %r376;
	mul.wide.s32 	%rd53, %r377, %r73;
	add.s64 	%rd8, %rd10, %rd53;
	or.b32  	%r379, %r71, 3;
	setp.ge.s32 	%p29, %r379, %r74;
	@%p29 bra 	$L__BB2_41;
	cvt.u64.u32 	%rd59, %r71;
	add.s64 	%rd58, %rd8, %rd59;
	// begin inline asm
	ld.global.nc.u32 %r385, [%rd58];
	// end inline asm
	cvt.u16.u32 	%rs22, %r385;
	shr.u32 	%r386, %r385, 8;
	cvt.u16.u32 	%rs21, %r386;
	{ .reg .b16 tmp; mov.b32 {tmp, %rs20}, %r385; }
	shr.u32 	%r387, %r385, 24;
	cvt.u16.u32 	%rs19, %r387;
	bra.uni 	$L__BB2_46;
$L__BB2_41:
	setp.ge.s32 	%p30, %r71, %r74;
	mov.u16 	%rs20, %rs19;
	mov.u16 	%rs21, %rs19;
	mov.u16 	%rs22, %rs19;
	@%p30 bra 	$L__BB2_46;
	cvt.u64.u32 	%rd55, %r71;
	add.s64 	%rd54, %rd8, %rd55;
	// begin inline asm
	ld.global.nc.u8 %r380, [%rd54];
	// end inline asm
	add.s32 	%r381, %r71, 1;
	setp.ge.s32 	%p31, %r381, %r74;
	mov.b16 	%rs21, 0;
	@%p31 bra 	$L__BB2_44;
	add.s64 	%rd56, %rd54, 1;
	// begin inline asm
	ld.global.nc.u8 %r382, [%rd56];
	// end inline asm
	cvt.u16.u32 	%rs21, %r382;
$L__BB2_44:
	cvt.u16.u32 	%rs22, %r380;
	add.s32 	%r383, %r71, 2;
	setp.ge.s32 	%p32, %r383, %r74;
	mov.b16 	%rs19, 0;
	mov.u16 	%rs20, %rs19;
	@%p32 bra 	$L__BB2_46;
	add.s64 	%rd57, %rd54, 2;
	// begin inline asm
	ld.global.nc.u8 %r384, [%rd57];
	// end inline asm
	cvt.u16.u32 	%rs20, %r384;
$L__BB2_46:
	shl.b32 	%r388, %r3, 6;
	and.b32  	%r389, %r388, 448;
	shr.u32 	%r390, %r3, 1;
	and.b32  	%r391, %r390, 12;
	add.s32 	%r392, %r391, %r4;
	or.b32  	%r393, %r392, %r389;
	mov.u32 	%r394, _ZZ57mx_block_rearrange_2d_K_groups_colmajor_vectorized_kernelPKhiiiiPKiPhiiE10smem_block;
	add.s32 	%r395, %r394, %r393;
	st.shared.u8 	[%r395], %rs22;
	shl.b32 	%r396, %r5, 6;
	or.b32  	%r397, %r396, 16;
	and.b32  	%r398, %r397, 464;
	shr.u32 	%r399, %r5, 1;
	and.b32  	%r400, %r399, 12;
	add.s32 	%r401, %r400, %r4;
	add.s32 	%r402, %r401, %r398;
	add.s32 	%r403, %r394, %r402;
	st.shared.u8 	[%r403], %rs21;
	or.b32  	%r404, %r396, 32;
	and.b32  	%r405, %r404, 480;
	add.s32 	%r406, %r401, %r405;
	add.s32 	%r407, %r394, %r406;
	st.shared.u8 	[%r407], %rs20;
	or.b32  	%r408, %r396, 48;
	and.b32  	%r409, %r408, 496;
	add.s32 	%r410, %r401, %r409;
	add.s32 	%r411, %r394, %r410;
	st.shared.u8 	[%r411], %rs19;
	bar.sync 	0;
	ld.shared.u32 	%r412, [_ZZ57mx_block_rearrange_2d_K_groups_colmajor_vectorized_kernelPKhiiiiPKiPhiiE22output_group_start_col];
	sub.s32 	%r413, %r41, %r441;
	add.s32 	%r414, %r413, 3;
	shr.s32 	%r415, %r414, 31;
	shr.u32 	%r416, %r415, 30;
	add.s32 	%r417, %r414, %r416;
	shr.s32 	%r418, %r417, 2;
	mad.lo.s32 	%r419, %r418, %r2, %r439;
	mul.lo.s32 	%r420, %r419, %r76;
	mad.lo.s32 	%r421, %r412, %r75, %r420;
	cvt.s64.s32 	%rd60, %r421;
	shl.b32 	%r422, %r3, 2;
	cvt.u64.u32 	%rd61, %r422;
	add.s64 	%rd62, %rd60, %rd61;
	cvta.to.global.u64 	%rd63, %rd11;
	add.s64 	%rd64, %rd63, %rd62;
	add.s32 	%r423, %r394, %r422;
	ld.shared.u32 	%r424, [%r423];
	st.global.u32 	[%rd64], %r424;
$L__BB2_47:
	ret;

}
	// .globl	_Z61mx_block_rearrange_2d_K_groups_colmajor_vectorized_16B_kernelPKhiiiiPKiPhii
.visible .entry _Z61mx_block_rearrange_2d_K_groups_colmajor_vectorized_16B_kernelPKhiiiiPKiPhii(
	.param .u64 .ptr .align 1 _Z61mx_block_rearrange_2d_K_groups_colmajor_vectorized_16B_kernelPKhiiiiPKiPhii_param_0,
	.param .u32 _Z61mx_block_rearrange_2d_K_groups_colmajor_vectorized_16B_kernelPKhiiiiPKiPhii_param_1,
	.param .u32 _Z61mx_block_rearrange_2d_K_groups_colmajor_vectorized_16B_kernelPKhiiiiPKiPhii_param_2,
	.param .u32 _Z61mx_block_rearrange_2d_K_groups_colmajor_vectorized_16B_kernelPKhiiiiPKiPhii_param_3,
	.param .u32 _Z61mx_block_rearrange_2d_K_groups_colmajor_vectorized_16B_kernelPKhiiiiPKiPhii_param_4,
	.param .u64 .ptr .align 1 _Z61mx_block_rearrange_2d_K_groups_colmajor_vectorized_16B_kernelPKhiiiiPKiPhii_param_5,
	.param .u64 .ptr .align 1 _Z61mx_block_rearrange_2d_K_groups_colmajor_vectorized_16B_kernelPKhiiiiPKiPhii_param_6,
	.param .u32 _Z61mx_block_rearrange_2d_K_groups_colmajor_vectorized_16B_kernelPKhiiiiPKiPhii_param_7,
	.param .u32 _Z61mx_block_rearrange_2d_K_groups_colmajor_vectorized_16B_kernelPKhiiiiPKiPhii_param_8
)
{
	.reg .pred 	%p<45>;
	.reg .b32 	%r<669>;
	.reg .b64 	%rd<88>;
	// demoted variable
	.shared .align 16 .b8 _ZZ61mx_block_rearrange_2d_K_groups_colmajor_vectorized_16B_kernelPKhiiiiPKiPhiiE10smem_block[2048];
	// demoted variable
	.shared .align 4 .b8 _ZZ61mx_block_rearrange_2d_K_groups_colmajor_vectorized_16B_kernelPKhiiiiPKiPhiiE11smem_cumsum[128];
	// demoted variable
	.shared .align 4 .u32 _ZZ61mx_block_rearrange_2d_K_groups_colmajor_vectorized_16B_kernelPKhiiiiPKiPhiiE22output_group_start_col;
	ld.param.u64 	%rd10, [_Z61mx_block_rearrange_2d_K_groups_colmajor_vectorized_16B_kernelPKhiiiiPKiPhii_param_0];
	ld.param.u32 	%r108, [_Z61mx_block_rearrange_2d_K_groups_colmajor_vectorized_16B_kernelPKhiiiiPKiPhii_param_1];
	ld.param.u32 	%r109, [_Z61mx_block_rearrange_2d_K_groups_colmajor_vectorized_16B_kernelPKhiiiiPKiPhii_param_2];
	ld.param.u32 	%r110, [_Z61mx_block_rearrange_2d_K_groups_colmajor_vectorized_16B_kernelPKhiiiiPKiPhii_param_4];
	ld.param.u64 	%rd12, [_Z61mx_block_rearrange_2d_K_groups_colmajor_vectorized_16B_kernelPKhiiiiPKiPhii_param_5];
	ld.param.u64 	%rd11, [_Z61mx_block_rearrange_2d_K_groups_colmajor_vectorized_16B_kernelPKhiiiiPKiPhii_param_6];
	ld.param.u32 	%r111, [_Z61mx_block_rearrange_2d_K_groups_colmajor_vectorized_16B_kernelPKhiiiiPKiPhii_param_8];
	cvta.to.global.u64 	%rd1, %rd12;
	mov.u32 	%r1, %ctaid.x;
	mov.u32 	%r2, %ctaid.y;
	mov.u32 	%r3, %tid.x;
	shr.u32 	%r4, %r3, 5;
	and.b32  	%r5, %r3, 31;
	setp.ne.s32 	%p1, %r3, 0;
	@%p1 bra 	$L__BB3_15;
	setp.lt.s32 	%p2, %r111, 1;
	mov.b32 	%r627, 0;
	mov.u32 	%r626, %r627;
	@%p2 bra 	$L__BB3_3;
	ld.global.nc.u32 	%r114, [%rd1];
	add.s32 	%r115, %r114, 3;
	shr.s32 	%r116, %r115, 31;
	shr.u32 	%r117, %r116, 30;
	add.s32 	%r118, %r115, %r117;
	shr.s32 	%r627, %r118, 2;
	st.shared.u32 	[_ZZ61mx_block_rearrange_2d_K_groups_colmajor_vectorized_16B_kernelPKhiiiiPKiPhiiE11smem_cumsum], %r627;
	mov.b32 	%r626, 1;
$L__BB3_3:
	setp.ge.s32 	%p3, %r626, %r111;
	@%p3 bra 	$L__BB3_15;
	sub.s32 	%r9, %r111, %r626;
	and.b32  	%r10, %r9, 7;
	sub.s32 	%r119, %r626, %r111;
	setp.gt.u32 	%p4, %r119, -8;
	@%p4 bra 	$L__BB3_7;
	and.b32  	%r120, %r9, -8;
	neg.s32 	%r623, %r120;
	shl.b32 	%r121, %r626, 2;
	mov.u32 	%r122, _ZZ61mx_block_rearrange_2d_K_groups_colmajor_vectorized_16B_kernelPKhiiiiPKiPhiiE11smem_cumsum;
	add.s32 	%r123, %r121, %r122;
	add.s32 	%r622, %r123, 16;
	mul.wide.u32 	%rd13, %r626, 4;
	add.s64 	%rd14, %rd13, %rd1;
	add.s64 	%rd86, %rd14, 12;
$L__BB3_6:
	.pragma "nounroll";
	ld.global.nc.u32 	%r124, [%rd86+-16];
	ld.global.nc.u32 	%r125, [%rd86+-12];
	sub.s32 	%r126, %r125, %r124;
	add.s32 	%r127, %r126, 3;
	shr.s32 	%r128, %r127, 31;
	shr.u32 	%r129, %r128, 30;
	add.s32 	%r130, %r127, %r129;
	shr.s32 	%r131, %r130, 2;
	add.s32 	%r132, %r131, %r627;
	st.shared.u32 	[%r622+-16], %r132;
	ld.global.nc.u32 	%r133, [%rd86+-8];
	sub.s32 	%r134, %r133, %r125;
	add.s32 	%r135, %r134, 3;
	shr.s32 	%r136, %r135, 31;
	shr.u32 	%r137, %r136, 30;
	add.s32 	%r138, %r135, %r137;
	shr.s32 	%r139, %r138, 2;
	add.s32 	%r140, %r139, %r132;
	st.shared.u32 	[%r622+-12], %r140;
	ld.global.nc.u32 	%r141, [%rd86+-4];
	sub.s32 	%r142, %r141, %r133;
	add.s32 	%r143, %r142, 3;
	shr.s32 	%r144, %r143, 31;
	shr.u32 	%r145, %r144, 30;
	add.s32 	%r146, %r143, %r145;
	shr.s32 	%r147, %r146, 2;
	add.s32 	%r148, %r147, %r140;
	st.shared.u32 	[%r622+-8], %r148;
	ld.global.nc.u32 	%r149, [%rd86];
	sub.s32 	%r150, %r149, %r141;
	add.s32 	%r151, %r150, 3;
	shr.s32 	%r152, %r151, 31;
	shr.u32 	%r153, %r152, 30;
	add.s32 	%r154, %r151, %r153;
	shr.s32 	%r155, %r154, 2;
	add.s32 	%r156, %r155, %r148;
	st.shared.u32 	[%r622+-4], %r156;
	ld.global.nc.u32 	%r157, [%rd86+4];
	sub.s32 	%r158, %r157, %r149;
	add.s32 	%r159, %r158, 3;
	shr.s32 	%r160, %r159, 31;
	shr.u32 	%r161, %r160, 30;
	add.s32 	%r162, %r159, %r161;
	shr.s32 	%r163, %r162, 2;
	add.s32 	%r164, %r163, %r156;
	st.shared.u32 	[%r622], %r164;
	ld.global.nc.u32 	%r165, [%rd86+8];
	sub.s32 	%r166, %r165, %r157;
	add.s32 	%r167, %r166, 3;
	shr.s32 	%r168, %r167, 31;
	shr.u32 	%r169, %r168, 30;
	add.s32 	%r170, %r167, %r169;
	shr.s32 	%r171, %r170, 2;
	add.s32 	%r172, %r171, %r164;
	st.shared.u32 	[%r622+4], %r172;
	ld.global.nc.u32 	%r173, [%rd86+12];
	sub.s32 	%r174, %r173, %r165;
	add.s32 	%r175, %r174, 3;
	shr.s32 	%r176, %r175, 31;
	shr.u32 	%r177, %r176, 30;
	add.s32 	%r178, %r175, %r177;
	shr.s32 	%r179, %r178, 2;
	add.s32 	%r180, %r179, %r172;
	st.shared.u32 	[%r622+8], %r180;
	ld.global.nc.u32 	%r181, [%rd86+16];
	sub.s32 	%r182, %r181, %r173;
	add.s32 	%r183, %r182, 3;
	shr.s32 	%r184, %r183, 31;
	shr.u32 	%r185, %r184, 30;
	add.s32 	%r186, %r183, %r185;
	shr.s32 	%r187, %r186, 2;
	add.s32 	%r627, %r187, %r180;
	st.shared.u32 	[%r622+12], %r627;
	add.s32 	%r626, %r626, 8;
	add.s32 	%r623, %r623, 8;
	add.s32 	%r622, %r622, 32;
	add.s64 	%rd86, %rd86, 32;
	setp.ne.s32 	%p5, %r623, 0;
	@%p5 bra 	$L__BB3_6;
$L__BB3_7:
	setp.eq.s32 	%p6, %r10, 0;
	@%p6 bra 	$L__BB3_15;
	and.b32  	%r23, %r9, 3;
	setp.lt.u32 	%p7, %r10, 4;
	@%p7 bra 	$L__BB3_10;
	mul.wide.s32 	%rd15, %r626, 4;
	add.s64 	%rd16, %rd1, %rd15;
	ld.global.nc.u32 	%r188, [%rd16+-4];
	mul.wide.u32 	%rd17, %r626, 4;
	add.s64 	%rd18, %rd1, %rd17;
	ld.global.nc.u32 	%r189, [%rd18];
	sub.s32 	%r190, %r189, %r188;
	add.s32 	%r191, %r190, 3;
	shr.s32 	%r192, %r191, 31;
	shr.u32 	%r193, %r192, 30;
	add.s32 	%r194, %r191, %r193;
	shr.s32 	%r195, %r194, 2;
	add.s32 	%r196, %r195, %r627;
	shl.b32 	%r197, %r626, 2;
	mov.u32 	%r198, _ZZ61mx_block_rearrange_2d_K_groups_colmajor_vectorized_16B_kernelPKhiiiiPKiPhiiE11smem_cumsum;
	add.s32 	%r199, %r198, %r197;
	st.shared.u32 	[%r199], %r196;
	add.s32 	%r200, %r626, 1;
	mul.wide.u32 	%rd19, %r200, 4;
	add.s64 	%rd20, %rd1, %rd19;
	ld.global.nc.u32 	%r201, [%rd20];
	sub.s32 	%r202, %r201, %r189;
	add.s32 	%r203, %r202, 3;
	shr.s32 	%r204, %r203, 31;
	shr.u32 	%r205, %r204, 30;
	add.s32 	%r206, %r203, %r205;
	shr.s32 	%r207, %r206, 2;
	add.s32 	%r208, %r207, %r196;
	st.shared.u32 	[%r199+4], %r208;
	add.s32 	%r209, %r626, 2;
	ld.global.nc.u32 	%r210, [%rd16+4];
	mul.wide.u32 	%rd21, %r209, 4;
	add.s64 	%rd22, %rd1, %rd21;
	ld.global.nc.u32 	%r211, [%rd22];
	sub.s32 	%r212, %r211, %r210;
	add.s32 	%r213, %r212, 3;
	shr.s32 	%r214, %r213, 31;
	shr.u32 	%r215, %r214, 30;
	add.s32 	%r216, %r213, %r215;
	shr.s32 	%r217, %r216, 2;
	add.s32 	%r218, %r217, %r208;
	st.shared.u32 	[%r199+8], %r218;
	ld.global.nc.u32 	%r219, [%rd16+8];
	ld.global.nc.u32 	%r220, [%rd18+12];
	sub.s32 	%r221, %r220, %r219;
	add.s32 	%r222, %r221, 3;
	shr.s32 	%r223, %r222, 31;
	shr.u32 	%r224, %r223, 30;
	add.s32 	%r225, %r222, %r224;
	shr.s32 	%r226, %r225, 2;
	add.s32 	%r627, %r226, %r218;
	st.shared.u32 	[%r199+12], %r627;
	add.s32 	%r626, %r626, 4;
$L__BB3_10:
	setp.eq.s32 	%p8, %r23, 0;
	@%p8 bra 	$L__BB3_15;
	setp.eq.s32 	%p9, %r23, 1;
	@%p9 bra 	$L__BB3_13;
	mul.wide.s32 	%rd23, %r626, 4;
	add.s64 	%rd24, %rd1, %rd23;
	ld.global.nc.u32 	%r227, [%rd24+-4];
	mul.wide.u32 	%rd25, %r626, 4;
	add.s64 	%rd26, %rd1, %rd25;
	ld.global.nc.u32 	%r228, [%rd26];
	sub.s32 	%r229, %r228, %r227;
	add.s32 	%r230, %r229, 3;
	shr.s32 	%r231, %r230, 31;
	shr.u32 	%r232, %r231, 30;
	add.s32 	%r233, %r230, %r232;
	shr.s32 	%r234, %r233, 2;
	add.s32 	%r235, %r234, %r627;
	shl.b32 	%r236, %r626, 2;
	mov.u32 	%r237, _ZZ61mx_block_rearrange_2d_K_groups_colmajor_vectorized_16B_kernelPKhiiiiPKiPhiiE11smem_cumsum;
	add.s32 	%r238, %r237, %r236;
	st.shared.u32 	[%r238], %r235;
	ld.global.nc.u32 	%r239, [%rd26+4];
	sub.s32 	%r240, %r239, %r228;
	add.s32 	%r241, %r240, 3;
	shr.s32 	%r242, %r241, 31;
	shr.u32 	%r243, %r242, 30;
	add.s32 	%r244, %r241, %r243;
	shr.s32 	%r245, %r244, 2;
	add.s32 	%r627, %r245, %r235;
	st.shared.u32 	[%r238+4], %r627;
	add.s32 	%r626, %r626, 2;
$L__BB3_13:
	and.b32  	%r246, %r9, 1;
	setp.eq.b32 	%p10, %r246, 1;
	not.pred 	%p11, %p10;
	@%p11 bra 	$L__BB3_15;
	mul.wide.s32 	%rd27, %r626, 4;
	add.s64 	%rd28, %rd1, %rd27;
	ld.global.nc.u32 	%r247, [%rd28+-4];
	mul.wide.u32 	%rd29, %r626, 4;
	add.s64 	%rd30, %rd1, %rd29;
	ld.global.nc.u32 	%r248, [%rd30];
	sub.s32 	%r249, %r248, %r247;
	add.s32 	%r250, %r249, 3;
	shr.s32 	%r251, %r250, 31;
	shr.u32 	%r252, %r251, 30;
	add.s32 	%r253, %r250, %r252;
	shr.s32 	%r254, %r253, 2;
	add.s32 	%r255, %r254, %r627;
	shl.b32 	%r256, %r626, 2;
	mov.u32 	%r257, _ZZ61mx_block_rearrange_2d_K_groups_colmajor_vectorized_16B_kernelPKhiiiiPKiPhiiE11smem_cumsum;
	add.s32 	%r258, %r257, %r256;
	st.shared.u32 	[%r258], %r255;
$L__BB3_15:
	bar.sync 	0;
	setp.lt.s32 	%p12, %r111, 1;
	mov.b32 	%r635, 0;
	mov.u32 	%r636, %r635;
	@%p12 bra 	$L__BB3_21;
	mov.b32 	%r632, 0;
	mov.u32 	%r263, _ZZ61mx_block_rearrange_2d_K_groups_colmajor_vectorized_16B_kernelPKhiiiiPKiPhiiE11smem_cumsum;
	mov.u32 	%r633, %r632;
$L__BB3_17:
	shl.b32 	%r262, %r632, 2;
	add.s32 	%r264, %r263, %r262;
	ld.shared.u32 	%r34, [%r264];
	setp.lt.s32 	%p13, %r1, %r34;
	@%p13 bra 	$L__BB3_19;
	add.s32 	%r632, %r632, 1;
	setp.eq.s32 	%p14, %r632, %r111;
	mov.b32 	%r635, 0;
	mov.u32 	%r633, %r34;
	mov.u32 	%r636, %r635;
	@%p14 bra 	$L__BB3_21;
	bra.uni 	$L__BB3_17;
$L__BB3_19:
	sub.s32 	%r634, %r1, %r633;
	setp.eq.s32 	%p15, %r632, 0;
	mov.b32 	%r635, 0;
	mov.u32 	%r636, %r635;
	@%p15 bra 	$L__BB3_21;
	mul.wide.u32 	%rd31, %r632, 4;
	add.s64 	%rd32, %rd1, %rd31;
	ld.global.nc.u32 	%r636, [%rd32+-4];
	mov.u32 	%r635, %r632;
$L__BB3_21:
	mul.wide.u32 	%rd33, %r635, 4;
	add.s64 	%rd34, %rd1, %rd33;
	ld.global.nc.u32 	%r41, [%rd34];
	shl.b32 	%r268, %r634, 2;
	add.s32 	%r42, %r636, %r268;
	setp.le.s32 	%p16, %r41, %r42;
	@%p16 bra 	$L__BB3_71;
	setp.ne.s32 	%p17, %r3, 0;
	@%p17 bra 	$L__BB3_38;
	setp.eq.s32 	%p18, %r635, 0;
	mov.b32 	%r643, 0;
	mov.u32 	%r651, %r643;
	@%p18 bra 	$L__BB3_25;
	ld.global.nc.u32 	%r271, [%rd1];
	add.s32 	%r272, %r271, 3;
	shr.s32 	%r273, %r272, 31;
	shr.u32 	%r274, %r273, 30;
	add.s32 	%r275, %r272, %r274;
	and.b32  	%r651, %r275, -4;
	mov.b32 	%r643, 1;
$L__BB3_25:
	setp.ge.u32 	%p19, %r643, %r635;
	@%p19 bra 	$L__BB3_37;
	sub.s32 	%r46, %r635, %r643;
	and.b32  	%r47, %r46, 7;
	sub.s32 	%r277, %r643, %r635;
	setp.gt.u32 	%p20, %r277, -8;
	@%p20 bra 	$L__BB3_29;
	and.b32  	%r278, %r46, 2147483640;
	neg.s32 	%r639, %r278;
	mul.wide.u32 	%rd35, %r643, 4;
	add.s64 	%rd36, %rd35, %rd1;
	add.s64 	%rd87, %rd36, 12;
$L__BB3_28:
	.pragma "nounroll";
	ld.global.nc.u32 	%r279, [%rd87+-16];
	ld.global.nc.u32 	%r280, [%rd87+-12];
	sub.s32 	%r281, %r280, %r279;
	add.s32 	%r282, %r281, 3;
	shr.s32 	%r283, %r282, 31;
	shr.u32 	%r284, %r283, 30;
	add.s32 	%r285, %r282, %r284;
	shr.s32 	%r286, %r285, 2;
	ld.global.nc.u32 	%r287, [%rd87+-8];
	sub.s32 	%r288, %r287, %r280;
	add.s32 	%r289, %r288, 3;
	shr.s32 	%r290, %r289, 31;
	shr.u32 	%r291, %r290, 30;
	add.s32 	%r292, %r289, %r291;
	shr.s32 	%r293, %r292, 2;
	add.s32 	%r294, %r286, %r293;
	ld.global.nc.u32 	%r295, [%rd87+-4];
	sub.s32 	%r296, %r295, %r287;
	add.s32 	%r297, %r296, 3;
	shr.s32 	%r298, %r297, 31;
	shr.u32 	%r299, %r298, 30;
	add.s32 	%r300, %r297, %r299;
	shr.s32 	%r301, %r300, 2;
	add.s32 	%r302, %r294, %r301;
	ld.global.nc.u32 	%r303, [%rd87];
	sub.s32 	%r304, %r303, %r295;
	add.s32 	%r305, %r304, 3;
	shr.s32 	%r306, %r305, 31;
	shr.u32 	%r307, %r306, 30;
	add.s32 	%r308, %r305, %r307;
	shr.s32 	%r309, %r308, 2;
	add.s32 	%r310, %r302, %r309;
	ld.global.nc.u32 	%r311, [%rd87+4];
	sub.s32 	%r312, %r311, %r303;
	add.s32 	%r313, %r312, 3;
	shr.s32 	%r314, %r313, 31;
	shr.u32 	%r315, %r314, 30;
	add.s32 	%r316, %r313, %r315;
	shr.u32 	%r317, %r316, 2;
	add.s32 	%r318, %r310, %r317;
	ld.global.nc.u32 	%r319, [%rd87+8];
	sub.s32 	%r320, %r319, %r311;
	add.s32 	%r321, %r320, 3;
	shr.s32 	%r322, %r321, 31;
	shr.u32 	%r323, %r322, 30;
	add.s32 	%r324, %r321, %r323;
	shr.u32 	%r325, %r324, 2;
	add.s32 	%r326, %r318, %r325;
	ld.global.nc.u32 	%r327, [%rd87+12];
	sub.s32 	%r328, %r327, %r319;
	add.s32 	%r329, %r328, 3;
	shr.s32 	%r330, %r329, 31;
	shr.u32 	%r331, %r330, 30;
	add.s32 	%r332, %r329, %r331;
	shr.u32 	%r333, %r332, 2;
	add.s32 	%r334, %r326, %r333;
	ld.global.nc.u32 	%r335, [%rd87+16];
	sub.s32 	%r336, %r335, %r327;
	add.s32 	%r337, %r336, 3;
	shr.s32 	%r338, %r337, 31;
	shr.u32 	%r339, %r338, 30;
	add.s32 	%r340, %r337, %r339;
	shr.u32 	%r341, %r340, 2;
	add.s32 	%r342, %r334, %r341;
	shl.b32 	%r343, %r342, 2;
	add.s32 	%r651, %r343, %r651;
	add.s32 	%r643, %r643, 8;
	add.s32 	%r639, %r639, 8;
	add.s64 	%rd87, %rd87, 32;
	setp.ne.s32 	%p21, %r639, 0;
	@%p21 bra 	$L__BB3_28;
$L__BB3_29:
	setp.eq.s32 	%p22, %r47, 0;
	@%p22 bra 	$L__BB3_37;
	and.b32  	%r58, %r46, 3;
	setp.lt.u32 	%p23, %r47, 4;
	@%p23 bra 	$L__BB3_32;
	mul.wide.s32 	%rd37, %r643, 4;
	add.s64 	%rd38, %rd1, %rd37;
	ld.global.nc.u32 	%r345, [%rd38+-4];
	mul.wide.u32 	%rd39, %r643, 4;
	add.s64 	%rd40, %rd1, %rd39;
	ld.global.nc.u32 	%r346, [%rd40];
	sub.s32 	%r347, %r346, %r345;
	add.s32 	%r348, %r347, 3;
	shr.s32 	%r349, %r348, 31;
	shr.u32 	%r350, %r349, 30;
	add.s32 	%r351, %r348, %r350;
	shr.u32 	%r352, %r351, 2;
	add.s32 	%r353, %r643, 1;
	mul.wide.u32 	%rd41, %r353, 4;
	add.s64 	%rd42, %rd1, %rd41;
	ld.global.nc.u32 	%r354, [%rd42];
	sub.s32 	%r355, %r354, %r346;
	add.s32 	%r356, %r355, 3;
	shr.s32 	%r357, %r356, 31;
	shr.u32 	%r358, %r357, 30;
	add.s32 	%r359, %r356, %r358;
	shr.u32 	%r360, %r359, 2;
	add.s32 	%r361, %r352, %r360;
	add.s32 	%r362, %r643, 2;
	ld.global.nc.u32 	%r363, [%rd38+4];
	mul.wide.u32 	%rd43, %r362, 4;
	add.s64 	%rd44, %rd1, %rd43;
	ld.global.nc.u32 	%r364, [%rd44];
	sub.s32 	%r365, %r364, %r363;
	add.s32 	%r366, %r365, 3;
	shr.s32 	%r367, %r366, 31;
	shr.u32 	%r368, %r367, 30;
	add.s32 	%r369, %r366, %r368;
	shr.u32 	%r370, %r369, 2;
	add.s32 	%r371, %r361, %r370;
	ld.global.nc.u32 	%r372, [%rd38+8];
	ld.global.nc.u32 	%r373, [%rd40+12];
	sub.s32 	%r374, %r373, %r372;
	add.s32 	%r375, %r374, 3;
	shr.s32 	%r376, %r375, 31;
	shr.u32 	%r377, %r376, 30;
	add.s32 	%r378, %r375, %r377;
	shr.u32 	%r379, %r378, 2;
	add.s32 	%r380, %r371, %r379;
	shl.b32 	%r381, %r380, 2;
	add.s32 	%r651, %r381, %r651;
	add.s32 	%r643, %r643, 4;
$L__BB3_32:
	setp.eq.s32 	%p24, %r58, 0;
	@%p24 bra 	$L__BB3_37;
	setp.eq.s32 	%p25, %r58, 1;
	@%p25 bra 	$L__BB3_35;
	mul.wide.s32 	%rd45, %r643, 4;
	add.s64 	%rd46, %rd1, %rd45;
	ld.global.nc.u32 	%r383, [%rd46+-4];
	mul.wide.u32 	%rd47, %r643, 4;
	add.s64 	%rd48, %rd1, %rd47;
	ld.global.nc.u32 	%r384, [%rd48];
	sub.s32 	%r385, %r384, %r383;
	add.s32 	%r386, %r385, 3;
	shr.s32 	%r387, %r386, 31;
	shr.u32 	%r388, %r387, 30;
	add.s32 	%r389, %r386, %r388;
	shr.u32 	%r390, %r389, 2;
	ld.global.nc.u32 	%r391, [%rd48+4];
	sub.s32 	%r392, %r391, %r384;
	add.s32 	%r393, %r392, 3;
	shr.s32 	%r394, %r393, 31;
	shr.u32 	%r395, %r394, 30;
	add.s32 	%r396, %r393, %r395;
	shr.u32 	%r397, %r396, 2;
	add.s32 	%r398, %r390, %r397;
	shl.b32 	%r399, %r398, 2;
	add.s32 	%r651, %r399, %r651;
	add.s32 	%r643, %r643, 2;
$L__BB3_35:
	and.b32  	%r400, %r46, 1;
	setp.eq.b32 	%p26, %r400, 1;
	not.pred 	%p27, %p26;
	@%p27 bra 	$L__BB3_37;
	mul.wide.s32 	%rd49, %r643, 4;
	add.s64 	%rd50, %rd1, %rd49;
	ld.global.nc.u32 	%r401, [%rd50+-4];
	mul.wide.u32 	%rd51, %r643, 4;
	add.s64 	%rd52, %rd1, %rd51;
	ld.global.nc.u32 	%r402, [%rd52];
	sub.s32 	%r403, %r402, %r401;
	add.s32 	%r404, %r403, 3;
	shr.s32 	%r405, %r404, 31;
	shr.u32 	%r406, %r405, 30;
	add.s32 	%r407, %r404, %r406;
	and.b32  	%r408, %r407, -4;
	add.s32 	%r651, %r408, %r651;
$L__BB3_37:
	st.shared.u32 	[_ZZ61mx_block_rearrange_2d_K_groups_colmajor_vectorized_16B_kernelPKhiiiiPKiPhiiE22output_group_start_col], %r651;
$L__BB3_38:
	bar.sync 	0;
	sub.s32 	%r410, %r41, %r42;
	setp.ge.s32 	%p28, %r4, %r410;
	mov.b32 	%r665, 0;
	mov.u32 	%r660, %r665;
	mov.u32 	%r656, %r665;
	mov.u32 	%r653, %r665;
	@%p28 bra 	$L__BB3_70;
	shl.b32 	%r411, %r2, 9;
	add.s32 	%r412, %r42, %r4;
	shl.b32 	%r413, %r5, 4;
	or.b32  	%r71, %r413, %r411;
	mul.wide.s32 	%rd53, %r412, %r108;
	add.s64 	%rd8, %rd10, %rd53;
	or.b32  	%r414, %r71, 15;
	setp.ge.s32 	%p29, %r414, %r109;
	@%p29 bra 	$L__BB3_41;
	cvt.u64.u32 	%rd71, %r71;
	add.s64 	%rd70, %rd8, %rd71;
	// begin inline asm
	ld.global.nc.v4.u32 {%r653,%r656,%r660,%r665}, [%rd70];
	// end inline asm
	bra.uni 	$L__BB3_70;
$L__BB3_41:
	setp.ge.s32 	%p30, %r71, %r109;
	mov.u32 	%r660, %r665;
	mov.u32 	%r656, %r665;
	mov.u32 	%r653, %r665;
	@%p30 bra 	$L__BB3_70;
	cvt.u64.u32 	%rd55, %r71;
	add.s64 	%rd54, %rd8, %rd55;
	// begin inline asm
	ld.global.nc.u8 %r416, [%rd54];
	// end inline asm
	and.b32  	%r653, %r416, 255;
	add.s32 	%r417, %r71, 1;
	setp.ge.s32 	%p31, %r417, %r109;
	@%p31 bra 	$L__BB3_44;
	add.s64 	%rd56, %rd54, 1;
	// begin inline asm
	ld.global.nc.u8 %r418, [%rd56];
	// end inline asm
	shl.b32 	%r419, %r418, 8;
	and.b32  	%r420, %r419, 65280;
	or.b32  	%r653, %r653, %r420;
$L__BB3_44:
	add.s32 	%r421, %r71, 2;
	setp.ge.s32 	%p32, %r421, %r109;
	@%p32 bra 	$L__BB3_46;
	add.s64 	%rd57, %rd54, 2;
	// begin inline asm
	ld.global.nc.u8 %r422, [%rd57];
	// end inline asm
	shl.b32 	%r423, %r422, 16;
	and.b32  	%r424, %r423, 16711680;
	or.b32  	%r653, %r653, %r424;
$L__BB3_46:
	add.s32 	%r425, %r71, 3;
	setp.ge.s32 	%p33, %r425, %r109;
	@%p33 bra 	$L__BB3_48;
	add.s64 	%rd58, %rd54, 3;
	// begin inline asm
	ld.global.nc.u8 %r426, [%rd58];
	// end inline asm
	shl.b32 	%r427, %r426, 24;
	or.b32  	%r653, %r653, %r427;
$L__BB3_48:
	add.s32 	%r429, %r71, 4;
	setp.ge.s32 	%p34, %r429, %r109;
	mov.b32 	%r656, 0;
	@%p34 bra 	$L__BB3_50;
	add.s64 	%rd59, %rd54, 4;
	// begin inline asm
	ld.global.nc.u8 %r430, [%rd59];
	// end inline asm
	and.b32  	%r656, %r430, 255;
$L__BB3_50:
	add.s32 	%r431, %r71, 5;
	setp.ge.s32 	%p35, %r431, %r109;
	@%p35 bra 	$L__BB3_52;
	add.s64 	%rd60, %rd54, 5;
	// begin inline asm
	ld.global.nc.u8 %r432, [%rd60];
	// end inline asm
	shl.b32 	%r433, %r432, 8;
	and.b32  	%r434, %r433, 65280;
	or.b32  	%r656, %r656, %r434;
$L__BB3_52:
	add.s32 	%r435, %r71, 6;
	setp.ge.s32 	%p36, %r435, %r109;
	@%p36 bra 	$L__BB3_54;
	add.s64 	%rd61, %rd54, 6;
	// begin inline asm
	ld.global.nc.u8 %r436, [%rd61];
	// end inline asm
	shl.b32 	%r437, %r436, 16;
	and.b32  	%r438, %r437, 16711680;
	or.b32  	%r656, %r656, %r438;
$L__BB3_54:
	add.s32 	%r439, %r71, 7;
	setp.ge.s32 	%p37, %r439, %r109;
	@%p37 bra 	$L__BB3_56;
	add.s64 	%rd62, %rd54, 7;
	// begin inline asm
	ld.global.nc.u8 %r440, [%rd62];
	// end inline asm
	shl.b32 	%r441, %r440, 24;
	or.b32  	%r656, %r656, %r441;
$L__BB3_56:
	add.s32 	%r443, %r71, 8;
	setp.ge.s32 	%p38, %r443, %r109;
	mov.b32 	%r660, 0;
	@%p38 bra 	$L__BB3_58;
	add.s64 	%rd63, %rd54, 8;
	// begin inline asm
	ld.global.nc.u8 %r444, [%rd63];
	// end inline asm
	and.b32  	%r660, %r444, 255;
$L__BB3_58:
	add.s32 	%r445, %r71, 9;
	setp.ge.s32 	%p39, %r445, %r109;
	@%p39 bra 	$L__BB3_60;
	add.s64 	%rd64, %rd54, 9;
	// begin inline asm
	ld.global.nc.u8 %r446, [%rd64];
	// end inline asm
	shl.b32 	%r447, %r446, 8;
	and.b32  	%r448, %r447, 65280;
	or.b32  	%r660, %r660, %r448;
$L__BB3_60:
	add.s32 	%r449, %r71, 10;
	setp.ge.s32 	%p40, %r449, %r109;
	@%p40 bra 	$L__BB3_62;
	add.s64 	%rd65, %rd54, 10;
	// begin inline asm
	ld.global.nc.u8 %r450, [%rd65];
	// end inline asm
	shl.b32 	%r451, %r450, 16;
	and.b32  	%r452, %r451, 16711680;
	or.b32  	%r660, %r660, %r452;
$L__BB3_62:
	add.s32 	%r453, %r71, 11;
	setp.ge.s32 	%p41, %r453, %r109;
	@%p41 bra 	$L__BB3_64;
	add.s64 	%rd66, %rd54, 11;
	// begin inline asm
	ld.global.nc.u8 %r454, [%rd66];
	// end inline asm
	shl.b32 	%r455, %r454, 24;
	or.b32  	%r660, %r660, %r455;
$L__BB3_64:
	add.s32 	%r457, %r71, 12;
	setp.ge.s32 	%p42, %r457, %r109;
	mov.b32 	%r665, 0;
	@%p42 bra 	$L__BB3_66;
	add.s64 	%rd67, %rd54, 12;
	// begin inline asm
	ld.global.nc.u8 %r458, [%rd67];
	// end inline asm
	and.b32  	%r665, %r458, 255;
$L__BB3_66:
	add.s32 	%r459, %r71, 13;
	setp.ge.s32 	%p43, %r459, %r109;
	@%p43 bra 	$L__BB3_68;
	add.s64 	%rd68, %rd54, 13;
	// begin inline asm
	ld.global.nc.u8 %r460, [%rd68];
	// end inline asm
	shl.b32 	%r461, %r460, 8;
	and.b32  	%r462, %r461, 65280;
	or.b32  	%r665, %r665, %r462;
$L__BB3_68:
	add.s32 	%r463, %r71, 14;
	setp.ge.s32 	%p44, %r463, %r109;
	@%p44 bra 	$L__BB3_70;
	add.s64 	%rd69, %rd54, 14;
	// begin inline asm
	ld.global.nc.u8 %r464, [%rd69];
	// end inline asm
	shl.b32 	%r465, %r464, 16;
	and.b32  	%r466, %r465, 16711680;
	or.b32  	%r665, %r665, %r466;
$L__BB3_70:
	cvta.to.global.u64 	%rd72, %rd11;
	shl.b32 	%r471, %r3, 6;
	and.b32  	%r472, %r471, 1536;
	shl.b32 	%r473, %r3, 8;
	and.b32  	%r474, %r473, 256;
	shl.b32 	%r475, %r3, 1;
	and.b32  	%r476, %r475, 12;
	or.b32  	%r477, %r474, %r476;
	add.s32 	%r478, %r4, %r477;
	or.b32  	%r479, %r472, %r478;
	mov.u32 	%r480, _ZZ61mx_block_rearrange_2d_K_groups_colmajor_vectorized_16B_kernelPKhiiiiPKiPhiiE10smem_block;
	add.s32 	%r481, %r480, %r479;
	st.shared.u8 	[%r481], %r653;
	shl.b32 	%r482, %r5, 8;
	or.b32  	%r483, %r482, 16;
	and.b32  	%r484, %r483, 272;
	shl.b32 	%r485, %r5, 1;
	and.b32  	%r486, %r485, 12;
	or.b32  	%r487, %r484, %r486;
	add.s32 	%r488, %r4, %r487;
	shr.u32 	%r489, %r653, 8;
	shl.b32 	%r490, %r5, 6;
	and.b32  	%r491, %r490, 1536;
	or.b32  	%r492, %r491, %r488;
	add.s32 	%r493, %r480, %r492;
	st.shared.u8 	[%r493], %r489;
	or.b32  	%r494, %r482, 32;
	and.b32  	%r495, %r494, 288;
	or.b32  	%r496, %r495, %r486;
	add.s32 	%r497, %r4, %r496;
	shr.u32 	%r498, %r653, 16;
	or.b32  	%r499, %r491, %r497;
	add.s32 	%r500, %r480, %r499;
	st.shared.u8 	[%r500], %r498;
	or.b32  	%r501, %r482, 48;
	and.b32  	%r502, %r501, 304;
	or.b32  	%r503, %r502, %r486;
	add.s32 	%r504, %r4, %r503;
	shr.u32 	%r505, %r653, 24;
	or.b32  	%r506, %r491, %r504;
	add.s32 	%r507, %r480, %r506;
	st.shared.u8 	[%r507], %r505;
	or.b32  	%r508, %r482, %r485;
	or.b32  	%r509, %r508, 64;
	and.b32  	%r510, %r509, 332;
	add.s32 	%r511, %r4, %r510;
	or.b32  	%r512, %r491, %r511;
	add.s32 	%r513, %r480, %r512;
	st.shared.u8 	[%r513], %r656;
	or.b32  	%r514, %r482, 80;
	and.b32  	%r515, %r514, 336;
	or.b32  	%r516, %r515, %r486;
	add.s32 	%r517, %r4, %r516;
	shr.u32 	%r518, %r656, 8;
	or.b32  	%r519, %r491, %r517;
	add.s32 	%r520, %r480, %r519;
	st.shared.u8 	[%r520], %r518;
	or.b32  	%r521, %r482, 96;
	and.b32  	%r522, %r521, 352;
	or.b32  	%r523, %r522, %r486;
	add.s32 	%r524, %r4, %r523;
	shr.u32 	%r525, %r656, 16;
	or.b32  	%r526, %r491, %r524;
	add.s32 	%r527, %r480, %r526;
	st.shared.u8 	[%r527], %r525;
	or.b32  	%r528, %r482, 112;
	and.b32  	%r529, %r528, 368;
	or.b32  	%r530, %r529, %r486;
	add.s32 	%r531, %r4, %r530;
	shr.u32 	%r532, %r656, 24;
	or.b32  	%r533, %r491, %r531;
	add.s32 	%r534, %r480, %r533;
	st.shared.u8 	[%r534], %r532;
	or.b32  	%r535, %r508, 128;
	and.b32  	%r536, %r535, 396;
	add.s32 	%r537, %r4, %r536;
	or.b32  	%r538, %r491, %r537;
	add.s32 	%r539, %r480, %r538;
	st.shared.u8 	[%r539], %r660;
	or.b32  	%r540, %r482, 144;
	and.b32  	%r541, %r540, 400;
	or.b32  	%r542, %r541, %r486;
	add.s32 	%r543, %r4, %r542;
	shr.u32 	%r544, %r660, 8;
	or.b32  	%r545, %r491, %r543;
	add.s32 	%r546, %r480, %r545;
	st.shared.u8 	[%r546], %r544;
	or.b32  	%r547, %r482, 160;
	and.b32  	%r548, %r547, 416;
	or.b32  	%r549, %r548, %r486;
	add.s32 	%r550, %r4, %r549;
	shr.u32 	%r551, %r660, 16;
	or.b32  	%r552, %r491, %r550;
	add.s32 	%r553, %r480, %r552;
	st.shared.u8 	[%r553], %r551;
	or.b32  	%r554, %r482, 176;
	and.b32  	%r555, %r554, 432;
	or.b32  	%r556, %r555, %r486;
	add.s32 	%r557, %r4, %r556;
	shr.u32 	%r558, %r660, 24;
	or.b32  	%r559, %r491, %r557;
	add.s32 	%r560, %r480, %r559;
	st.shared.u8 	[%r560], %r558;
	or.b32  	%r561, %r508, 192;
	and.b32  	%r562, %r561, 460;
	add.s32 	%r563, %r4, %r562;
	or.b32  	%r564, %r491, %r563;
	add.s32 	%r565, %r480, %r564;
	st.shared.u8 	[%r565], %r665;
	or.b32  	%r566, %r482, 208;
	and.b32  	%r567, %r566, 464;
	or.b32  	%r568, %r567, %r486;
	add.s32 	%r569, %r4, %r568;
	shr.u32 	%r570, %r665, 8;
	or.b32  	%r571, %r491, %r569;
	add.s32 	%r572, %r480, %r571;
	st.shared.u8 	[%r572], %r570;
	or.b32  	%r573, %r482, 224;
	and.b32  	%r574, %r573, 480;
	or.b32  	%r575, %r574, %r486;
	add.s32 	%r576, %r4, %r575;
	shr.u32 	%r577, %r665, 16;
	add.s32 	%r578, %r491, %r576;
	add.s32 	%r579, %r480, %r578;
	st.shared.u8 	[%r579], %r577;
	or.b32  	%r580, %r482, 240;
	and.b32  	%r581, %r580, 496;
	or.b32  	%r582, %r581, %r486;
	add.s32 	%r583, %r4, %r582;
	shr.u32 	%r584, %r665, 24;
	add.s32 	%r585, %r491, %r583;
	add.s32 	%r586, %r480, %r585;
	st.shared.u8 	[%r586], %r584;
	bar.sync 	0;
	ld.shared.u32 	%r587, [_ZZ61mx_block_rearrange_2d_K_groups_colmajor_vectorized_16B_kernelPKhiiiiPKiPhiiE22output_group_start_col];
	sub.s32 	%r588, %r41, %r636;
	shl.b32 	%r589, %r634, 9;
	mad.lo.s32 	%r590, %r587, %r110, %r589;
	shl.b32 	%r591, %r3, 2;
	and.b32  	%r592, %r591, 508;
	cvt.u64.u32 	%rd73, %r592;
	shl.b32 	%r593, %r2, 2;
	add.s32 	%r594, %r588, 3;
	shr.s32 	%r595, %r594, 31;
	shr.u32 	%r596, %r595, 30;
	add.s32 	%r597, %r594, %r596;
	shl.b32 	%r598, %r597, 7;
	and.b32  	%r599, %r598, -512;
	shr.u32 	%r600, %r3, 7;
	add.s32 	%r601, %r593, %r600;
	mad.lo.s32 	%r602, %r599, %r601, %r590;
	cvt.s64.s32 	%rd74, %r602;
	add.s64 	%rd75, %rd74, %rd73;
	add.s64 	%rd76, %rd72, %rd75;
	add.s32 	%r603, %r480, %r591;
	ld.shared.u32 	%r604, [%r603];
	st.global.u32 	[%rd76], %r604;
	add.s32 	%r605, %r3, 128;
	shr.u32 	%r606, %r605, 7;
	add.s32 	%r607, %r593, %r606;
	mad.lo.s32 	%r608, %r599, %r607, %r590;
	cvt.s64.s32 	%rd77, %r608;
	add.s64 	%rd78, %rd77, %rd73;
	add.s64 	%rd79, %rd72, %rd78;
	ld.shared.u32 	%r609, [%r603+512];
	st.global.u32 	[%rd79], %r609;
	add.s32 	%r610, %r3, 256;
	shr.u32 	%r611, %r610, 7;
	add.s32 	%r612, %r593, %r611;
	mad.lo.s32 	%r613, %r599, %r612, %r590;
	cvt.s64.s32 	%rd80, %r613;
	add.s64 	%rd81, %rd80, %rd73;
	add.s64 	%rd82, %rd72, %rd81;
	ld.shared.u32 	%r614, [%r603+1024];
	st.global.u32 	[%rd82], %r614;
	add.s32 	%r615, %r3, 384;
	shr.u32 	%r616, %r615, 7;
	add.s32 	%r617, %r593, %r616;
	mad.lo.s32 	%r618, %r599, %r617, %r590;
	cvt.s64.s32 	%rd83, %r618;
	add.s64 	%rd84, %rd83, %rd73;
	add.s64 	%rd85, %rd72, %rd84;
	ld.shared.u32 	%r619, [%r603+1536];
	st.global.u32 	[%rd85], %r619;
$L__BB3_71:
	ret;

}
	// .globl	_Z57mx_block_rearrange_2d_K_groups_rowmajor_vectorized_kernelPKhiiiiPKiPhii
.visible .entry _Z57mx_block_rearrange_2d_K_groups_rowmajor_vectorized_kernelPKhiiiiPKiPhii(
	.param .u64 .ptr .align 1 _Z57mx_block_rearrange_2d_K_groups_rowmajor_vectorized_kernelPKhiiiiPKiPhii_param_0,
	.param .u32 _Z57mx_block_rearrange_2d_K_groups_rowmajor_vectorized_kernelPKhiiiiPKiPhii_param_1,
	.param .u32 _Z57mx_block_rearrange_2d_K_groups_rowmajor_vectorized_kernelPKhiiiiPKiPhii_param_2,
	.param .u32 _Z57mx_block_rearrange_2d_K_groups_rowmajor_vectorized_kernelPKhiiiiPKiPhii_param_3,
	.param .u32 _Z57mx_block_rearrange_2d_K_groups_rowmajor_vectorized_kernelPKhiiiiPKiPhii_param_4,
	.param .u64 .ptr .align 1 _Z57mx_block_rearrange_2d_K_groups_rowmajor_vectorized_kernelPKhiiiiPKiPhii_param_5,
	.param .u64 .ptr .align 1 _Z57mx_block_rearrange_2d_K_groups_rowmajor_vectorized_kernelPKhiiiiPKiPhii_param_6,
	.param .u32 _Z57mx_block_rearrange_2d_K_groups_rowmajor_vectorized_kernelPKhiiiiPKiPhii_param_7,
	.param .u32 _Z57mx_block_rearrange_2d_K_groups_rowmajor_vectorized_kernelPKhiiiiPKiPhii_param_8
)
{
	.reg .pred 	%p<60>;
	.reg .b16 	%rs<109>;
	.reg .b32 	%r<525>;
	.reg .b64 	%rd<109>;
	// demoted variable
	.shared .align 16 .b8 _ZZ57mx_block_rearrange_2d_K_groups_rowmajor_vectorized_kernelPKhiiiiPKiPhiiE10smem_block[2048];
	// demoted variable
	.shared .align 4 .b8 _ZZ57mx_block_rearrange_2d_K_groups_rowmajor_vectorized_kernelPKhiiiiPKiPhiiE11smem_cumsum[128];
	// demoted variable
	.shared .align 4 .u32 _ZZ57mx_block_rearrange_2d_K_groups_rowmajor_vectorized_kernelPKhiiiiPKiPhiiE22output_group_start_col;
	ld.param.u64 	%rd14, [_Z57mx_block_rearrange_2d_K_groups_rowmajor_vectorized_kernelPKhiiiiPKiPhii_param_0];
	ld.param.u32 	%r78, [_Z57mx_block_rearrange_2d_K_groups_rowmajor_vectorized_kernelPKhiiiiPKiPhii_param_1];
	ld.param.u32 	%r79, [_Z57mx_block_rearrange_2d_K_groups_rowmajor_vectorized_kernelPKhiiiiPKiPhii_param_2];
	ld.param.u32 	%r80, [_Z57mx_block_rearrange_2d_K_groups_rowmajor_vectorized_kernelPKhiiiiPKiPhii_param_4];
	ld.param.u64 	%rd16, [_Z57mx_block_rearrange_2d_K_groups_rowmajor_vectorized_kernelPKhiiiiPKiPhii_param_5];
	ld.param.u64 	%rd15, [_Z57mx_block_rearrange_2d_K_groups_rowmajor_vectorized_kernelPKhiiiiPKiPhii_param_6];
	ld.param.u32 	%r81, [_Z57mx_block_rearrange_2d_K_groups_rowmajor_vectorized_kernelPKhiiiiPKiPhii_param_8];
	cvta.to.global.u64 	%rd1, %rd16;
	mov.u32 	%r1, %ctaid.x;
	mov.u32 	%r2, %ctaid.y;
	mov.u32 	%r3, %tid.x;
	setp.ne.s32 	%p1, %r3, 0;
	@%p1 bra 	$L__BB4_15;
	setp.lt.s32 	%p2, %r81, 1;
	mov.b32 	%r500, 0;
	mov.u32 	%r499, %r500;
	@%p2 bra 	$L__BB4_3;
	ld.global.nc.u32 	%r84, [%rd1];
	add.s32 	%r85, %r84, 3;
	shr.s32 	%r86, %r85, 31;
	shr.u32 	%r87, %r86, 30;
	add.s32 	%r88, %r85, %r87;
	shr.s32 	%r500, %r88, 2;
	st.shared.u32 	[_ZZ57mx_block_rearrange_2d_K_groups_rowmajor_vectorized_kernelPKhiiiiPKiPhiiE11smem_cumsum], %r500;
	mov.b32 	%r499, 1;
$L__BB4_3:
	setp.ge.s32 	%p3, %r499, %r81;
	@%p3 bra 	$L__BB4_15;
	sub.s32 	%r7, %r81, %r499;
	and.b32  	%r8, %r7, 7;
	sub.s32 	%r89, %r499, %r81;
	setp.gt.u32 	%p4, %r89, -8;
	@%p4 bra 	$L__BB4_7;
	and.b32  	%r90, %r7, -8;
	neg.s32 	%r496, %r90;
	shl.b32 	%r91, %r499, 2;
	mov.u32 	%r92, _ZZ57mx_block_rearrange_2d_K_groups_rowmajor_vectorized_kernelPKhiiiiPKiPhiiE11smem_cumsum;
	add.s32 	%r93, %r91, %r92;
	add.s32 	%r495, %r93, 16;
	mul.wide.u32 	%rd17, %r499, 4;
	add.s64 	%rd18, %rd17, %rd1;
	add.s64 	%rd107, %rd18, 12;
$L__BB4_6:
	.pragma "nounroll";
	ld.global.nc.u32 	%r94, [%rd107+-16];
	ld.global.nc.u32 	%r95, [%rd107+-12];
	sub.s32 	%r96, %r95, %r94;
	add.s32 	%r97, %r96, 3;
	shr.s32 	%r98, %r97, 31;
	shr.u32 	%r99, %r98, 30;
	add.s32 	%r100, %r97, %r99;
	shr.s32 	%r101, %r100, 2;
	add.s32 	%r102, %r101, %r500;
	st.shared.u32 	[%r495+-16], %r102;
	ld.global.nc.u32 	%r103, [%rd107+-8];
	sub.s32 	%r104, %r103, %r95;
	add.s32 	%r105, %r104, 3;
	shr.s32 	%r106, %r105, 31;
	shr.u32 	%r107, %r106, 30;
	add.s32 	%r108, %r105, %r107;
	shr.s32 	%r109, %r108, 2;
	add.s32 	%r110, %r109, %r102;
	st.shared.u32 	[%r495+-12], %r110;
	ld.global.nc.u32 	%r111, [%rd107+-4];
	sub.s32 	%r112, %r111, %r103;
	add.s32 	%r113, %r112, 3;
	shr.s32 	%r114, %r113, 31;
	shr.u32 	%r115, %r114, 30;
	add.s32 	%r116, %r113, %r115;
	shr.s32 	%r117, %r116, 2;
	add.s32 	%r118, %r117, %r110;
	st.shared.u32 	[%r495+-8], %r118;
	ld.global.nc.u32 	%r119, [%rd107];
	sub.s32 	%r120, %r119, %r111;
	add.s32 	%r121, %r120, 3;
	shr.s32 	%r122, %r121, 31;
	shr.u32 	%r123, %r122, 30;
	add.s32 	%r124, %r121, %r123;
	shr.s32 	%r125, %r124, 2;
	add.s32 	%r126, %r125, %r118;
	st.shared.u32 	[%r495+-4], %r126;
	ld.global.nc.u32 	%r127, [%rd107+4];
	sub.s32 	%r128, %r127, %r119;
	add.s32 	%r129, %r128, 3;
	shr.s32 	%r130, %r129, 31;
	shr.u32 	%r131, %r130, 30;
	add.s32 	%r132, %r129, %r131;
	shr.s32 	%r133, %r132, 2;
	add.s32 	%r134, %r133, %r126;
	st.shared.u32 	[%r495], %r134;
	ld.global.nc.u32 	%r135, [%rd107+8];
	sub.s32 	%r136, %r135, %r127;
	add.s32 	%r137, %r136, 3;
	shr.s32 	%r138, %r137, 31;
	shr.u32 	%r139, %r138, 30;
	add.s32 	%r140, %r137, %r139;
	shr.s32 	%r141, %r140, 2;
	add.s32 	%r142, %r141, %r134;
	st.shared.u32 	[%r495+4], %r142;
	ld.global.nc.u32 	%r143, [%rd107+12];
	sub.s32 	%r144, %r143, %r135;
	add.s32 	%r145, %r144, 3;
	shr.s32 	%r146, %r145, 31;
	shr.u32 	%r147, %r146, 30;
	add.s32 	%r148, %r145, %r147;
	shr.s32 	%r149, %r148, 2;
	add.s32 	%r150, %r149, %r142;
	st.shared.u32 	[%r495+8], %r150;
	ld.global.nc.u32 	%r151, [%rd107+16];
	sub.s32 	%r152, %r151, %r143;
	add.s32 	%r153, %r152, 3;
	shr.s32 	%r154, %r153, 31;
	shr.u32 	%r155, %r154, 30;
	add.s32 	%r156, %r153, %r155;
	shr.s32 	%r157, %r156, 2;
	add.s32 	%r500, %r157, %r150;
	st.shared.u32 	[%r495+12], %r500;
	add.s32 	%r499, %r499, 8;
	add.s32 	%r496, %r496, 8;
	add.s32 	%r495, %r495, 32;
	add.s64 	%rd107, %rd107, 32;
	setp.ne.s32 	%p5, %r496, 0;
	@%p5 bra 	$L__BB4_6;
$L__BB4_7:
	setp.eq.s32 	%p6, %r8, 0;
	@%p6 bra 	$L__BB4_15;
	and.b32  	%r21, %r7, 3;
	setp.lt.u32 	%p7, %r8, 4;
	@%p7 bra 	$L__BB4_10;
	mul.wide.s32 	%rd19, %r499, 4;
	add.s64 	%rd20, %rd1, %rd19;
	ld.global.nc.u32 	%r158, [%rd20+-4];
	mul.wide.u32 	%rd21, %r499, 4;
	add.s64 	%rd22, %rd1, %rd21;
	ld.global.nc.u32 	%r159, [%rd22];
	sub.s32 	%r160, %r159, %r158;
	add.s32 	%r161, %r160, 3;
	shr.s32 	%r162, %r161, 31;
	shr.u32 	%r163, %r162, 30;
	add.s32 	%r164, %r161, %r163;
	shr.s32 	%r165, %r164, 2;
	add.s32 	%r166, %r165, %r500;
	shl.b32 	%r167, %r499, 2;
	mov.u32 	%r168, _ZZ57mx_block_rearrange_2d_K_groups_rowmajor_vectorized_kernelPKhiiiiPKiPhiiE11smem_cumsum;
	add.s32 	%r169, %r168, %r167;
	st.shared.u32 	[%r169], %r166;
	add.s32 	%r170, %r499, 1;
	mul.wide.u32 	%rd23, %r170, 4;
	add.s64 	%rd24, %rd1, %rd23;
	ld.global.nc.u32 	%r171, [%rd24];
	sub.s32 	%r172, %r171, %r159;
	add.s32 	%r173, %r172, 3;
	shr.s32 	%r174, %r173, 31;
	shr.u32 	%r175, %r174, 30;
	add.s32 	%r176, %r173, %r175;
	shr.s32 	%r177, %r176, 2;
	add.s32 	%r178, %r177, %r166;
	st.shared.u32 	[%r169+4], %r178;
	add.s32 	%r179, %r499, 2;
	ld.global.nc.u32 	%r180, [%rd20+4];
	mul.wide.u32 	%rd25, %r179, 4;
	add.s64 	%rd26, %rd1, %rd25;
	ld.global.nc.u32 	%r181, [%rd26];
	sub.s32 	%r182, %r181, %r180;
	add.s32 	%r183, %r182, 3;
	shr.s32 	%r184, %r183, 31;
	shr.u32 	%r185, %r184, 30;
	add.s32 	%r186, %r183, %r185;
	shr.s32 	%r187, %r186, 2;
	add.s32 	%r188, %r187, %r178;
	st.shared.u32 	[%r169+8], %r188;
	ld.global.nc.u32 	%r189, [%rd20+8];
	ld.global.nc.u32 	%r190, [%rd22+12];
	sub.s32 	%r191, %r190, %r189;
	add.s32 	%r192, %r191, 3;
	shr.s32 	%r193, %r192, 31;
	shr.u32 	%r194, %r193, 30;
	add.s32 	%r195, %r192, %r194;
	shr.s32 	%r196, %r195, 2;
	add.s32 	%r500, %r196, %r188;
	st.shared.u32 	[%r169+12], %r500;
	add.s32 	%r499, %r499, 4;
$L__BB4_10:
	setp.eq.s32 	%p8, %r21, 0;
	@%p8 bra 	$L__BB4_15;
	setp.eq.s32 	%p9, %r21, 1;
	@%p9 bra 	$L__BB4_13;
	mul.wide.s32 	%rd27, %r499, 4;
	add.s64 	%rd28, %rd1, %rd27;
	ld.global.nc.u32 	%r197, [%rd28+-4];
	mul.wide.u32 	%rd29, %r499, 4;
	add.s64 	%rd30, %rd1, %rd29;
	ld.global.nc.u32 	%r198, [%rd30];
	sub.s32 	%r199, %r198, %r197;
	add.s32 	%r200, %r199, 3;
	shr.s32 	%r201, %r200, 31;
	shr.u32 	%r202, %r201, 30;
	add.s32 	%r203, %r200, %r202;
	shr.s32 	%r204, %r203, 2;
	add.s32 	%r205, %r204, %r500;
	shl.b32 	%r206, %r499, 2;
	mov.u32 	%r207, _ZZ57mx_block_rearrange_2d_K_groups_rowmajor_vectorized_kernelPKhiiiiPKiPhiiE11smem_cumsum;
	add.s32 	%r208, %r207, %r206;
	st.shared.u32 	[%r208], %r205;
	ld.global.nc.u32 	%r209, [%rd30+4];
	sub.s32 	%r210, %r209, %r198;
	add.s32 	%r211, %r210, 3;
	shr.s32 	%r212, %r211, 31;
	shr.u32 	%r213, %r212, 30;
	add.s32 	%r214, %r211, %r213;
	shr.s32 	%r215, %r214, 2;
	add.s32 	%r500, %r215, %r205;
	st.shared.u32 	[%r208+4], %r500;
	add.s32 	%r499, %r499, 2;
$L__BB4_13:
	and.b32  	%r216, %r7, 1;
	setp.eq.b32 	%p10, %r216, 1;
	not.pred 	%p11, %p10;
	@%p11 bra 	$L__BB4_15;
	mul.wide.s32 	%rd31, %r499, 4;
	add.s64 	%rd32, %rd1, %rd31;
	ld.global.nc.u32 	%r217, [%rd32+-4];
	mul.wide.u32 	%rd33, %r499, 4;
	add.s64 	%rd34, %rd1, %rd33;
	ld.global.nc.u32 	%r218, [%rd34];
	sub.s32 	%r219, %r218, %r217;
	add.s32 	%r220, %r219, 3;
	shr.s32 	%r221, %r220, 31;
	shr.u32 	%r222, %r221, 30;
	add.s32 	%r223, %r220, %r222;
	shr.s32 	%r224, %r223, 2;
	add.s32 	%r225, %r224, %r500;
	shl.b32 	%r226, %r499, 2;
	mov.u32 	%r227, _ZZ57mx_block_rearrange_2d_K_groups_rowmajor_vectorized_kernelPKhiiiiPKiPhiiE11smem_cumsum;
	add.s32 	%r228, %r227, %r226;
	st.shared.u32 	[%r228], %r225;
$L__BB4_15:
	bar.sync 	0;
	setp.lt.s32 	%p12, %r81, 1;
	mov.b32 	%r508, 0;
	mov.u32 	%r509, %r508;
	@%p12 bra 	$L__BB4_21;
	mov.b32 	%r505, 0;
	mov.u32 	%r233, _ZZ57mx_block_rearrange_2d_K_groups_rowmajor_vectorized_kernelPKhiiiiPKiPhiiE11smem_cumsum;
	mov.u32 	%r506, %r505;
$L__BB4_17:
	shl.b32 	%r232, %r505, 2;
	add.s32 	%r234, %r233, %r232;
	ld.shared.u32 	%r32, [%r234];
	setp.lt.s32 	%p13, %r1, %r32;
	@%p13 bra 	$L__BB4_19;
	add.s32 	%r505, %r505, 1;
	setp.eq.s32 	%p14, %r505, %r81;
	mov.b32 	%r508, 0;
	mov.u32 	%r506, %r32;
	mov.u32 	%r509, %r508;
	@%p14 bra 	$L__BB4_21;
	bra.uni 	$L__BB4_17;
$L__BB4_19:
	sub.s32 	%r507, %r1, %r506;
	setp.eq.s32 	%p15, %r505, 0;
	mov.b32 	%r508, 0;
	mov.u32 	%r509, %r508;
	@%p15 bra 	$L__BB4_21;
	mul.wide.u32 	%rd35, %r505, 4;
	add.s64 	%rd36, %rd1, %rd35;
	ld.global.nc.u32 	%r509, [%rd36+-4];
	mov.u32 	%r508, %r505;
$L__BB4_21:
	mul.wide.u32 	%rd37, %r508, 4;
	add.s64 	%rd38, %rd1, %rd37;
	ld.global.nc.u32 	%r39, [%rd38];
	shl.b32 	%r238, %r507, 2;
	add.s32 	%r40, %r509, %r238;
	setp.le.s32 	%p16, %r39, %r40;
	@%p16 bra 	$L__BB4_83;
	setp.ne.s32 	%p17, %r3, 0;
	@%p17 bra 	$L__BB4_38;
	setp.eq.s32 	%p18, %r508, 0;
	mov.b32 	%r516, 0;
	mov.u32 	%r524, %r516;
	@%p18 bra 	$L__BB4_25;
	ld.global.nc.u32 	%r241, [%rd1];
	add.s32 	%r242, %r241, 3;
	shr.s32 	%r243, %r242, 31;
	shr.u32 	%r244, %r243, 30;
	add.s32 	%r245, %r242, %r244;
	and.b32  	%r524, %r245, -4;
	mov.b32 	%r516, 1;
$L__BB4_25:
	setp.ge.u32 	%p19, %r516, %r508;
	@%p19 bra 	$L__BB4_37;
	sub.s32 	%r44, %r508, %r516;
	and.b32  	%r45, %r44, 7;
	sub.s32 	%r247, %r516, %r508;
	setp.gt.u32 	%p20, %r247, -8;
	@%p20 bra 	$L__BB4_29;
	and.b32  	%r248, %r44, 2147483640;
	neg.s32 	%r512, %r248;
	mul.wide.u32 	%rd39, %r516, 4;
	add.s64 	%rd40, %rd39, %rd1;
	add.s64 	%rd108, %rd40, 12;
$L__BB4_28:
	.pragma "nounroll";
	ld.global.nc.u32 	%r249, [%rd108+-16];
	ld.global.nc.u32 	%r250, [%rd108+-12];
	sub.s32 	%r251, %r250, %r249;
	add.s32 	%r252, %r251, 3;
	shr.s32 	%r253, %r252, 31;
	shr.u32 	%r254, %r253, 30;
	add.s32 	%r255, %r252, %r254;
	shr.s32 	%r256, %r255, 2;
	ld.global.nc.u32 	%r257, [%rd108+-8];
	sub.s32 	%r258, %r257, %r250;
	add.s32 	%r259, %r258, 3;
	shr.s32 	%r260, %r259, 31;
	shr.u32 	%r261, %r260, 30;
	add.s32 	%r262, %r259, %r261;
	shr.s32 	%r263, %r262, 2;
	add.s32 	%r264, %r256, %r263;
	ld.global.nc.u32 	%r265, [%rd108+-4];
	sub.s32 	%r266, %r265, %r257;
	add.s32 	%r267, %r266, 3;
	shr.s32 	%r268, %r267, 31;
	shr.u32 	%r269, %r268, 30;
	add.s32 	%r270, %r267, %r269;
	shr.s32 	%r271, %r270, 2;
	add.s32 	%r272, %r264, %r271;
	ld.global.nc.u32 	%r273, [%rd108];
	sub.s32 	%r274, %r273, %r265;
	add.s32 	%r275, %r274, 3;
	shr.s32 	%r276, %r275, 31;
	shr.u32 	%r277, %r276, 30;
	add.s32 	%r278, %r275, %r277;
	shr.s32 	%r279, %r278, 2;
	add.s32 	%r280, %r272, %r279;
	ld.global.nc.u32 	%r281, [%rd108+4];
	sub.s32 	%r282, %r281, %r273;
	add.s32 	%r283, %r282, 3;
	shr.s32 	%r284, %r283, 31;
	shr.u32 	%r285, %r284, 30;
	add.s32 	%r286, %r283, %r285;
	shr.u32 	%r287, %r286, 2;
	add.s32 	%r288, %r280, %r287;
	ld.global.nc.u32 	%r289, [%rd108+8];
	sub.s32 	%r290, %r289, %r281;
	add.s32 	%r291, %r290, 3;
	shr.s32 	%r292, %r291, 31;
	shr.u32 	%r293, %r292, 30;
	add.s32 	%r294, %r291, %r293;
	shr.u32 	%r295, %r294, 2;
	add.s32 	%r296, %r288, %r295;
	ld.global.nc.u32 	%r297, [%rd108+12];
	sub.s32 	%r298, %r297, %r289;
	add.s32 	%r299, %r298, 3;
	shr.s32 	%r300, %r299, 31;
	shr.u32 	%r301, %r300, 30;
	add.s32 	%r302, %r299, %r301;
	shr.u32 	%r303, %r302, 2;
	add.s32 	%r304, %r296, %r303;
	ld.global.nc.u32 	%r305, [%rd108+16];
	sub.s32 	%r306, %r305, %r297;
	add.s32 	%r307, %r306, 3;
	shr.s32 	%r308, %r307, 31;
	shr.u32 	%r309, %r308, 30;
	add.s32 	%r310, %r307, %r309;
	shr.u32 	%r311, %r310, 2;
	add.s32 	%r312, %r304, %r311;
	shl.b32 	%r313, %r312, 2;
	add.s32 	%r524, %r313, %r524;
	add.s32 	%r516, %r516, 8;
	add.s32 	%r512, %r512, 8;
	add.s64 	%rd108, %rd108, 32;
	setp.ne.s32 	%p21, %r512, 0;
	@%p21 bra 	$L__BB4_28;
$L__BB4_29:
	setp.eq.s32 	%p22, %r45, 0;
	@%p22 bra 	$L__BB4_37;
	and.b32  	%r56, %r44, 3;
	setp.lt.u32 	%p23, %r45, 4;
	@%p23 bra 	$L__BB4_32;
	mul.wide.s32 	%rd41, %r516, 4;
	add.s64 	%rd42, %rd1, %rd41;
	ld.global.nc.u32 	%r315, [%rd42+-4];
	mul.wide.u32 	%rd43, %r516, 4;
	add.s64 	%rd44, %rd1, %rd43;
	ld.global.nc.u32 	%r316, [%rd44];
	sub.s32 	%r317, %r316, %r315;
	add.s32 	%r318, %r317, 3;
	shr.s32 	%r319, %r318, 31;
	shr.u32 	%r320, %r319, 30;
	add.s32 	%r321, %r318, %r320;
	shr.u32 	%r322, %r321, 2;
	add.s32 	%r323, %r516, 1;
	mul.wide.u32 	%rd45, %r323, 4;
	add.s64 	%rd46, %rd1, %rd45;
	ld.global.nc.u32 	%r324, [%rd46];
	sub.s32 	%r325, %r324, %r316;
	add.s32 	%r326, %r325, 3;
	shr.s32 	%r327, %r326, 31;
	shr.u32 	%r328, %r327, 30;
	add.s32 	%r329, %r326, %r328;
	shr.u32 	%r330, %r329, 2;
	add.s32 	%r331, %r322, %r330;
	add.s32 	%r332, %r516, 2;
	ld.global.nc.u32 	%r333, [%rd42+4];
	mul.wide.u32 	%rd47, %r332, 4;
	add.s64 	%rd48, %rd1, %rd47;
	ld.global.nc.u32 	%r334, [%rd48];
	sub.s32 	%r335, %r334, %r333;
	add.s32 	%r336, %r335, 3;
	shr.s32 	%r337, %r336, 31;
	shr.u32 	%r338, %r337, 30;
	add.s32 	%r339, %r336, %r338;
	shr.u32 	%r340, %r339, 2;
	add.s32 	%r341, %r331, %r340;
	ld.global.nc.u32 	%r342, [%rd42+8];
	ld.global.nc.u32 	%r343, [%rd44+12];
	sub.s32 	%r344, %r343, %r342;
	add.s32 	%r345, %r344, 3;
	shr.s32 	%r346, %r345, 31;
	shr.u32 	%r347, %r346, 30;
	add.s32 	%r348, %r345, %r347;
	shr.u32 	%r349, %r348, 2;
	add.s32 	%r350, %r341, %r349;
	shl.b32 	%r351, %r350, 2;
	add.s32 	%r524, %r351, %r524;
	add.s32 	%r516, %r516, 4;
$L__BB4_32:
	setp.eq.s32 	%p24, %r56, 0;
	@%p24 bra 	$L__BB4_37;
	setp.eq.s32 	%p25, %r56, 1;
	@%p25 bra 	$L__BB4_35;
	mul.wide.s32 	%rd49, %r516, 4;
	add.s64 	%rd50, %rd1, %rd49;
	ld.global.nc.u32 	%r353, [%rd50+-4];
	mul.wide.u32 	%rd51, %r516, 4;
	add.s64 	%rd52, %rd1, %rd51;
	ld.global.nc.u32 	%r354, [%rd52];
	sub.s32 	%r355, %r354, %r353;
	add.s32 	%r356, %r355, 3;
	shr.s32 	%r357, %r356, 31;
	shr.u32 	%r358, %r357, 30;
	add.s32 	%r359, %r356, %r358;
	shr.u32 	%r360, %r359, 2;
	ld.global.nc.u32 	%r361, [%rd52+4];
	sub.s32 	%r362, %r361, %r354;
	add.s32 	%r363, %r362, 3;
	shr.s32 	%r364, %r363, 31;
	shr.u32 	%r365, %r364, 30;
	add.s32 	%r366, %r363, %r365;
	shr.u32 	%r367, %r366, 2;
	add.s32 	%r368, %r360, %r367;
	shl.b32 	%r369, %r368, 2;
	add.s32 	%r524, %r369, %r524;
	add.s32 	%r516, %r516, 2;
$L__BB4_35:
	and.b32  	%r370, %r44, 1;
	setp.eq.b32 	%p26, %r370, 1;
	not.pred 	%p27, %p26;
	@%p27 bra 	$L__BB4_37;
	mul.wide.s32 	%rd53, %r516, 4;
	add.s64 	%rd54, %rd1, %rd53;
	ld.global.nc.u32 	%r371, [%rd54+-4];
	mul.wide.u32 	%rd55, %r516, 4;
	add.s64 	%rd56, %rd1, %rd55;
	ld.global.nc.u32 	%r372, [%rd56];
	sub.s32 	%r373, %r372, %r371;
	add.s32 	%r374, %r373, 3;
	shr.s32 	%r375, %r374, 31;
	shr.u32 	%r376, %r375, 30;
	add.s32 	%r377, %r374, %r376;
	and.b32  	%r378, %r377, -4;
	add.s32 	%r524, %r378, %r524;
$L__BB4_37:
	st.shared.u32 	[_ZZ57mx_block_rearrange_2d_K_groups_rowmajor_vectorized_kernelPKhiiiiPKiPhiiE22output_group_start_col], %r524;
$L__BB4_38:
	bar.sync 	0;
	sub.s32 	%r69, %r39, %r40;
	shl.b32 	%r379, %r2, 9;
	cvt.s64.s32 	%rd8, %r78;
	cvt.s64.s32 	%rd9, %r40;
	shr.u32 	%r380, %r3, 5;
	and.b32  	%r70, %r380, 3;
	shl.b32 	%r381, %r3, 4;
	and.b32  	%r71, %r381, 496;
	add.s32 	%r72, %r3, %r379;
	setp.ge.s32 	%p28, %r72, %r79;
	mov.b16 	%rs84, 0;
	mov.u16 	%rs85, %rs84;
	mov.u16 	%rs86, %rs84;
	mov.u16 	%rs87, %rs84;
	@%p28 bra 	$L__BB4_49;
	setp.lt.s32 	%p29, %r69, 4;
	cvt.u64.u32 	%rd57, %r72;
	mad.lo.s64 	%rd58, %rd57, %rd8, %rd9;
	add.s64 	%rd10, %rd14, %rd58;
	and.b64  	%rd60, %rd10, 3;
	setp.ne.s64 	%p30, %rd60, 0;
	or.pred  	%p31, %p29, %p30;
	@%p31 bra 	$L__BB4_41;
	// begin inline asm
	ld.global.nc.u32 %r386, [%rd10];
	// end inline asm
	cvt.u16.u32 	%rs87, %r386;
	shr.u32 	%r387, %r386, 8;
	cvt.u16.u32 	%rs86, %r387;
	{ .reg .b16 tmp; mov.b32 {tmp, %rs85}, %r386; }
	shr.u32 	%r388, %r386, 24;
	cvt.u16.u32 	%rs84, %r388;
	bra.uni 	$L__BB4_49;
$L__BB4_41:
	setp.lt.s32 	%p32, %r69, 1;
	mov.b16 	%rs87, 0;
	@%p32 bra 	$L__BB4_43;
	// begin inline asm
	ld.global.nc.u8 %r382, [%rd10];
	// end inline asm
	cvt.u16.u32 	%rs87, %r382;
$L__BB4_43:
	setp.lt.s32 	%p33, %r69, 2;
	mov.b16 	%rs86, 0;
	@%p33 bra 	$L__BB4_45;
	add.s64 	%rd62, %rd10, 1;
	// begin inline asm
	ld.global.nc.u8 %r383, [%rd62];
	// end inline asm
	cvt.u16.u32 	%rs86, %r383;
$L__BB4_45:
	setp.lt.s32 	%p34, %r69, 3;
	mov.b16 	%rs85, 0;
	@%p34 bra 	$L__BB4_47;
	add.s64 	%rd63, %rd10, 2;
	// begin inline asm
	ld.global.nc.u8 %r384, [%rd63];
	// end inline asm
	cvt.u16.u32 	%rs85, %r384;
$L__BB4_47:
	setp.lt.s32 	%p35, %r69, 4;
	mov.b16 	%rs84, 0;
	@%p35 bra 	$L__BB4_49;
	add.s64 	%rd64, %rd10, 3;
	// begin inline asm
	ld.global.nc.u8 %r385, [%rd64];
	// end inline asm
	cvt.u16.u32 	%rs84, %r385;
$L__BB4_49:
	and.b32  	%r389, %r3, 896;
	or.b32  	%r390, %r389, %r70;
	shl.b32 	%r391, %r390, 2;
	add.s32 	%r392, %r391, %r71;
	mov.u32 	%r393, _ZZ57mx_block_rearrange_2d_K_groups_rowmajor_vectorized_kernelPKhiiiiPKiPhiiE10smem_block;
	add.s32 	%r394, %r393, %r392;
	cvt.u32.u16 	%r395, %rs84;
	cvt.u32.u16 	%r396, %rs85;
	prmt.b32 	%r397, %r396, %r395, 0x3340U;
	cvt.u32.u16 	%r398, %rs86;
	cvt.u32.u16 	%r399, %rs87;
	prmt.b32 	%r400, %r399, %r398, 0x3340U;
	prmt.b32 	%r401, %r400, %r397, 0x5410U;
	st.shared.u32 	[%r394], %r401;
	add.s32 	%r73, %r3, 128;
	add.s32 	%r74, %r72, 128;
	setp.ge.s32 	%p36, %r74, %r79;
	mov.b16 	%rs91, 0;
	mov.u16 	%rs92, %rs91;
	mov.u16 	%rs93, %rs91;
	mov.u16 	%rs94, %rs91;
	@%p36 bra 	$L__BB4_60;
	setp.gt.s32 	%p37, %r69, 3;
	cvt.u64.u32 	%rd66, %r74;
	mad.lo.s64 	%rd67, %rd66, %rd8, %rd9;
	add.s64 	%rd11, %rd14, %rd67;
	and.b64  	%rd69, %rd11, 3;
	setp.eq.s64 	%p38, %rd69, 0;
	and.pred  	%p39, %p37, %p38;
	@%p39 bra 	$L__BB4_59;
	setp.lt.s32 	%p40, %r69, 1;
	mov.b16 	%rs94, 0;
	@%p40 bra 	$L__BB4_53;
	// begin inline asm
	ld.global.nc.u8 %r402, [%rd11];
	// end inline asm
	cvt.u16.u32 	%rs94, %r402;
$L__BB4_53:
	setp.lt.s32 	%p41, %r69, 2;
	mov.b16 	%rs93, 0;
	@%p41 bra 	$L__BB4_55;
	add.s64 	%rd71, %rd11, 1;
	// begin inline asm
	ld.global.nc.u8 %r403, [%rd71];
	// end inline asm
	cvt.u16.u32 	%rs93, %r403;
$L__BB4_55:
	setp.lt.s32 	%p42, %r69, 3;
	mov.b16 	%rs92, 0;
	@%p42 bra 	$L__BB4_57;
	add.s64 	%rd72, %rd11, 2;
	// begin inline asm
	ld.global.nc.u8 %r404, [%rd72];
	// end inline asm
	cvt.u16.u32 	%rs92, %r404;
$L__BB4_57:
	setp.lt.s32 	%p43, %r69, 4;
	mov.b16 	%rs91, 0;
	@%p43 bra 	$L__BB4_60;
	add.s64 	%rd73, %rd11, 3;
	// begin inline asm
	ld.global.nc.u8 %r405, [%rd73];
	// end inline asm
	cvt.u16.u32 	%rs91, %r405;
	bra.uni 	$L__BB4_60;
$L__BB4_59:
	// begin inline asm
	ld.global.nc.u32 %r406, [%rd11];
	// end inline asm
	cvt.u16.u32 	%rs94, %r406;
	shr.u32 	%r407, %r406, 8;
	cvt.u16.u32 	%rs93, %r407;
	{ .reg .b16 tmp; mov.b32 {tmp, %rs92}, %r406; }
	shr.u32 	%r408, %r406, 24;
	cvt.u16.u32 	%rs91, %r408;
$L__BB4_60:
	and.b32  	%r409, %r73, 1920;
	or.b32  	%r410, %r409, %r70;
	shl.b32 	%r411, %r410, 2;
	add.s32 	%r412, %r411, %r71;
	add.s32 	%r414, %r393, %r412;
	cvt.u32.u16 	%r415, %rs91;
	cvt.u32.u16 	%r416, %rs92;
	prmt.b32 	%r417, %r416, %r415, 0x3340U;
	cvt.u32.u16 	%r418, %rs93;
	cvt.u32.u16 	%r419, %rs94;
	prmt.b32 	%r420, %r419, %r418, 0x3340U;
	prmt.b32 	%r421, %r420, %r417, 0x5410U;
	st.shared.u32 	[%r414], %r421;
	add.s32 	%r75, %r3, 256;
	add.s32 	%r76, %r72, 256;
	setp.ge.s32 	%p44, %r76, %r79;
	mov.b16 	%rs98, 0;
	mov.u16 	%rs99, %rs98;
	mov.u16 	%rs100, %rs98;
	mov.u16 	%rs101, %rs98;
	@%p44 bra 	$L__BB4_71;
	setp.gt.s32 	%p45, %r69, 3;
	cvt.u64.u32 	%rd75, %r76;
	mad.lo.s64 	%rd76, %rd75, %rd8, %rd9;
	add.s64 	%rd12, %rd14, %rd76;
	and.b64  	%rd78, %rd12, 3;
	setp.eq.s64 	%p46, %rd78, 0;
	and.pred  	%p47, %p45, %p46;
	@%p47 bra 	$L__BB4_70;
	setp.lt.s32 	%p48, %r69, 1;
	mov.b16 	%rs101, 0;
	@%p48 bra 	$L__BB4_64;
	// begin inline asm
	ld.global.nc.u8 %r422, [%rd12];
	// end inline asm
	cvt.u16.u32 	%rs101, %r422;
$L__BB4_64:
	setp.lt.s32 	%p49, %r69, 2;
	mov.b16 	%rs100, 0;
	@%p49 bra 	$L__BB4_66;
	add.s64 	%rd80, %rd12, 1;
	// begin inline asm
	ld.global.nc.u8 %r423, [%rd80];
	// end inline asm
	cvt.u16.u32 	%rs100, %r423;
$L__BB4_66:
	setp.lt.s32 	%p50, %r69, 3;
	mov.b16 	%rs99, 0;
	@%p50 bra 	$L__BB4_68;
	add.s64 	%rd81, %rd12, 2;
	// begin inline asm
	ld.global.nc.u8 %r424, [%rd81];
	// end inline asm
	cvt.u16.u32 	%rs99, %r424;
$L__BB4_68:
	setp.lt.s32 	%p51, %r69, 4;
	mov.b16 	%rs98, 0;
	@%p51 bra 	$L__BB4_71;
	add.s64 	%rd82, %rd12, 3;
	// begin inline asm
	ld.global.nc.u8 %r425, [%rd82];
	// end inline asm
	cvt.u16.u32 	%rs98, %r425;
	bra.uni 	$L__BB4_71;
$L__BB4_70:
	// begin inline asm
	ld.global.nc.u32 %r426, [%rd12];
	// end inline asm
	cvt.u16.u32 	%rs101, %r426;
	shr.u32 	%r427, %r426, 8;
	cvt.u16.u32 	%rs100, %r427;
	{ .reg .b16 tmp; mov.b32 {tmp, %rs99}, %r426; }
	shr.u32 	%r428, %r426, 24;
	cvt.u16.u32 	%rs98, %r428;
$L__BB4_71:
	and.b32  	%r429, %r75, 1920;
	or.b32  	%r430, %r429, %r70;
	shl.b32 	%r431, %r430, 2;
	add.s32 	%r432, %r431, %r71;
	add.s32 	%r434, %r393, %r432;
	cvt.u32.u16 	%r435, %rs98;
	cvt.u32.u16 	%r436, %rs99;
	prmt.b32 	%r437, %r436, %r435, 0x3340U;
	cvt.u32.u16 	%r438, %rs100;
	cvt.u32.u16 	%r439, %rs101;
	prmt.b32 	%r440, %r439, %r438, 0x3340U;
	prmt.b32 	%r441, %r440, %r437, 0x5410U;
	st.shared.u32 	[%r434], %r441;
	add.s32 	%r77, %r72, 384;
	setp.ge.s32 	%p52, %r77, %r79;
	mov.b16 	%rs105, 0;
	mov.u16 	%rs106, %rs105;
	mov.u16 	%rs107, %rs105;
	mov.u16 	%rs108, %rs105;
	@%p52 bra 	$L__BB4_82;
	setp.gt.s32 	%p53, %r69, 3;
	cvt.u64.u32 	%rd84, %r77;
	mad.lo.s64 	%rd85, %rd84, %rd8, %rd9;
	add.s64 	%rd13, %rd14, %rd85;
	and.b64  	%rd87, %rd13, 3;
	setp.eq.s64 	%p54, %rd87, 0;
	and.pred  	%p55, %p53, %p54;
	@%p55 bra 	$L__BB4_81;
	setp.lt.s32 	%p56, %r69, 1;
	mov.b16 	%rs108, 0;
	@%p56 bra 	$L__BB4_75;
	// begin inline asm
	ld.global.nc.u8 %r442, [%rd13];
	// end inline asm
	cvt.u16.u32 	%rs108, %r442;
$L__BB4_75:
	setp.lt.s32 	%p57, %r69, 2;
	mov.b16 	%rs107, 0;
	@%p57 bra 	$L__BB4_77;
	add.s64 	%rd89, %rd13, 1;
	// begin inline asm
	ld.global.nc.u8 %r443, [%rd89];
	// end inline asm
	cvt.u16.u32 	%rs107, %r443;
$L__BB4_77:
	setp.lt.s32 	%p58, %r69, 3;
	mov.b16 	%rs106, 0;
	@%p58 bra 	$L__BB4_79;
	add.s64 	%rd90, %rd13, 2;
	// begin inline asm
	ld.global.nc.u8 %r444, [%rd90];
	// end inline asm
	cvt.u16.u32 	%rs106, %r444;
$L__BB4_79:
	setp.lt.s32 	%p59, %r69, 4;
	mov.b16 	%rs105, 0;
	@%p59 bra 	$L__BB4_82;
	add.s64 	%rd91, %rd13, 3;
	// begin inline asm
	ld.global.nc.u8 %r445, [%rd91];
	// end inline asm
	cvt.u16.u32 	%rs105, %r445;
	bra.uni 	$L__BB4_82;
$L__BB4_81:
	// begin inline asm
	ld.global.nc.u32 %r446, [%rd13];
	// end inline asm
	cvt.u16.u32 	%rs108, %r446;
	shr.u32 	%r447, %r446, 8;
	cvt.u16.u32 	%rs107, %r447;
	{ .reg .b16 tmp; mov.b32 {tmp, %rs106}, %r446; }
	shr.u32 	%r448, %r446, 24;
	cvt.u16.u32 	%rs105, %r448;
$L__BB4_82:
	add.s32 	%r449, %r3, 384;
	cvta.to.global.u64 	%rd93, %rd15;
	and.b32  	%r450, %r449, 1920;
	or.b32  	%r451, %r450, %r70;
	shl.b32 	%r452, %r451, 2;
	add.s32 	%r453, %r452, %r71;
	add.s32 	%r455, %r393, %r453;
	cvt.u32.u16 	%r456, %rs105;
	cvt.u32.u16 	%r457, %rs106;
	prmt.b32 	%r458, %r457, %r456, 0x3340U;
	cvt.u32.u16 	%r459, %rs107;
	cvt.u32.u16 	%r460, %rs108;
	prmt.b32 	%r461, %r460, %r459, 0x3340U;
	prmt.b32 	%r462, %r461, %r458, 0x5410U;
	st.shared.u32 	[%r455], %r462;
	bar.sync 	0;
	ld.shared.u32 	%r463, [_ZZ57mx_block_rearrange_2d_K_groups_rowmajor_vectorized_kernelPKhiiiiPKiPhiiE22output_group_start_col];
	sub.s32 	%r464, %r39, %r509;
	shl.b32 	%r465, %r507, 9;
	mad.lo.s32 	%r466, %r463, %r80, %r465;
	shl.b32 	%r467, %r3, 2;
	and.b32  	%r468, %r467, 508;
	cvt.u64.u32 	%rd94, %r468;
	shl.b32 	%r469, %r2, 2;
	add.s32 	%r470, %r464, 3;
	shr.s32 	%r471, %r470, 31;
	shr.u32 	%r472, %r471, 30;
	add.s32 	%r473, %r470, %r472;
	shl.b32 	%r474, %r473, 7;
	and.b32  	%r475, %r474, -512;
	shr.u32 	%r476, %r3, 7;
	add.s32 	%r477, %r469, %r476;
	mad.lo.s32 	%r478, %r475, %r477, %r466;
	cvt.s64.s32 	%rd95, %r478;
	add.s64 	%rd96, %rd95, %rd94;
	add.s64 	%rd97, %rd93, %rd96;
	add.s32 	%r479, %r393, %r467;
	ld.shared.u32 	%r480, [%r479];
	st.global.u32 	[%rd97], %r480;
	shr.u32 	%r481, %r73, 7;
	add.s32 	%r482, %r469, %r481;
	mad.lo.s32 	%r483, %r475, %r482, %r466;
	cvt.s64.s32 	%rd98, %r483;
	add.s64 	%rd99, %rd98, %rd94;
	add.s64 	%rd100, %rd93, %rd99;
	ld.shared.u32 	%r484, [%r479+512];
	st.global.u32 	[%rd100], %r484;
	shr.u32 	%r485, %r75, 7;
	add.s32 	%r486, %r469, %r485;
	mad.lo.s32 	%r487, %r475, %r486, %r466;
	cvt.s64.s32 	%rd101, %r487;
	add.s64 	%rd102, %rd101, %rd94;
	add.s64 	%rd103, %rd93, %rd102;
	ld.shared.u32 	%r488, [%r479+1024];
	st.global.u32 	[%rd103], %r488;
	shr.u32 	%r489, %r449, 7;
	add.s32 	%r490, %r469, %r489;
	mad.lo.s32 	%r491, %r475, %r490, %r466;
	cvt.s64.s32 	%rd104, %r491;
	add.s64 	%rd105, %rd104, %rd94;
	add.s64 	%rd106, %rd93, %rd105;
	ld.shared.u32 	%r492, [%r479+1536];
	st.global.u32 	[%rd106], %r492;
$L__BB4_83:
	ret;

}
	// .globl	_Z56mx_block_rearrange_2d_K_groups_rowmajor_128x4_vec_kernelILi64EEvPKhiiiiPKiPhii
.visible .entry _Z56mx_block_rearrange_2d_K_groups_rowmajor_128x4_vec_kernelILi64EEvPKhiiiiPKiPhii(
	.param .u64 .ptr .align 1 _Z56mx_block_rearrange_2d_K_groups_rowmajor_128x4_vec_kernelILi64EEvPKhiiiiPKiPhii_param_0,
	.param .u32 _Z56mx_block_rearrange_2d_K_groups_rowmajor_128x4_vec_kernelILi64EEvPKhiiiiPKiPhii_param_1,
	.param .u32 _Z56mx_block_rearrange_2d_K_groups_rowmajor_128x4_vec_kernelILi64EEvPKhiiiiPKiPhii_param_2,
	.param .u32 _Z56mx_block_rearrange_2d_K_groups_rowmajor_128x4_vec_kernelILi64EEvPKhiiiiPKiPhii_param_3,
	.param .u32 _Z56mx_block_rearrange_2d_K_groups_rowmajor_128x4_vec_kernelILi64EEvPKhiiiiPKiPhii_param_4,
	.param .u64 .ptr .align 1 _Z56mx_block_rearrange_2d_K_groups_rowmajor_128x4_vec_kernelILi64EEvPKhiiiiPKiPhii_param_5,
	.param .u64 .ptr .align 1 _Z56mx_block_rearrange_2d_K_groups_rowmajor_128x4_vec_kernelILi64EEvPKhiiiiPKiPhii_param_6,
	.param .u32 _Z56mx_block_rearrange_2d_K_groups_rowmajor_128x4_vec_kernelILi64EEvPKhiiiiPKiPhii_param_7,
	.param .u32 _Z56mx_block_rearrange_2d_K_groups_rowmajor_128x4_vec_kernelILi64EEvPKhiiiiPKiPhii_param_8
)
{
	.reg .pred 	%p<51>;
	.reg .b32 	%r<591>;
	.reg .b64 	%rd<88>;
	// demoted variable
	.shared .align 16 .b8 _ZZ56mx_block_rearrange_2d_K_groups_rowmajor_128x4_vec_kernelILi64EEvPKhiiiiPKiPhiiE4smem[8192];
	// demoted variable
	.shared .align 4 .b8 _ZZ56mx_block_rearrange_2d_K_groups_rowmajor_128x4_vec_kernelILi64EEvPKhiiiiPKiPhiiE11smem_cumsum[128];
	// demoted variable
	.shared .align 4 .u32 _ZZ56mx_block_rearrange_2d_K_groups_rowmajor_128x4_vec_kernelILi64EEvPKhiiiiPKiPhiiE22output_group_start_col;
	ld.param.u64 	%rd9, [_Z56mx_block_rearrange_2d_K_groups_rowmajor_128x4_vec_kernelILi64EEvPKhiiiiPKiPhii_param_0];
	ld.param.u32 	%r117, [_Z56mx_block_rearrange_2d_K_groups_rowmajor_128x4_vec_kernelILi64EEvPKhiiiiPKiPhii_param_1];
	ld.param.u32 	%r118, [_Z56mx_block_rearrange_2d_K_groups_rowmajor_128x4_vec_kernelILi64EEvPKhiiiiPKiPhii_param_2];
	ld.param.u32 	%r119, [_Z56mx_block_rearrange_2d_K_groups_rowmajor_128x4_vec_kernelILi64EEvPKhiiiiPKiPhii_param_4];
	ld.param.u64 	%rd11, [_Z56mx_block_rearrange_2d_K_groups_rowmajor_128x4_vec_kernelILi64EEvPKhiiiiPKiPhii_param_5];
	ld.param.u64 	%rd10, [_Z56mx_block_rearrange_2d_K_groups_rowmajor_128x4_vec_kernelILi64EEvPKhiiiiPKiPhii_param_6];
	ld.param.u32 	%r120, [_Z56mx_block_rearrange_2d_K_groups_rowmajor_128x4_vec_kernelILi64EEvPKhiiiiPKiPhii_param_8];
	cvta.to.global.u64 	%rd1, %rd11;
	mov.u32 	%r1, %ctaid.x;
	mov.u32 	%r2, %ctaid.y;
	mov.u32 	%r3, %tid.x;
	setp.ne.s32 	%p1, %r3, 0;
	@%p1 bra 	$L__BB5_15;
	setp.lt.s32 	%p2, %r120, 1;
	mov.b32 	%r547, 0;
	mov.u32 	%r546, %r547;
	@%p2 bra 	$L__BB5_3;
	ld.global.nc.u32 	%r123, [%rd1];
	add.s32 	%r124, %r123, 63;
	shr.s32 	%r125, %r124, 31;
	shr.u32 	%r126, %r125, 26;
	add.s32 	%r127, %r124, %r126;
	shr.s32 	%r547, %r127, 6;
	st.shared.u32 	[_ZZ56mx_block_rearrange_2d_K_groups_rowmajor_128x4_vec_kernelILi64EEvPKhiiiiPKiPhiiE11smem_cumsum], %r547;
	mov.b32 	%r546, 1;
$L__BB5_3:
	setp.ge.s32 	%p3, %r546, %r120;
	@%p3 bra 	$L__BB5_15;
	sub.s32 	%r7, %r120, %r546;
	and.b32  	%r8, %r7, 7;
	sub.s32 	%r128, %r546, %r120;
	setp.gt.u32 	%p4, %r128, -8;
	@%p4 bra 	$L__BB5_7;
	and.b32  	%r129, %r7, -8;
	neg.s32 	%r543, %r129;
	shl.b32 	%r130, %r546, 2;
	mov.u32 	%r131, _ZZ56mx_block_rearrange_2d_K_groups_rowmajor_128x4_vec_kernelILi64EEvPKhiiiiPKiPhiiE11smem_cumsum;
	add.s32 	%r132, %r130, %r131;
	add.s32 	%r542, %r132, 16;
	mul.wide.u32 	%rd12, %r546, 4;
	add.s64 	%rd13, %rd12, %rd1;
	add.s64 	%rd86, %rd13, 12;
$L__BB5_6:
	.pragma "nounroll";
	ld.global.nc.u32 	%r133, [%rd86+-16];
	ld.global.nc.u32 	%r134, [%rd86+-12];
	sub.s32 	%r135, %r134, %r133;
	add.s32 	%r136, %r135, 63;
	shr.s32 	%r137, %r136, 31;
	shr.u32 	%r138, %r137, 26;
	add.s32 	%r139, %r136, %r138;
	shr.s32 	%r140, %r139, 6;
	add.s32 	%r141, %r140, %r547;
	st.shared.u32 	[%r542+-16], %r141;
	ld.global.nc.u32 	%r142, [%rd86+-8];
	sub.s32 	%r143, %r142, %r134;
	add.s32 	%r144, %r143, 63;
	shr.s32 	%r145, %r144, 31;
	shr.u32 	%r146, %r145, 26;
	add.s32 	%r147, %r144, %r146;
	shr.s32 	%r148, %r147, 6;
	add.s32 	%r149, %r148, %r141;
	st.shared.u32 	[%r542+-12], %r149;
	ld.global.nc.u32 	%r150, [%rd86+-4];
	sub.s32 	%r151, %r150, %r142;
	add.s32 	%r152, %r151, 63;
	shr.s32 	%r153, %r152, 31;
	shr.u32 	%r154, %r153, 26;
	add.s32 	%r155, %r152, %r154;
	shr.s32 	%r156, %r155, 6;
	add.s32 	%r157, %r156, %r149;
	st.shared.u32 	[%r542+-8], %r157;
	ld.global.nc.u32 	%r158, [%rd86];
	sub.s32 	%r159, %r158, %r150;
	add.s32 	%r160, %r159, 63;
	shr.s32 	%r161, %r160, 31;
	shr.u32 	%r162, %r161, 26;
	add.s32 	%r163, %r160, %r162;
	shr.s32 	%r164, %r163, 6;
	add.s32 	%r165, %r164, %r157;
	st.shared.u32 	[%r542+-4], %r165;
	ld.global.nc.u32 	%r166, [%rd86+4];
	sub.s32 	%r167, %r166, %r158;
	add.s32 	%r168, %r167, 63;
	shr.s32 	%r169, %r168, 31;
	shr.u32 	%r170, %r169, 26;
	add.s32 	%r171, %r168, %r170;
	shr.s32 	%r172, %r171, 6;
	add.s32 	%r173, %r172, %r165;
	st.shared.u32 	[%r542], %r173;
	ld.global.nc.u32 	%r174, [%rd86+8];
	sub.s32 	%r175, %r174, %r166;
	add.s32 	%r176, %r175, 63;
	shr.s32 	%r177, %r176, 31;
	shr.u32 	%r178, %r177, 26;
	add.s32 	%r179, %r176, %r178;
	shr.s32 	%r180, %r179, 6;
	add.s32 	%r181, %r180, %r173;
	st.shared.u32 	[%r542+4], %r181;
	ld.global.nc.u32 	%r182, [%rd86+12];
	sub.s32 	%r183, %r182, %r174;
	add.s32 	%r184, %r183, 63;
	shr.s32 	%r185, %r184, 31;
	shr.u32 	%r186, %r185, 26;
	add.s32 	%r187, %r184, %r186;
	shr.s32 	%r188, %r187, 6;
	add.s32 	%r189, %r188, %r181;
	st.shared.u32 	[%r542+8], %r189;
	ld.global.nc.u32 	%r190, [%rd86+16];
	sub.s32 	%r191, %r190, %r182;
	add.s32 	%r192, %r191, 63;
	shr.s32 	%r193, %r192, 31;
	shr.u32 	%r194, %r193, 26;
	add.s32 	%r195, %r192, %r194;
	shr.s32 	%r196, %r195, 6;
	add.s32 	%r547, %r196, %r189;
	st.shared.u32 	[%r542+12], %r547;
	add.s32 	%r546, %r546, 8;
	add.s32 	%r543, %r543, 8;
	add.s32 	%r542, %r542, 32;
	add.s64 	%rd86, %rd86, 32;
	setp.ne.s32 	%p5, %r543, 0;
	@%p5 bra 	$L__BB5_6;
$L__BB5_7:
	setp.eq.s32 	%p6, %r8, 0;
	@%p6 bra 	$L__BB5_15;
	and.b32  	%r21, %r7, 3;
	setp.lt.u32 	%p7, %r8, 4;
	@%p7 bra 	$L__BB5_10;
	mul.wide.s32 	%rd14, %r546, 4;
	add.s64 	%rd15, %rd1, %rd14;
	ld.global.nc.u32 	%r197, [%rd15+-4];
	mul.wide.u32 	%rd16, %r546, 4;
	add.s64 	%rd17, %rd1, %rd16;
	ld.global.nc.u32 	%r198, [%rd17];
	sub.s32 	%r199, %r198, %r197;
	add.s32 	%r200, %r199, 63;
	shr.s32 	%r201, %r200, 31;
	shr.u32 	%r202, %r201, 26;
	add.s32 	%r203, %r200, %r202;
	shr.s32 	%r204, %r203, 6;
	add.s32 	%r205, %r204, %r547;
	shl.b32 	%r206, %r546, 2;
	mov.u32 	%r207, _ZZ56mx_block_rearrange_2d_K_groups_rowmajor_128x4_vec_kernelILi64EEvPKhiiiiPKiPhiiE11smem_cumsum;
	add.s32 	%r208, %r207, %r206;
	st.shared.u32 	[%r208], %r205;
	add.s32 	%r209, %r546, 1;
	mul.wide.u32 	%rd18, %r209, 4;
	add.s64 	%rd19, %rd1, %rd18;
	ld.global.nc.u32 	%r210, [%rd19];
	sub.s32 	%r211, %r210, %r198;
	add.s32 	%r212, %r211, 63;
	shr.s32 	%r213, %r212, 31;
	shr.u32 	%r214, %r213, 26;
	add.s32 	%r215, %r212, %r214;
	shr.s32 	%r216, %r215, 6;
	add.s32 	%r217, %r216, %r205;
	st.shared.u32 	[%r208+4], %r217;
	add.s32 	%r218, %r546, 2;
	ld.global.nc.u32 	%r219, [%rd15+4];
	mul.wide.u32 	%rd20, %r218, 4;
	add.s64 	%rd21, %rd1, %rd20;
	ld.global.nc.u32 	%r220, [%rd21];
	sub.s32 	%r221, %r220, %r219;
	add.s32 	%r222, %r221, 63;
	shr.s32 	%r223, %r222, 31;
	shr.u32 	%r224, %r223, 26;
	add.s32 	%r225, %r222, %r224;
	shr.s32 	%r226, %r225, 6;
	add.s32 	%r227, %r226, %r217;
	st.shared.u32 	[%r208+8], %r227;
	ld.global.nc.u32 	%r228, [%rd15+8];
	ld.global.nc.u32 	%r229, [%rd17+12];
	sub.s32 	%r230, %r229, %r228;
	add.s32 	%r231, %r230, 63;
	shr.s32 	%r232, %r231, 31;
	shr.u32 	%r233, %r232, 26;
	add.s32 	%r234, %r231, %r233;
	shr.s32 	%r235, %r234, 6;
	add.s32 	%r547, %r235, %r227;
	st.shared.u32 	[%r208+12], %r547;
	add.s32 	%r546, %r546, 4;
$L__BB5_10:
	setp.eq.s32 	%p8, %r21, 0;
	@%p8 bra 	$L__BB5_15;
	setp.eq.s32 	%p9, %r21, 1;
	@%p9 bra 	$L__BB5_13;
	mul.wide.s32 	%rd22, %r546, 4;
	add.s64 	%rd23, %rd1, %rd22;
	ld.global.nc.u32 	%r236, [%rd23+-4];
	mul.wide.u32 	%rd24, %r546, 4;
	add.s64 	%rd25, %rd1, %rd24;
	ld.global.nc.u32 	%r237, [%rd25];
	sub.s32 	%r238, %r237, %r236;
	add.s32 	%r239, %r238, 63;
	shr.s32 	%r240, %r239, 31;
	shr.u32 	%r241, %r240, 26;
	add.s32 	%r242, %r239, %r241;
	shr.s32 	%r243, %r242, 6;
	add.s32 	%r244, %r243, %r547;
	shl.b32 	%r245, %r546, 2;
	mov.u32 	%r246, _ZZ56mx_block_rearrange_2d_K_groups_rowmajor_128x4_vec_kernelILi64EEvPKhiiiiPKiPhiiE11smem_cumsum;
	add.s32 	%r247, %r246, %r245;
	st.shared.u32 	[%r247], %r244;
	ld.global.nc.u32 	%r248, [%rd25+4];
	sub.s32 	%r249, %r248, %r237;
	add.s32 	%r250, %r249, 63;
	shr.s32 	%r251, %r250, 31;
	shr.u32 	%r252, %r251, 26;
	add.s32 	%r253, %r250, %r252;
	shr.s32 	%r254, %r253, 6;
	add.s32 	%r547, %r254, %r244;
	st.shared.u32 	[%r247+4], %r547;
	add.s32 	%r546, %r546, 2;
$L__BB5_13:
	and.b32  	%r255, %r7, 1;
	setp.eq.b32 	%p10, %r255, 1;
	not.pred 	%p11, %p10;
	@%p11 bra 	$L__BB5_15;
	mul.wide.s32 	%rd26, %r546, 4;
	add.s64 	%rd27, %rd1, %rd26;
	ld.global.nc.u32 	%r256, [%rd27+-4];
	mul.wide.u32 	%rd28, %r546, 4;
	add.s64 	%rd29, %rd1, %rd28;
	ld.global.nc.u32 	%r257, [%rd29];
	sub.s32 	%r258, %r257, %r256;
	add.s32 	%r259, %r258, 63;
	shr.s32 	%r260, %r259, 31;
	shr.u32 	%r261, %r260, 26;
	add.s32 	%r262, %r259, %r261;
	shr.s32 	%r263, %r262, 6;
	add.s32 	%r264, %r263, %r547;
	shl.b32 	%r265, %r546, 2;
	mov.u32 	%r266, _ZZ56mx_block_rearrange_2d_K_groups_rowmajor_128x4_vec_kernelILi64EEvPKhiiiiPKiPhiiE11smem_cumsum;
	add.s32 	%r267, %r266, %r265;
	st.shared.u32 	[%r267], %r264;
$L__BB5_15:
	bar.sync 	0;
	setp.lt.s32 	%p12, %r120, 1;
	mov.b32 	%r555, 0;
	mov.u32 	%r556, %r555;
	@%p12 bra 	$L__BB5_21;
	mov.b32 	%r552, 0;
	mov.u32 	%r272, _ZZ56mx_block_rearrange_2d_K_groups_rowmajor_128x4_vec_kernelILi64EEvPKhiiiiPKiPhiiE11smem_cumsum;
	mov.u32 	%r553, %r552;
$L__BB5_17:
	shl.b32 	%r271, %r552, 2;
	add.s32 	%r273, %r272, %r271;
	ld.shared.u32 	%r32, [%r273];
	setp.lt.s32 	%p13, %r1, %r32;
	@%p13 bra 	$L__BB5_19;
	add.s32 	%r552, %r552, 1;
	setp.eq.s32 	%p14, %r552, %r120;
	mov.b32 	%r555, 0;
	mov.u32 	%r553, %r32;
	mov.u32 	%r556, %r555;
	@%p14 bra 	$L__BB5_21;
	bra.uni 	$L__BB5_17;
$L__BB5_19:
	sub.s32 	%r554, %r1, %r553;
	setp.eq.s32 	%p15, %r552, 0;
	mov.b32 	%r555, 0;
	mov.u32 	%r556, %r555;
	@%p15 bra 	$L__BB5_21;
	mul.wide.u32 	%rd30, %r552, 4;
	add.s64 	%rd31, %rd1, %rd30;
	ld.global.nc.u32 	%r556, [%rd31+-4];
	mov.u32 	%r555, %r552;
$L__BB5_21:
	mul.wide.u32 	%rd32, %r555, 4;
	add.s64 	%rd33, %rd1, %rd32;
	ld.global.nc.u32 	%r39, [%rd33];
	shl.b32 	%r277, %r554, 6;
	add.s32 	%r40, %r556, %r277;
	setp.le.s32 	%p16, %r39, %r40;
	@%p16 bra 	$L__BB5_75;
	setp.ne.s32 	%p17, %r3, 0;
	@%p17 bra 	$L__BB5_38;
	setp.eq.s32 	%p18, %r555, 0;
	mov.b32 	%r563, 0;
	mov.u32 	%r571, %r563;
	@%p18 bra 	$L__BB5_25;
	ld.global.nc.u32 	%r280, [%rd1];
	add.s32 	%r281, %r280, 3;
	shr.s32 	%r282, %r281, 31;
	shr.u32 	%r283, %r282, 30;
	add.s32 	%r284, %r281, %r283;
	and.b32  	%r571, %r284, -4;
	mov.b32 	%r563, 1;
$L__BB5_25:
	setp.ge.u32 	%p19, %r563, %r555;
	@%p19 bra 	$L__BB5_37;
	sub.s32 	%r44, %r555, %r563;
	and.b32  	%r45, %r44, 7;
	sub.s32 	%r286, %r563, %r555;
	setp.gt.u32 	%p20, %r286, -8;
	@%p20 bra 	$L__BB5_29;
	and.b32  	%r287, %r44, 2147483640;
	neg.s32 	%r559, %r287;
	mul.wide.u32 	%rd34, %r563, 4;
	add.s64 	%rd35, %rd34, %rd1;
	add.s64 	%rd87, %rd35, 12;
$L__BB5_28:
	.pragma "nounroll";
	ld.global.nc.u32 	%r288, [%rd87+-16];
	ld.global.nc.u32 	%r289, [%rd87+-12];
	sub.s32 	%r290, %r289, %r288;
	add.s32 	%r291, %r290, 3;
	shr.s32 	%r292, %r291, 31;
	shr.u32 	%r293, %r292, 30;
	add.s32 	%r294, %r291, %r293;
	shr.s32 	%r295, %r294, 2;
	ld.global.nc.u32 	%r296, [%rd87+-8];
	sub.s32 	%r297, %r296, %r289;
	add.s32 	%r298, %r297, 3;
	shr.s32 	%r299, %r298, 31;
	shr.u32 	%r300, %r299, 30;
	add.s32 	%r301, %r298, %r300;
	shr.s32 	%r302, %r301, 2;
	add.s32 	%r303, %r295, %r302;
	ld.global.nc.u32 	%r304, [%rd87+-4];
	sub.s32 	%r305, %r304, %r296;
	add.s32 	%r306, %r305, 3;
	shr.s32 	%r307, %r306, 31;
	shr.u32 	%r308, %r307, 30;
	add.s32 	%r309, %r306, %r308;
	shr.s32 	%r310, %r309, 2;
	add.s32 	%r311, %r303, %r310;
	ld.global.nc.u32 	%r312, [%rd87];
	sub.s32 	%r313, %r312, %r304;
	add.s32 	%r314, %r313, 3;
	shr.s32 	%r315, %r314, 31;
	shr.u32 	%r316, %r315, 30;
	add.s32 	%r317, %r314, %r316;
	shr.s32 	%r318, %r317, 2;
	add.s32 	%r319, %r311, %r318;
	ld.global.nc.u32 	%r320, [%rd87+4];
	sub.s32 	%r321, %r320, %r312;
	add.s32 	%r322, %r321, 3;
	shr.s32 	%r323, %r322, 31;
	shr.u32 	%r324, %r323, 30;
	add.s32 	%r325, %r322, %r324;
	shr.u32 	%r326, %r325, 2;
	add.s32 	%r327, %r319, %r326;
	ld.global.nc.u32 	%r328, [%rd87+8];
	sub.s32 	%r329, %r328, %r320;
	add.s32 	%r330, %r329, 3;
	shr.s32 	%r331, %r330, 31;
	shr.u32 	%r332, %r331, 30;
	add.s32 	%r333, %r330, %r332;
	shr.u32 	%r334, %r333, 2;
	add.s32 	%r335, %r327, %r334;
	ld.global.nc.u32 	%r336, [%rd87+12];
	sub.s32 	%r337, %r336, %r328;
	add.s32 	%r338, %r337, 3;
	shr.s32 	%r339, %r338, 31;
	shr.u32 	%r340, %r339, 30;
	add.s32 	%r341, %r338, %r340;
	shr.u32 	%r342, %r341, 2;
	add.s32 	%r343, %r335, %r342;
	ld.global.nc.u32 	%r344, [%rd87+16];
	sub.s32 	%r345, %r344, %r336;
	add.s32 	%r346, %r345, 3;
	shr.s32 	%r347, %r346, 31;
	shr.u32 	%r348, %r347, 30;
	add.s32 	%r349, %r346, %r348;
	shr.u32 	%r350, %r349, 2;
	add.s32 	%r351, %r343, %r350;
	shl.b32 	%r352, %r351, 2;
	add.s32 	%r571, %r352, %r571;
	add.s32 	%r563, %r563, 8;
	add.s32 	%r559, %r559, 8;
	add.s64 	%rd87, %rd87, 32;
	setp.ne.s32 	%p21, %r559, 0;
	@%p21 bra 	$L__BB5_28;
$L__BB5_29:
	setp.eq.s32 	%p22, %r45, 0;
	@%p22 bra 	$L__BB5_37;
	and.b32  	%r56, %r44, 3;
	setp.lt.u32 	%p23, %r45, 4;
	@%p23 bra 	$L__BB5_32;
	mul.wide.s32 	%rd36, %r563, 4;
	add.s64 	%rd37, %rd1, %rd36;
	ld.global.nc.u32 	%r354, [%rd37+-4];
	mul.wide.u32 	%rd38, %r563, 4;
	add.s64 	%rd39, %rd1, %rd38;
	ld.global.nc.u32 	%r355, [%rd39];
	sub.s32 	%r356, %r355, %r354;
	add.s32 	%r357, %r356, 3;
	shr.s32 	%r358, %r357, 31;
	shr.u32 	%r359, %r358, 30;
	add.s32 	%r360, %r357, %r359;
	shr.u32 	%r361, %r360, 2;
	add.s32 	%r362, %r563, 1;
	mul.wide.u32 	%rd40, %r362, 4;
	add.s64 	%rd41, %rd1, %rd40;
	ld.global.nc.u32 	%r363, [%rd41];
	sub.s32 	%r364, %r363, %r355;
	add.s32 	%r365, %r364, 3;
	shr.s32 	%r366, %r365, 31;
	shr.u32 	%r367, %r366, 30;
	add.s32 	%r368, %r365, %r367;
	shr.u32 	%r369, %r368, 2;
	add.s32 	%r370, %r361, %r369;
	add.s32 	%r371, %r563, 2;
	ld.global.nc.u32 	%r372, [%rd37+4];
	mul.wide.u32 	%rd42, %r371, 4;
	add.s64 	%rd43, %rd1, %rd42;
	ld.global.nc.u32 	%r373, [%rd43];
	sub.s32 	%r374, %r373, %r372;
	add.s32 	%r375, %r374, 3;
	shr.s32 	%r376, %r375, 31;
	shr.u32 	%r377, %r376, 30;
	add.s32 	%r378, %r375, %r377;
	shr.u32 	%r379, %r378, 2;
	add.s32 	%r380, %r370, %r379;
	ld.global.nc.u32 	%r381, [%rd37+8];
	ld.global.nc.u32 	%r382, [%rd39+12];
	sub.s32 	%r383, %r382, %r381;
	add.s32 	%r384, %r383, 3;
	shr.s32 	%r385, %r384, 31;
	shr.u32 	%r386, %r385, 30;
	add.s32 	%r387, %r384, %r386;
	shr.u32 	%r388, %r387, 2;
	add.s32 	%r389, %r380, %r388;
	shl.b32 	%r390, %r389, 2;
	add.s32 	%r571, %r390, %r571;
	add.s32 	%r563, %r563, 4;
$L__BB5_32:
	setp.eq.s32 	%p24, %r56, 0;
	@%p24 bra 	$L__BB5_37;
	setp.eq.s32 	%p25, %r56, 1;
	@%p25 bra 	$L__BB5_35;
	mul.wide.s32 	%rd44, %r563, 4;
	add.s64 	%rd45, %rd1, %rd44;
	ld.global.nc.u32 	%r392, [%rd45+-4];
	mul.wide.u32 	%rd46, %r563, 4;
	add.s64 	%rd47, %rd1, %rd46;
	ld.global.nc.u32 	%r393, [%rd47];
	sub.s32 	%r394, %r393, %r392;
	add.s32 	%r395, %r394, 3;
	shr.s32 	%r396, %r395, 31;
	shr.u32 	%r397, %r396, 30;
	add.s32 	%r398, %r395, %r397;
	shr.u32 	%r399, %r398, 2;
	ld.global.nc.u32 	%r400, [%rd47+4];
	sub.s32 	%r401, %r400, %r393;
	add.s32 	%r402, %r401, 3;
	shr.s32 	%r403, %r402, 31;
	shr.u32 	%r404, %r403, 30;
	add.s32 	%r405, %r402, %r404;
	shr.u32 	%r406, %r405, 2;
	add.s32 	%r407, %r399, %r406;
	shl.b32 	%r408, %r407, 2;
	add.s32 	%r571, %r408, %r571;
	add.s32 	%r563, %r563, 2;
$L__BB5_35:
	and.b32  	%r409, %r44, 1;
	setp.eq.b32 	%p26, %r409, 1;
	not.pred 	%p27, %p26;
	@%p27 bra 	$L__BB5_37;
	mul.wide.s32 	%rd48, %r563, 4;
	add.s64 	%rd49, %rd1, %rd48;
	ld.global.nc.u32 	%r410, [%rd49+-4];
	mul.wide.u32 	%rd50, %r563, 4;
	add.s64 	%rd51, %rd1, %rd50;
	ld.global.nc.u32 	%r411, [%rd51];
	sub.s32 	%r412, %r411, %r410;
	add.s32 	%r413, %r412, 3;
	shr.s32 	%r414, %r413, 31;
	shr.u32 	%r415, %r414, 30;
	add.s32 	%r416, %r413, %r415;
	and.b32  	%r417, %r416, -4;
	add.s32 	%r571, %r417, %r571;
$L__BB5_37:
	st.shared.u32 	[_ZZ56mx_block_rearrange_2d_K_groups_rowmajor_128x4_vec_kernelILi64EEvPKhiiiiPKiPhiiE22output_group_start_col], %r571;
$L__BB5_38:
	bar.sync 	0;
	sub.s32 	%r419, %r39, %r40;
	min.s32 	%r69, %r419, 64;
	shl.b32 	%r420, %r2, 7;
	shr.u32 	%r422, %r3, 2;
	and.b32  	%r70, %r3, 3;
	add.s32 	%r71, %r420, %r422;
	shl.b32 	%r423, %r3, 2;
	and.b32  	%r72, %r423, 496;
	shr.u32 	%r73, %r3, 5;
	shl.b32 	%r424, %r3, 4;
	and.b32  	%r74, %r424, 48;
	setp.ge.s32 	%p28, %r71, %r118;
	setp.le.s32 	%p29, %r69, %r74;
	mov.b32 	%r573, 0;
	or.pred  	%p30, %p28, %p29;
	mov.u32 	%r577, %r573;
	mov.u32 	%r581, %r573;
	mov.u32 	%r585, %r573;
	@%p30 bra 	$L__BB5_73;
	cvt.u64.u32 	%rd52, %r71;
	cvt.s64.s32 	%rd53, %r117;
	cvt.s64.s32 	%rd54, %r40;
	mad.lo.s64 	%rd55, %rd53, %rd52, %rd54;
	cvt.u64.u32 	%rd56, %r74;
	add.s64 	%rd57, %rd55, %rd56;
	add.s64 	%rd8, %rd9, %rd57;
	and.b64  	%rd59, %rd8, 15;
	setp.ne.s64 	%p31, %rd59, 0;
	add.s32 	%r425, %r74, 16;
	setp.gt.u32 	%p32, %r425, %r69;
	or.pred  	%p33, %p32, %p31;
	@%p33 bra 	$L__BB5_41;
	// begin inline asm
	ld.global.nc.v4.u32 {%r573,%r577,%r581,%r585}, [%rd8];
	// end inline asm
	bra.uni 	$L__BB5_73;
$L__BB5_41:
	sub.s32 	%r79, %r69, %r74;
	setp.lt.s32 	%p34, %r79, 1;
	mov.b32 	%r573, 0;
	@%p34 bra 	$L__BB5_43;
	// begin inline asm
	ld.global.nc.u8 %r427, [%rd8];
	// end inline asm
	and.b32  	%r573, %r427, 255;
$L__BB5_43:
	setp.lt.s32 	%p35, %r79, 2;
	@%p35 bra 	$L__BB5_45;
	add.s64 	%rd61, %rd8, 1;
	// begin inline asm
	ld.global.nc.u8 %r428, [%rd61];
	// end inline asm
	shl.b32 	%r429, %r428, 8;
	and.b32  	%r430, %r429, 65280;
	or.b32  	%r573, %r573, %r430;
$L__BB5_45:
	setp.lt.s32 	%p36, %r79, 3;
	@%p36 bra 	$L__BB5_47;
	add.s64 	%rd62, %rd8, 2;
	// begin inline asm
	ld.global.nc.u8 %r431, [%rd62];
	// end inline asm
	shl.b32 	%r432, %r431, 16;
	and.b32  	%r433, %r432, 16711680;
	or.b32  	%r573, %r573, %r433;
$L__BB5_47:
	setp.lt.s32 	%p37, %r79, 4;
	@%p37 bra 	$L__BB5_49;
	add.s64 	%rd63, %rd8, 3;
	// begin inline asm
	ld.global.nc.u8 %r434, [%rd63];
	// end inline asm
	shl.b32 	%r435, %r434, 24;
	or.b32  	%r573, %r573, %r435;
$L__BB5_49:
	setp.lt.s32 	%p38, %r79, 5;
	mov.b32 	%r577, 0;
	@%p38 bra 	$L__BB5_51;
	add.s64 	%rd64, %rd8, 4;
	// begin inline asm
	ld.global.nc.u8 %r437, [%rd64];
	// end inline asm
	and.b32  	%r577, %r437, 255;
$L__BB5_51:
	setp.lt.s32 	%p39, %r79, 6;
	@%p39 bra 	$L__BB5_53;
	add.s64 	%rd65, %rd8, 5;
	// begin inline asm
	ld.global.nc.u8 %r438, [%rd65];
	// end inline asm
	shl.b32 	%r439, %r438, 8;
	and.b32  	%r440, %r439, 65280;
	or.b32  	%r577, %r577, %r440;
$L__BB5_53:
	setp.lt.s32 	%p40, %r79, 7;
	@%p40 bra 	$L__BB5_55;
	add.s64 	%rd66, %rd8, 6;
	// begin inline asm
	ld.global.nc.u8 %r441, [%rd66];
	// end inline asm
	shl.b32 	%r442, %r441, 16;
	and.b32  	%r443, %r442, 16711680;
	or.b32  	%r577, %r577, %r443;
$L__BB5_55:
	setp.lt.s32 	%p41, %r79, 8;
	@%p41 bra 	$L__BB5_57;
	add.s64 	%rd67, %rd8, 7;
	// begin inline asm
	ld.global.nc.u8 %r444, [%rd67];
	// end inline asm
	shl.b32 	%r445, %r444, 24;
	or.b32  	%r577, %r577, %r445;
$L__BB5_57:
	setp.lt.s32 	%p42, %r79, 9;
	mov.b32 	%r581, 0;
	@%p42 bra 	$L__BB5_59;
	add.s64 	%rd68, %rd8, 8;
	// begin inline asm
	ld.global.nc.u8 %r447, [%rd68];
	// end inline asm
	and.b32  	%r581, %r447, 255;
$L__BB5_59:
	setp.lt.s32 	%p43, %r79, 10;
	@%p43 bra 	$L__BB5_61;
	add.s64 	%rd69, %rd8, 9;
	// begin inline asm
	ld.global.nc.u8 %r448, [%rd69];
	// end inline asm
	shl.b32 	%r449, %r448, 8;
	and.b32  	%r450, %r449, 65280;
	or.b32  	%r581, %r581, %r450;
$L__BB5_61:
	setp.lt.s32 	%p44, %r79, 11;
	@%p44 bra 	$L__BB5_63;
	add.s64 	%rd70, %rd8, 10;
	// begin inline asm
	ld.global.nc.u8 %r451, [%rd70];
	// end inline asm
	shl.b32 	%r452, %r451, 16;
	and.b32  	%r453, %r452, 16711680;
	or.b32  	%r581, %r581, %r453;
$L__BB5_63:
	setp.lt.s32 	%p45, %r79, 12;
	@%p45 bra 	$L__BB5_65;
	add.s64 	%rd71, %rd8, 11;
	// begin inline asm
	ld.global.nc.u8 %r454, [%rd71];
	// end inline asm
	shl.b32 	%r455, %r454, 24;
	or.b32  	%r581, %r581, %r455;
$L__BB5_65:
	setp.lt.s32 	%p46, %r79, 13;
	mov.b32 	%r585, 0;
	@%p46 bra 	$L__BB5_67;
	add.s64 	%rd72, %rd8, 12;
	// begin inline asm
	ld.global.nc.u8 %r457, [%rd72];
	// end inline asm
	and.b32  	%r585, %r457, 255;
$L__BB5_67:
	setp.lt.s32 	%p47, %r79, 14;
	@%p47 bra 	$L__BB5_69;
	add.s64 	%rd73, %rd8, 13;
	// begin inline asm
	ld.global.nc.u8 %r458, [%rd73];
	// end inline asm
	shl.b32 	%r459, %r458, 8;
	and.b32  	%r460, %r459, 65280;
	or.b32  	%r585, %r585, %r460;
$L__BB5_69:
	setp.lt.s32 	%p48, %r79, 15;
	@%p48 bra 	$L__BB5_71;
	add.s64 	%rd74, %rd8, 14;
	// begin inline asm
	ld.global.nc.u8 %r461, [%rd74];
	// end inline asm
	shl.b32 	%r462, %r461, 16;
	and.b32  	%r463, %r462, 16711680;
	or.b32  	%r585, %r585, %r463;
$L__BB5_71:
	setp.lt.s32 	%p49, %r79, 16;
	@%p49 bra 	$L__BB5_73;
	add.s64 	%rd75, %rd8, 15;
	// begin inline asm
	ld.global.nc.u8 %r464, [%rd75];
	// end inline asm
	shl.b32 	%r465, %r464, 24;
	or.b32  	%r585, %r585, %r465;
$L__BB5_73:
	and.b32  	%r470, %r73, 28;
	add.s32 	%r471, %r72, %r470;
	shl.b32 	%r472, %r70, 2;
	shr.u32 	%r473, %r471, 5;
	and.b32  	%r474, %r473, 12;
	shl.b32 	%r475, %r70, 11;
	xor.b32  	%r476, %r472, %r474;
	xor.b32  	%r477, %r476, %r471;
	or.b32  	%r478, %r477, %r475;
	mov.u32 	%r479, _ZZ56mx_block_rearrange_2d_K_groups_rowmajor_128x4_vec_kernelILi64EEvPKhiiiiPKiPhiiE4smem;
	add.s32 	%r480, %r479, %r478;
	st.shared.u32 	[%r480], %r573;
	st.shared.u32 	[%r480+512], %r577;
	st.shared.u32 	[%r480+1024], %r581;
	st.shared.u32 	[%r480+1536], %r585;
	bar.sync 	0;
	sub.s32 	%r481, %r39, %r556;
	add.s32 	%r482, %r481, 3;
	shr.s32 	%r483, %r482, 31;
	shr.u32 	%r484, %r483, 30;
	add.s32 	%r485, %r482, %r484;
	shr.u32 	%r486, %r485, 2;
	mul.lo.s32 	%r487, %r2, %r486;
	shl.b32 	%r115, %r487, 9;
	add.s32 	%r488, %r69, 3;
	shr.s32 	%r489, %r488, 31;
	shr.u32 	%r490, %r489, 30;
	add.s32 	%r491, %r488, %r490;
	shl.b32 	%r492, %r491, 7;
	and.b32  	%r493, %r492, -512;
	setp.ge.s32 	%p50, %r424, %r493;
	@%p50 bra 	$L__BB5_75;
	ld.shared.u32 	%r494, [_ZZ56mx_block_rearrange_2d_K_groups_rowmajor_128x4_vec_kernelILi64EEvPKhiiiiPKiPhiiE22output_group_start_col];
	shl.b32 	%r495, %r554, 13;
	cvt.s64.s32 	%rd77, %r495;
	cvt.s64.s32 	%rd78, %r115;
	mul.lo.s32 	%r496, %r494, %r119;
	cvt.s64.s32 	%rd79, %r496;
	and.b32  	%r497, %r424, 15872;
	and.b32  	%r498, %r424, 496;
	shr.u32 	%r499, %r3, 1;
	xor.b32  	%r500, %r73, %r499;
	and.b32  	%r501, %r500, 12;
	or.b32  	%r502, %r501, %r498;
	or.b32  	%r503, %r502, %r497;
	add.s32 	%r505, %r479, %r503;
	ld.shared.u32 	%r506, [%r505];
	add.s32 	%r507, %r424, 4;
	and.b32  	%r508, %r507, 15872;
	and.b32  	%r509, %r507, 500;
	shr.u32 	%r510, %r507, 9;
	shr.u32 	%r511, %r507, 5;
	xor.b32  	%r512, %r510, %r511;
	and.b32  	%r513, %r512, 12;
	xor.b32  	%r514, %r513, %r509;
	or.b32  	%r515, %r514, %r508;
	add.s32 	%r516, %r479, %r515;
	ld.shared.u32 	%r517, [%r516];
	add.s32 	%r518, %r424, 8;
	and.b32  	%r519, %r518, 15872;
	and.b32  	%r520, %r518, 504;
	shr.u32 	%r521, %r518, 9;
	shr.u32 	%r522, %r518, 5;
	xor.b32  	%r523, %r521, %r522;
	and.b32  	%r524, %r523, 12;
	xor.b32  	%r525, %r524, %r520;
	or.b32  	%r526, %r525, %r519;
	add.s32 	%r527, %r479, %r526;
	ld.shared.u32 	%r528, [%r527];
	add.s32 	%r529, %r424, 12;
	and.b32  	%r530, %r529, 15872;
	and.b32  	%r531, %r529, 508;
	shr.u32 	%r532, %r529, 9;
	shr.u32 	%r533, %r529, 5;
	xor.b32  	%r534, %r532, %r533;
	and.b32  	%r535, %r534, 12;
	xor.b32  	%r536, %r535, %r531;
	or.b32  	%r537, %r536, %r530;
	add.s32 	%r538, %r479, %r537;
	ld.shared.u32 	%r539, [%r538];
	cvt.u64.u32 	%rd80, %r424;
	add.s64 	%rd81, %rd77, %rd80;
	add.s64 	%rd82, %rd81, %rd78;
	add.s64 	%rd83, %rd82, %rd79;
	cvta.to.global.u64 	%rd84, %rd10;
	add.s64 	%rd85, %rd84, %rd83;
	st.global.v4.u32 	[%rd85], {%r506, %r517, %r528, %r539};
$L__BB5_75:
	ret;

}
	// .globl	_Z56mx_block_rearrange_2d_K_groups_rowmajor_128x4_vec_kernelILi128EEvPKhiiiiPKiPhii
.visible .entry _Z56mx_block_rearrange_2d_K_groups_rowmajor_128x4_vec_kernelILi128EEvPKhiiiiPKiPhii(
	.param .u64 .ptr .align 1 _Z56mx_block_rearrange_2d_K_groups_rowmajor_128x4_vec_kernelILi128EEvPKhiiiiPKiPhii_param_0,
	.param .u32 _Z56mx_block_rearrange_2d_K_groups_rowmajor_128x4_vec_kernelILi128EEvPKhiiiiPKiPhii_param_1,
	.param .u32 _Z56mx_block_rearrange_2d_K_groups_rowmajor_128x4_vec_kernelILi128EEvPKhiiiiPKiPhii_param_2,
	.param .u32 _Z56mx_block_rearrange_2d_K_groups_rowmajor_128x4_vec_kernelILi128EEvPKhiiiiPKiPhii_param_3,
	.param .u32 _Z56mx_block_rearrange_2d_K_groups_rowmajor_128x4_vec_kernelILi128EEvPKhiiiiPKiPhii_param_4,
	.param .u64 .ptr .align 1 _Z56mx_block_rearrange_2d_K_groups_rowmajor_128x4_vec_kernelILi128EEvPKhiiiiPKiPhii_param_5,
	.param .u64 .ptr .align 1 _Z56mx_block_rearrange_2d_K_groups_rowmajor_128x4_vec_kernelILi128EEvPKhiiiiPKiPhii_param_6,
	.param .u32 _Z56mx_block_rearrange_2d_K_groups_rowmajor_128x4_vec_kernelILi128EEvPKhiiiiPKiPhii_param_7,
	.param .u32 _Z56mx_block_rearrange_2d_K_groups_rowmajor_128x4_vec_kernelILi128EEvPKhiiiiPKiPhii_param_8
)
{
	.reg .pred 	%p<51>;
	.reg .b32 	%r<592>;
	.reg .b64 	%rd<88>;
	// demoted variable
	.shared .align 16 .b8 _ZZ56mx_block_rearrange_2d_K_groups_rowmajor_128x4_vec_kernelILi128EEvPKhiiiiPKiPhiiE4smem[16384];
	// demoted variable
	.shared .align 4 .b8 _ZZ56mx_block_rearrange_2d_K_groups_rowmajor_128x4_vec_kernelILi128EEvPKhiiiiPKiPhiiE11smem_cumsum[128];
	// demoted variable
	.shared .align 4 .u32 _ZZ56mx_block_rearrange_2d_K_groups_rowmajor_128x4_vec_kernelILi128EEvPKhiiiiPKiPhiiE22output_group_start_col;
	ld.param.u64 	%rd9, [_Z56mx_block_rearrange_2d_K_groups_rowmajor_128x4_vec_kernelILi128EEvPKhiiiiPKiPhii_param_0];
	ld.param.u32 	%r116, [_Z56mx_block_rearrange_2d_K_groups_rowmajor_128x4_vec_kernelILi128EEvPKhiiiiPKiPhii_param_1];
	ld.param.u32 	%r117, [_Z56mx_block_rearrange_2d_K_groups_rowmajor_128x4_vec_kernelILi128EEvPKhiiiiPKiPhii_param_2];
	ld.param.u32 	%r118, [_Z56mx_block_rearrange_2d_K_groups_rowmajor_128x4_vec_kernelILi128EEvPKhiiiiPKiPhii_param_4];
	ld.param.u64 	%rd11, [_Z56mx_block_rearrange_2d_K_groups_rowmajor_128x4_vec_kernelILi128EEvPKhiiiiPKiPhii_param_5];
	ld.param.u64 	%rd10, [_Z56mx_block_rearrange_2d_K_groups_rowmajor_128x4_vec_kernelILi128EEvPKhiiiiPKiPhii_param_6];
	ld.param.u32 	%r119, [_Z56mx_block_rearrange_2d_K_groups_rowmajor_128x4_vec_kernelILi128EEvPKhiiiiPKiPhii_param_8];
	cvta.to.global.u64 	%rd1, %rd11;
	mov.u32 	%r1, %ctaid.x;
	mov.u32 	%r2, %ctaid.y;
	mov.u32 	%r3, %tid.x;
	setp.ne.s32 	%p1, %r3, 0;
	@%p1 bra 	$L__BB6_15;
	setp.lt.s32 	%p2, %r119, 1;
	mov.b32 	%r548, 0;
	mov.u32 	%r547, %r548;
	@%p2 bra 	$L__BB6_3;
	ld.global.nc.u32 	%r122, [%rd1];
	add.s32 	%r123, %r122, 127;
	shr.s32 	%r124, %r123, 31;
	shr.u32 	%r125, %r124, 25;
	add.s32 	%r126, %r123, %r125;
	shr.s32 	%r548, %r126, 7;
	st.shared.u32 	[_ZZ56mx_block_rearrange_2d_K_groups_rowmajor_128x4_vec_kernelILi128EEvPKhiiiiPKiPhiiE11smem_cumsum], %r548;
	mov.b32 	%r547, 1;
$L__BB6_3:
	setp.ge.s32 	%p3, %r547, %r119;
	@%p3 bra 	$L__BB6_15;
	sub.s32 	%r7, %r119, %r547;
	and.b32  	%r8, %r7, 7;
	sub.s32 	%r127, %r547, %r119;
	setp.gt.u32 	%p4, %r127, -8;
	@%p4 bra 	$L__BB6_7;
	and.b32  	%r128, %r7, -8;
	neg.s32 	%r544, %r128;
	shl.b32 	%r129, %r547, 2;
	mov.u32 	%r130, _ZZ56mx_block_rearrange_2d_K_groups_rowmajor_128x4_vec_kernelILi128EEvPKhiiiiPKiPhiiE11smem_cumsum;
	add.s32 	%r131, %r129, %r130;
	add.s32 	%r543, %r131, 16;
	mul.wide.u32 	%rd12, %r547, 4;
	add.s64 	%rd13, %rd12, %rd1;
	add.s64 	%rd86, %rd13, 12;
$L__BB6_6:
	.pragma "nounroll";
	ld.global.nc.u32 	%r132, [%rd86+-16];
	ld.global.nc.u32 	%r133, [%rd86+-12];
	sub.s32 	%r134, %r133, %r132;
	add.s32 	%r135, %r134, 127;
	shr.s32 	%r136, %r135, 31;
	shr.u32 	%r137, %r136, 25;
	add.s32 	%r138, %r135, %r137;
	shr.s32 	%r139, %r138, 7;
	add.s32 	%r140, %r139, %r548;
	st.shared.u32 	[%r543+-16], %r140;
	ld.global.nc.u32 	%r141, [%rd86+-8];
	sub.s32 	%r142, %r141, %r133;
	add.s32 	%r143, %r142, 127;
	shr.s32 	%r144, %r143, 31;
	shr.u32 	%r145, %r144, 25;
	add.s32 	%r146, %r143, %r145;
	shr.s32 	%r147, %r146, 7;
	add.s32 	%r148, %r147, %r140;
	st.shared.u32 	[%r543+-12], %r148;
	ld.global.nc.u32 	%r149, [%rd86+-4];
	sub.s32 	%r150, %r149, %r141;
	add.s32 	%r151, %r150, 127;
	shr.s32 	%r152, %r151, 31;
	shr.u32 	%r153, %r152, 25;
	add.s32 	%r154, %r151, %r153;
	shr.s32 	%r155, %r154, 7;
	add.s32 	%r156, %r155, %r148;
	st.shared.u32 	[%r543+-8], %r156;
	ld.global.nc.u32 	%r157, [%rd86];
	sub.s32 	%r158, %r157, %r149;
	add.s32 	%r159, %r158, 127;
	shr.s32 	%r160, %r159, 31;
	shr.u32 	%r161, %r160, 25;
	add.s32 	%r162, %r159, %r161;
	shr.s32 	%r163, %r162, 7;
	add.s32 	%r164, %r163, %r156;
	st.shared.u32 	[%r543+-4], %r164;
	ld.global.nc.u32 	%r165, [%rd86+4];
	sub.s32 	%r166, %r165, %r157;
	add.s32 	%r167, %r166, 127;
	shr.s32 	%r168, %r167, 31;
	shr.u32 	%r169, %r168, 25;
	add.s32 	%r170, %r167, %r169;
	shr.s32 	%r171, %r170, 7;
	add.s32 	%r172, %r171, %r164;
	st.shared.u32 	[%r543], %r172;
	ld.global.nc.u32 	%r173, [%rd86+8];
	sub.s32 	%r174, %r173, %r165;
	add.s32 	%r175, %r174, 127;
	shr.s32 	%r176, %r175, 31;
	shr.u32 	%r177, %r176, 25;
	add.s32 	%r178, %r175, %r177;
	shr.s32 	%r179, %r178, 7;
	add.s32 	%r180, %r179, %r172;
	st.shared.u32 	[%r543+4], %r180;
	ld.global.nc.u32 	%r181, [%rd86+12];
	sub.s32 	%r182, %r181, %r173;
	add.s32 	%r183, %r182, 127;
	shr.s32 	%r184, %r183, 31;
	shr.u32 	%r185, %r184, 25;
	add.s32 	%r186, %r183, %r185;
	shr.s32 	%r187, %r186, 7;
	add.s32 	%r188, %r187, %r180;
	st.shared.u32 	[%r543+8], %r188;
	ld.global.nc.u32 	%r189, [%rd86+16];
	sub.s32 	%r190, %r189, %r181;
	add.s32 	%r191, %r190, 127;
	shr.s32 	%r192, %r191, 31;
	shr.u32 	%r193, %r192, 25;
	add.s32 	%r194, %r191, %r193;
	shr.s32 	%r195, %r194, 7;
	add.s32 	%r548, %r195, %r188;
	st.shared.u32 	[%r543+12], %r548;
	add.s32 	%r547, %r547, 8;
	add.s32 	%r544, %r544, 8;
	add.s32 	%r543, %r543, 32;
	add.s64 	%rd86, %rd86, 32;
	setp.ne.s32 	%p5, %r544, 0;
	@%p5 bra 	$L__BB6_6;
$L__BB6_7:
	setp.eq.s32 	%p6, %r8, 0;
	@%p6 bra 	$L__BB6_15;
	and.b32  	%r21, %r7, 3;
	setp.lt.u32 	%p7, %r8, 4;
	@%p7 bra 	$L__BB6_10;
	mul.wide.s32 	%rd14, %r547, 4;
	add.s64 	%rd15, %rd1, %rd14;
	ld.global.nc.u32 	%r196, [%rd15+-4];
	mul.wide.u32 	%rd16, %r547, 4;
	add.s64 	%rd17, %rd1, %rd16;
	ld.global.nc.u32 	%r197, [%rd17];
	sub.s32 	%r198, %r197, %r196;
	add.s32 	%r199, %r198, 127;
	shr.s32 	%r200, %r199, 31;
	shr.u32 	%r201, %r200, 25;
	add.s32 	%r202, %r199, %r201;
	shr.s32 	%r203, %r202, 7;
	add.s32 	%r204, %r203, %r548;
	shl.b32 	%r205, %r547, 2;
	mov.u32 	%r206, _ZZ56mx_block_rearrange_2d_K_groups_rowmajor_128x4_vec_kernelILi128EEvPKhiiiiPKiPhiiE11smem_cumsum;
	add.s32 	%r207, %r206, %r205;
	st.shared.u32 	[%r207], %r204;
	add.s32 	%r208, %r547, 1;
	mul.wide.u32 	%rd18, %r208, 4;
	add.s64 	%rd19, %rd1, %rd18;
	ld.global.nc.u32 	%r209, [%rd19];
	sub.s32 	%r210, %r209, %r197;
	add.s32 	%r211, %r210, 127;
	shr.s32 	%r212, %r211, 31;
	shr.u32 	%r213, %r212, 25;
	add.s32 	%r214, %r211, %r213;
	shr.s32 	%r215, %r214, 7;
	add.s32 	%r216, %r215, %r204;
	st.shared.u32 	[%r207+4], %r216;
	add.s32 	%r217, %r547, 2;
	ld.global.nc.u32 	%r218, [%rd15+4];
	mul.wide.u32 	%rd20, %r217, 4;
	add.s64 	%rd21, %rd1, %rd20;
	ld.global.nc.u32 	%r219, [%rd21];
	sub.s32 	%r220, %r219, %r218;
	add.s32 	%r221, %r220, 127;
	shr.s32 	%r222, %r221, 31;
	shr.u32 	%r223, %r222, 25;
	add.s32 	%r224, %r221, %r223;
	shr.s32 	%r225, %r224, 7;
	add.s32 	%r226, %r225, %r216;
	st.shared.u32 	[%r207+8], %r226;
	ld.global.nc.u32 	%r227, [%rd15+8];
	ld.global.nc.u32 	%r228, [%rd17+12];
	sub.s32 	%r229, %r228, %r227;
	add.s32 	%r230, %r229, 127;
	shr.s32 	%r231, %r230, 31;
	shr.u32 	%r232, %r231, 25;
	add.s32 	%r233, %r230, %r232;
	shr.s32 	%r234, %r233, 7;
	add.s32 	%r548, %r234, %r226;
	st.shared.u32 	[%r207+12], %r548;
	add.s32 	%r547, %r547, 4;
$L__BB6_10:
	setp.eq.s32 	%p8, %r21, 0;
	@%p8 bra 	$L__BB6_15;
	setp.eq.s32 	%p9, %r21, 1;
	@%p9 bra 	$L__BB6_13;
	mul.wide.s32 	%rd22, %r547, 4;
	add.s64 	%rd23, %rd1, %rd22;
	ld.global.nc.u32 	%r235, [%rd23+-4];
	mul.wide.u32 	%rd24, %r547, 4;
	add.s64 	%rd25, %rd1, %rd24;
	ld.global.nc.u32 	%r236, [%rd25];
	sub.s32 	%r237, %r236, %r235;
	add.s32 	%r238, %r237, 127;
	shr.s32 	%r239, %r238, 31;
	shr.u32 	%r240, %r239, 25;
	add.s32 	%r241, %r238, %r240;
	shr.s32 	%r242, %r241, 7;
	add.s32 	%r243, %r242, %r548;
	shl.b32 	%r244, %r547, 2;
	mov.u32 	%r245, _ZZ56mx_block_rearrange_2d_K_groups_rowmajor_128x4_vec_kernelILi128EEvPKhiiiiPKiPhiiE11smem_cumsum;
	add.s32 	%r246, %r245, %r244;
	st.shared.u32 	[%r246], %r243;
	ld.global.nc.u32 	%r247, [%rd25+4];
	sub.s32 	%r248, %r247, %r236;
	add.s32 	%r249, %r248, 127;
	shr.s32 	%r250, %r249, 31;
	shr.u32 	%r251, %r250, 25;
	add.s32 	%r252, %r249, %r251;
	shr.s32 	%r253, %r252, 7;
	add.s32 	%r548, %r253, %r243;
	st.shared.u32 	[%r246+4], %r548;
	add.s32 	%r547, %r547, 2;
$L__BB6_13:
	and.b32  	%r254, %r7, 1;
	setp.eq.b32 	%p10, %r254, 1;
	not.pred 	%p11, %p10;
	@%p11 bra 	$L__BB6_15;
	mul.wide.s32 	%rd26, %r547, 4;
	add.s64 	%rd27, %rd1, %rd26;
	ld.global.nc.u32 	%r255, [%rd27+-4];
	mul.wide.u32 	%rd28, %r547, 4;
	add.s64 	%rd29, %rd1, %rd28;
	ld.global.nc.u32 	%r256, [%rd29];
	sub.s32 	%r257, %r256, %r255;
	add.s32 	%r258, %r257, 127;
	shr.s32 	%r259, %r258, 31;
	shr.u32 	%r260, %r259, 25;
	add.s32 	%r261, %r258, %r260;
	shr.s32 	%r262, %r261, 7;
	add.s32 	%r263, %r262, %r548;
	shl.b32 	%r264, %r547, 2;
	mov.u32 	%r265, _ZZ56mx_block_rearrange_2d_K_groups_rowmajor_128x4_vec_kernelILi128EEvPKhiiiiPKiPhiiE11smem_cumsum;
	add.s32 	%r266, %r265, %r264;
	st.shared.u32 	[%r266], %r263;
$L__BB6_15:
	bar.sync 	0;
	setp.lt.s32 	%p12, %r119, 1;
	mov.b32 	%r556, 0;
	mov.u32 	%r557, %r556;
	@%p12 bra 	$L__BB6_21;
	mov.b32 	%r553, 0;
	mov.u32 	%r271, _ZZ56mx_block_rearrange_2d_K_groups_rowmajor_128x4_vec_kernelILi128EEvPKhiiiiPKiPhiiE11smem_cumsum;
	mov.u32 	%r554, %r553;
$L__BB6_17:
	shl.b32 	%r270, %r553, 2;
	add.s32 	%r272, %r271, %r270;
	ld.shared.u32 	%r32, [%r272];
	setp.lt.s32 	%p13, %r1, %r32;
	@%p13 bra 	$L__BB6_19;
	add.s32 	%r553, %r553, 1;
	setp.eq.s32 	%p14, %r553, %r119;
	mov.b32 	%r556, 0;
	mov.u32 	%r554, %r32;
	mov.u32 	%r557, %r556;
	@%p14 bra 	$L__BB6_21;
	bra.uni 	$L__BB6_17;
$L__BB6_19:
	sub.s32 	%r555, %r1, %r554;
	setp.eq.s32 	%p15, %r553, 0;
	mov.b32 	%r556, 0;
	mov.u32 	%r557, %r556;
	@%p15 bra 	$L__BB6_21;
	mul.wide.u32 	%rd30, %r553, 4;
	add.s64 	%rd31, %rd1, %rd30;
	ld.global.nc.u32 	%r557, [%rd31+-4];
	mov.u32 	%r556, %r553;
$L__BB6_21:
	mul.wide.u32 	%rd32, %r556, 4;
	add.s64 	%rd33, %rd1, %rd32;
	ld.global.nc.u32 	%r39, [%rd33];
	shl.b32 	%r276, %r555, 7;
	add.s32 	%r40, %r557, %r276;
	setp.le.s32 	%p16, %r39, %r40;
	@%p16 bra 	$L__BB6_75;
	setp.ne.s32 	%p17, %r3, 0;
	@%p17 bra 	$L__BB6_38;
	setp.eq.s32 	%p18, %r556, 0;
	mov.b32 	%r564, 0;
	mov.u32 	%r572, %r564;
	@%p18 bra 	$L__BB6_25;
	ld.global.nc.u32 	%r279, [%rd1];
	add.s32 	%r280, %r279, 3;
	shr.s32 	%r281, %r280, 31;
	shr.u32 	%r282, %r281, 30;
	add.s32 	%r283, %r280, %r282;
	and.b32  	%r572, %r283, -4;
	mov.b32 	%r564, 1;
$L__BB6_25:
	setp.ge.u32 	%p19, %r564, %r556;
	@%p19 bra 	$L__BB6_37;
	sub.s32 	%r44, %r556, %r564;
	and.b32  	%r45, %r44, 7;
	sub.s32 	%r285, %r564, %r556;
	setp.gt.u32 	%p20, %r285, -8;
	@%p20 bra 	$L__BB6_29;
	and.b32  	%r286, %r44, 2147483640;
	neg.s32 	%r560, %r286;
	mul.wide.u32 	%rd34, %r564, 4;
	add.s64 	%rd35, %rd34, %rd1;
	add.s64 	%rd87, %rd35, 12;
$L__BB6_28:
	.pragma "nounroll";
	ld.global.nc.u32 	%r287, [%rd87+-16];
	ld.global.nc.u32 	%r288, [%rd87+-12];
	sub.s32 	%r289, %r288, %r287;
	add.s32 	%r290, %r289, 3;
	shr.s32 	%r291, %r290, 31;
	shr.u32 	%r292, %r291, 30;
	add.s32 	%r293, %r290, %r292;
	shr.s32 	%r294, %r293, 2;
	ld.global.nc.u32 	%r295, [%rd87+-8];
	sub.s32 	%r296, %r295, %r288;
	add.s32 	%r297, %r296, 3;
	shr.s32 	%r298, %r297, 31;
	shr.u32 	%r299, %r298, 30;
	add.s32 	%r300, %r297, %r299;
	shr.s32 	%r301, %r300, 2;
	add.s32 	%r302, %r294, %r301;
	ld.global.nc.u32 	%r303, [%rd87+-4];
	sub.s32 	%r304, %r303, %r295;
	add.s32 	%r305, %r304, 3;
	shr.s32 	%r306, %r305, 31;
	shr.u32 	%r307, %r306, 30;
	add.s32 	%r308, %r305, %r307;
	shr.s32 	%r309, %r308, 2;
	add.s32 	%r310, %r302, %r309;
	ld.global.nc.u32 	%r311, [%rd87];
	sub.s32 	%r312, %r311, %r303;
	add.s32 	%r313, %r312, 3;
	shr.s32 	%r314, %r313, 31;
	shr.u32 	%r315, %r314, 30;
	add.s32 	%r316, %r313, %r315;
	shr.s32 	%r317, %r316, 2;
	add.s32 	%r318, %r310, %r317;
	ld.global.nc.u32 	%r319, [%rd87+4];
	sub.s32 	%r320, %r319, %r311;
	add.s32 	%r321, %r320, 3;
	shr.s32 	%r322, %r321, 31;
	shr.u32 	%r323, %r322, 30;
	add.s32 	%r324, %r321, %r323;
	shr.u32 	%r325, %r324, 2;
	add.s32 	%r326, %r318, %r325;
	ld.global.nc.u32 	%r327, [%rd87+8];
	sub.s32 	%r328, %r327, %r319;
	add.s32 	%r329, %r328, 3;
	shr.s32 	%r330, %r329, 31;
	shr.u32 	%r331, %r330, 30;
	add.s32 	%r332, %r329, %r331;
	shr.u32 	%r333, %r332, 2;
	add.s32 	%r334, %r326, %r333;
	ld.global.nc.u32 	%r335, [%rd87+12];
	sub.s32 	%r336, %r335, %r327;
	add.s32 	%r337, %r336, 3;
	shr.s32 	%r338, %r337, 31;
	shr.u32 	%r339, %r338, 30;
	add.s32 	%r340, %r337, %r339;
	shr.u32 	%r341, %r340, 2;
	add.s32 	%r342, %r334, %r341;
	ld.global.nc.u32 	%r343, [%rd87+16];
	sub.s32 	%r344, %r343, %r335;
	add.s32 	%r345, %r344, 3;
	shr.s32 	%r346, %r345, 31;
	shr.u32 	%r347, %r346, 30;
	add.s32 	%r348, %r345, %r347;
	shr.u32 	%r349, %r348, 2;
	add.s32 	%r350, %r342, %r349;
	shl.b32 	%r351, %r350, 2;
	add.s32 	%r572, %r351, %r572;
	add.s32 	%r564, %r564, 8;
	add.s32 	%r560, %r560, 8;
	add.s64 	%rd87, %rd87, 32;
	setp.ne.s32 	%p21, %r560, 0;
	@%p21 bra 	$L__BB6_28;
$L__BB6_29:
	setp.eq.s32 	%p22, %r45, 0;
	@%p22 bra 	$L__BB6_37;
	and.b32  	%r56, %r44, 3;
	setp.lt.u32 	%p23, %r45, 4;
	@%p23 bra 	$L__BB6_32;
	mul.wide.s32 	%rd36, %r564, 4;
	add.s64 	%rd37, %rd1, %rd36;
	ld.global.nc.u32 	%r353, [%rd37+-4];
	mul.wide.u32 	%rd38, %r564, 4;
	add.s64 	%rd39, %rd1, %rd38;
	ld.global.nc.u32 	%r354, [%rd39];
	sub.s32 	%r355, %r354, %r353;
	add.s32 	%r356, %r355, 3;
	shr.s32 	%r357, %r356, 31;
	shr.u32 	%r358, %r357, 30;
	add.s32 	%r359, %r356, %r358;
	shr.u32 	%r360, %r359, 2;
	add.s32 	%r361, %r564, 1;
	mul.wide.u32 	%rd40, %r361, 4;
	add.s64 	%rd41, %rd1, %rd40;
	ld.global.nc.u32 	%r362, [%rd41];
	sub.s32 	%r363, %r362, %r354;
	add.s32 	%r364, %r363, 3;
	shr.s32 	%r365, %r364, 31;
	shr.u32 	%r366, %r365, 30;
	add.s32 	%r367, %r364, %r366;
	shr.u32 	%r368, %r367, 2;
	add.s32 	%r369, %r360, %r368;
	add.s32 	%r370, %r564, 2;
	ld.global.nc.u32 	%r371, [%rd37+4];
	mul.wide.u32 	%rd42, %r370, 4;
	add.s64 	%rd43, %rd1, %rd42;
	ld.global.nc.u32 	%r372, [%rd43];
	sub.s32 	%r373, %r372, %r371;
	add.s32 	%r374, %r373, 3;
	shr.s32 	%r375, %r374, 31;
	shr.u32 	%r376, %r375, 30;
	add.s32 	%r377, %r374, %r376;
	shr.u32 	%r378, %r377, 2;
	add.s32 	%r379, %r369, %r378;
	ld.global.nc.u32 	%r380, [%rd37+8];
	ld.global.nc.u32 	%r381, [%rd39+12];
	sub.s32 	%r382, %r381, %r380;
	add.s32 	%r383, %r382, 3;
	shr.s32 	%r384, %r383, 31;
	shr.u32 	%r385, %r384, 30;
	add.s32 	%r386, %r383, %r385;
	shr.u32 	%r387, %r386, 2;
	add.s32 	%r388, %r379, %r387;
	shl.b32 	%r389, %r388, 2;
	add.s32 	%r572, %r389, %r572;
	add.s32 	%r564, %r564, 4;
$L__BB6_32:
	setp.eq.s32 	%p24, %r56, 0;
	@%p24 bra 	$L__BB6_37;
	setp.eq.s32 	%p25, %r56, 1;
	@%p25 bra 	$L__BB6_35;
	mul.wide.s32 	%rd44, %r564, 4;
	add.s64 	%rd45, %rd1, %rd44;
	ld.global.nc.u32 	%r391, [%rd45+-4];
	mul.wide.u32 	%rd46, %r564, 4;
	add.s64 	%rd47, %rd1, %rd46;
	ld.global.nc.u32 	%r392, [%rd47];
	sub.s32 	%r393, %r392, %r391;
	add.s32 	%r394, %r393, 3;
	shr.s32 	%r395, %r394, 31;
	shr.u32 	%r396, %r395, 30;
	add.s32 	%r397, %r394, %r396;
	shr.u32 	%r398, %r397, 2;
	ld.global.nc.u32 	%r399, [%rd47+4];
	sub.s32 	%r400, %r399, %r392;
	add.s32 	%r401, %r400, 3;
	shr.s32 	%r402, %r401, 31;
	shr.u32 	%r403, %r402, 30;
	add.s32 	%r404, %r401, %r403;
	shr.u32 	%r405, %r404, 2;
	add.s32 	%r406, %r398, %r405;
	shl.b32 	%r407, %r406, 2;
	add.s32 	%r572, %r407, %r572;
	add.s32 	%r564, %r564, 2;
$L__BB6_35:
	and.b32  	%r408, %r44, 1;
	setp.eq.b32 	%p26, %r408, 1;
	not.pred 	%p27, %p26;
	@%p27 bra 	$L__BB6_37;
	mul.wide.s32 	%rd48, %r564, 4;
	add.s64 	%rd49, %rd1, %rd48;
	ld.global.nc.u32 	%r409, [%rd49+-4];
	mul.wide.u32 	%rd50, %r564, 4;
	add.s64 	%rd51, %rd1, %rd50;
	ld.global.nc.u32 	%r410, [%rd51];
	sub.s32 	%r411, %r410, %r409;
	add.s32 	%r412, %r411, 3;
	shr.s32 	%r413, %r412, 31;
	shr.u32 	%r414, %r413, 30;
	add.s32 	%r415, %r412, %r414;
	and.b32  	%r416, %r415, -4;
	add.s32 	%r572, %r416, %r572;
$L__BB6_37:
	st.shared.u32 	[_ZZ56mx_block_rearrange_2d_K_groups_rowmajor_128x4_vec_kernelILi128EEvPKhiiiiPKiPhiiE22output_group_start_col], %r572;
$L__BB6_38:
	bar.sync 	0;
	sub.s32 	%r418, %r39, %r40;
	min.s32 	%r69, %r418, 128;
	shl.b32 	%r419, %r2, 7;
	shr.u32 	%r421, %r3, 3;
	and.b32  	%r70, %r3, 7;
	add.s32 	%r71, %r419, %r421;
	shl.b32 	%r422, %r3, 1;
	and.b32  	%r72, %r422, 496;
	shl.b32 	%r423, %r3, 4;
	and.b32  	%r73, %r423, 112;
	setp.ge.s32 	%p28, %r71, %r117;
	setp.le.s32 	%p29, %r69, %r73;
	mov.b32 	%r574, 0;
	or.pred  	%p30, %p28, %p29;
	mov.u32 	%r578, %r574;
	mov.u32 	%r582, %r574;
	mov.u32 	%r586, %r574;
	@%p30 bra 	$L__BB6_73;
	cvt.u64.u32 	%rd52, %r71;
	cvt.s64.s32 	%rd53, %r116;
	cvt.s64.s32 	%rd54, %r40;
	mad.lo.s64 	%rd55, %rd53, %rd52, %rd54;
	cvt.u64.u32 	%rd56, %r73;
	add.s64 	%rd57, %rd55, %rd56;
	add.s64 	%rd8, %rd9, %rd57;
	and.b64  	%rd59, %rd8, 15;
	setp.ne.s64 	%p31, %rd59, 0;
	add.s32 	%r424, %r73, 16;
	setp.gt.u32 	%p32, %r424, %r69;
	or.pred  	%p33, %p32, %p31;
	@%p33 bra 	$L__BB6_41;
	// begin inline asm
	ld.global.nc.v4.u32 {%r574,%r578,%r582,%r586}, [%rd8];
	// end inline asm
	bra.uni 	$L__BB6_73;
$L__BB6_41:
	sub.s32 	%r78, %r69, %r73;
	setp.lt.s32 	%p34, %r78, 1;
	mov.b32 	%r574, 0;
	@%p34 bra 	$L__BB6_43;
	// begin inline asm
	ld.global.nc.u8 %r426, [%rd8];
	// end inline asm
	and.b32  	%r574, %r426, 255;
$L__BB6_43:
	setp.lt.s32 	%p35, %r78, 2;
	@%p35 bra 	$L__BB6_45;
	add.s64 	%rd61, %rd8, 1;
	// begin inline asm
	ld.global.nc.u8 %r427, [%rd61];
	// end inline asm
	shl.b32 	%r428, %r427, 8;
	and.b32  	%r429, %r428, 65280;
	or.b32  	%r574, %r574, %r429;
$L__BB6_45:
	setp.lt.s32 	%p36, %r78, 3;
	@%p36 bra 	$L__BB6_47;
	add.s64 	%rd62, %rd8, 2;
	// begin inline asm
	ld.global.nc.u8 %r430, [%rd62];
	// end inline asm
	shl.b32 	%r431, %r430, 16;
	and.b32  	%r432, %r431, 16711680;
	or.b32  	%r574, %r574, %r432;
$L__BB6_47:
	setp.lt.s32 	%p37, %r78, 4;
	@%p37 bra 	$L__BB6_49;
	add.s64 	%rd63, %rd8, 3;
	// begin inline asm
	ld.global.nc.u8 %r433, [%rd63];
	// end inline asm
	shl.b32 	%r434, %r433, 24;
	or.b32  	%r574, %r574, %r434;
$L__BB6_49:
	setp.lt.s32 	%p38, %r78, 5;
	mov.b32 	%r578, 0;
	@%p38 bra 	$L__BB6_51;
	add.s64 	%rd64, %rd8, 4;
	// begin inline asm
	ld.global.nc.u8 %r436, [%rd64];
	// end inline asm
	and.b32  	%r578, %r436, 255;
$L__BB6_51:
	setp.lt.s32 	%p39, %r78, 6;
	@%p39 bra 	$L__BB6_53;
	add.s64 	%rd65, %rd8, 5;
	// begin inline asm
	ld.global.nc.u8 %r437, [%rd65];
	// end inline asm
	shl.b32 	%r438, %r437, 8;
	and.b32  	%r439, %r438, 65280;
	or.b32  	%r578, %r578, %r439;
$L__BB6_53:
	setp.lt.s32 	%p40, %r78, 7;
	@%p40 bra 	$L__BB6_55;
	add.s64 	%rd66, %rd8, 6;
	// begin inline asm
	ld.global.nc.u8 %r440, [%rd66];
	// end inline asm
	shl.b32 	%r441, %r440, 16;
	and.b32  	%r442, %r441, 16711680;
	or.b32  	%r578, %r578, %r442;
$L__BB6_55:
	setp.lt.s32 	%p41, %r78, 8;
	@%p41 bra 	$L__BB6_57;
	add.s64 	%rd67, %rd8, 7;
	// begin inline asm
	ld.global.nc.u8 %r443, [%rd67];
	// end inline asm
	shl.b32 	%r444, %r443, 24;
	or.b32  	%r578, %r578, %r444;
$L__BB6_57:
	setp.lt.s32 	%p42, %r78, 9;
	mov.b32 	%r582, 0;
	@%p42 bra 	$L__BB6_59;
	add.s64 	%rd68, %rd8, 8;
	// begin inline asm
	ld.global.nc.u8 %r446, [%rd68];
	// end inline asm
	and.b32  	%r582, %r446, 255;
$L__BB6_59:
	setp.lt.s32 	%p43, %r78, 10;
	@%p43 bra 	$L__BB6_61;
	add.s64 	%rd69, %rd8, 9;
	// begin inline asm
	ld.global.nc.u8 %r447, [%rd69];
	// end inline asm
	shl.b32 	%r448, %r447, 8;
	and.b32  	%r449, %r448, 65280;
	or.b32  	%r582, %r582, %r449;
$L__BB6_61:
	setp.lt.s32 	%p44, %r78, 11;
	@%p44 bra 	$L__BB6_63;
	add.s64 	%rd70, %rd8, 10;
	// begin inline asm
	ld.global.nc.u8 %r450, [%rd70];
	// end inline asm
	shl.b32 	%r451, %r450, 16;
	and.b32  	%r452, %r451, 16711680;
	or.b32  	%r582, %r582, %r452;
$L__BB6_63:
	setp.lt.s32 	%p45, %r78, 12;
	@%p45 bra 	$L__BB6_65;
	add.s64 	%rd71, %rd8, 11;
	// begin inline asm
	ld.global.nc.u8 %r453, [%rd71];
	// end inline asm
	shl.b32 	%r454, %r453, 24;
	or.b32  	%r582, %r582, %r454;
$L__BB6_65:
	setp.lt.s32 	%p46, %r78, 13;
	mov.b32 	%r586, 0;
	@%p46 bra 	$L__BB6_67;
	add.s64 	%rd72, %rd8, 12;
	// begin inline asm
	ld.global.nc.u8 %r456, [%rd72];
	// end inline asm
	and.b32  	%r586, %r456, 255;
$L__BB6_67:
	setp.lt.s32 	%p47, %r78, 14;
	@%p47 bra 	$L__BB6_69;
	add.s64 	%rd73, %rd8, 13;
	// begin inline asm
	ld.global.nc.u8 %r457, [%rd73];
	// end inline asm
	shl.b32 	%r458, %r457, 8;
	and.b32  	%r459, %r458, 65280;
	or.b32  	%r586, %r586, %r459;
$L__BB6_69:
	setp.lt.s32 	%p48, %r78, 15;
	@%p48 bra 	$L__BB6_71;
	add.s64 	%rd74, %rd8, 14;
	// begin inline asm
	ld.global.nc.u8 %r460, [%rd74];
	// end inline asm
	shl.b32 	%r461, %r460, 16;
	and.b32  	%r462, %r461, 16711680;
	or.b32  	%r586, %r586, %r462;
$L__BB6_71:
	setp.lt.s32 	%p49, %r78, 16;
	@%p49 bra 	$L__BB6_73;
	add.s64 	%rd75, %rd8, 15;
	// begin inline asm
	ld.global.nc.u8 %r463, [%rd75];
	// end inline asm
	shl.b32 	%r464, %r463, 24;
	or.b32  	%r586, %r586, %r464;
$L__BB6_73:
	shr.u32 	%r469, %r3, 6;
	and.b32  	%r470, %r469, 12;
	add.s32 	%r471, %r72, %r470;
	shl.b32 	%r472, %r3, 2;
	shr.u32 	%r473, %r471, 5;
	xor.b32  	%r474, %r473, %r472;
	and.b32  	%r475, %r474, 12;
	shl.b32 	%r476, %r70, 11;
	xor.b32  	%r477, %r475, %r471;
	or.b32  	%r478, %r477, %r476;
	mov.u32 	%r479, _ZZ56mx_block_rearrange_2d_K_groups_rowmajor_128x4_vec_kernelILi128EEvPKhiiiiPKiPhiiE4smem;
	add.s32 	%r480, %r479, %r478;
	st.shared.u32 	[%r480], %r574;
	st.shared.u32 	[%r480+512], %r578;
	st.shared.u32 	[%r480+1024], %r582;
	st.shared.u32 	[%r480+1536], %r586;
	bar.sync 	0;
	sub.s32 	%r481, %r39, %r557;
	add.s32 	%r482, %r481, 3;
	shr.s32 	%r483, %r482, 31;
	shr.u32 	%r484, %r483, 30;
	add.s32 	%r485, %r482, %r484;
	shr.u32 	%r486, %r485, 2;
	mul.lo.s32 	%r487, %r2, %r486;
	shl.b32 	%r114, %r487, 9;
	add.s32 	%r488, %r69, 3;
	shr.s32 	%r489, %r488, 31;
	shr.u32 	%r490, %r489, 30;
	add.s32 	%r491, %r488, %r490;
	shl.b32 	%r492, %r491, 7;
	and.b32  	%r493, %r492, -512;
	setp.ge.s32 	%p50, %r423, %r493;
	@%p50 bra 	$L__BB6_75;
	ld.shared.u32 	%r494, [_ZZ56mx_block_rearrange_2d_K_groups_rowmajor_128x4_vec_kernelILi128EEvPKhiiiiPKiPhiiE22output_group_start_col];
	shl.b32 	%r495, %r555, 14;
	cvt.s64.s32 	%rd77, %r495;
	cvt.s64.s32 	%rd78, %r114;
	mul.lo.s32 	%r496, %r494, %r118;
	cvt.s64.s32 	%rd79, %r496;
	and.b32  	%r497, %r423, 15872;
	and.b32  	%r498, %r423, 496;
	shr.u32 	%r499, %r3, 5;
	shr.u32 	%r500, %r3, 1;
	xor.b32  	%r501, %r499, %r500;
	and.b32  	%r502, %r501, 12;
	or.b32  	%r503, %r502, %r498;
	or.b32  	%r504, %r503, %r497;
	add.s32 	%r506, %r479, %r504;
	ld.shared.u32 	%r507, [%r506];
	add.s32 	%r508, %r423, 4;
	and.b32  	%r509, %r508, 15872;
	and.b32  	%r510, %r508, 500;
	shr.u32 	%r511, %r508, 9;
	shr.u32 	%r512, %r508, 5;
	xor.b32  	%r513, %r511, %r512;
	and.b32  	%r514, %r513, 12;
	xor.b32  	%r515, %r514, %r510;
	or.b32  	%r516, %r515, %r509;
	add.s32 	%r517, %r479, %r516;
	ld.shared.u32 	%r518, [%r517];
	add.s32 	%r519, %r423, 8;
	and.b32  	%r520, %r519, 15872;
	and.b32  	%r521, %r519, 504;
	shr.u32 	%r522, %r519, 9;
	shr.u32 	%r523, %r519, 5;
	xor.b32  	%r524, %r522, %r523;
	and.b32  	%r525, %r524, 12;
	xor.b32  	%r526, %r525, %r521;
	or.b32  	%r527, %r526, %r520;
	add.s32 	%r528, %r479, %r527;
	ld.shared.u32 	%r529, [%r528];
	add.s32 	%r530, %r423, 12;
	and.b32  	%r531, %r530, 15872;
	and.b32  	%r532, %r530, 508;
	shr.u32 	%r533, %r530, 9;
	shr.u32 	%r534, %r530, 5;
	xor.b32  	%r535, %r533, %r534;
	and.b32  	%r536, %r535, 12;
	xor.b32  	%r537, %r536, %r532;
	or.b32  	%r538, %r537, %r531;
	add.s32 	%r539, %r479, %r538;
	ld.shared.u32 	%r540, [%r539];
	cvt.u64.u32 	%rd80, %r423;
	or.b64  	%rd81, %rd77, %rd80;
	add.s64 	%rd82, %rd81, %rd78;
	add.s64 	%rd83, %rd82, %rd79;
	cvta.to.global.u64 	%rd84, %rd10;
	add.s64 	%rd85, %rd84, %rd83;
	st.global.v4.u32 	[%rd85], {%r507, %r518, %r529, %r540};
$L__BB6_75:
	ret;

}
	// .globl	_Z66mx_block_rearrange_2d_K_groups_rowmajor_128x4_vec_pipelined_kernelILi64ELi4EEvPKhiiiiPKiPhii
.visible .entry _Z66mx_block_rearrange_2d_K_groups_rowmajor_128x4_vec_pipelined_kernelILi64ELi4EEvPKhiiiiPKiPhii(
	.param .u64 .ptr .align 1 _Z66mx_block_rearrange_2d_K_groups_rowmajor_128x4_vec_pipelined_kernelILi64ELi4EEvPKhiiiiPKiPhii_param_0,
	.param .u32 _Z66mx_block_rearrange_2d_K_groups_rowmajor_128x4_vec_pipelined_kernelILi64ELi4EEvPKhiiiiPKiPhii_param_1,
	.param .u32 _Z66mx_block_rearrange_2d_K_groups_rowmajor_128x4_vec_pipelined_kernelILi64ELi4EEvPKhiiiiPKiPhii_param_2,
	.param .u32 _Z66mx_block_rearrange_2d_K_groups_rowmajor_128x4_vec_pipelined_kernelILi64ELi4EEvPKhiiiiPKiPhii_param_3,
	.param .u32 _Z66mx_block_rearrange_2d_K_groups_rowmajor_128x4_vec_pipelined_kernelILi64ELi4EEvPKhiiiiPKiPhii_param_4,
	.param .u64 .ptr .align 1 _Z66mx_block_rearrange_2d_K_groups_rowmajor_128x4_vec_pipelined_kernelILi64ELi4EEvPKhiiiiPKiPhii_param_5,
	.param .u64 .ptr .align 1 _Z66mx_block_rearrange_2d_K_groups_rowmajor_128x4_vec_pipelined_kernelILi64ELi4EEvPKhiiiiPKiPhii_param_6,
	.param .u32 _Z66mx_block_rearrange_2d_K_groups_rowmajor_128x4_vec_pipelined_kernelILi64ELi4EEvPKhiiiiPKiPhii_param_7,
	.param .u32 _Z66mx_block_rearrange_2d_K_groups_rowmajor_128x4_vec_pipelined_kernelILi64ELi4EEvPKhiiiiPKiPhii_param_8
)
{
	.reg .pred 	%p<104>;
	.reg .b32 	%r<984>;
	.reg .b64 	%rd<141>;
	// demoted variable
	.shared .align 16 .b8 _ZZ66mx_block_rearrange_2d_K_groups_rowmajor_128x4_vec_pipelined_kernelILi64ELi4EEvPKhiiiiPKiPhiiE4smem[16384];
	// demoted variable
	.shared .align 4 .b8 _ZZ66mx_block_rearrange_2d_K_groups_rowmajor_128x4_vec_pipelined_kernelILi64ELi4EEvPKhiiiiPKiPhiiE11smem_cumsum[256];
	// demoted variable
	.shared .align 4 .u32 _ZZ66mx_block_rearrange_2d_K_groups_rowmajor_128x4_vec_pipelined_kernelILi64ELi4EEvPKhiiiiPKiPhiiE24s_output_group_start_col;
	// demoted variable
	.shared .align 4 .u32 _ZZ66mx_block_rearrange_2d_K_groups_rowmajor_128x4_vec_pipelined_kernelILi64ELi4EEvPKhiiiiPKiPhiiE23s_input_group_start_col;
	// demoted variable
	.shared .align 4 .u32 _ZZ66mx_block_rearrange_2d_K_groups_rowmajor_128x4_vec_pipelined_kernelILi64ELi4EEvPKhiiiiPKiPhiiE21s_input_group_end_col;
	// demoted variable
	.shared .align 4 .u32 _ZZ66mx_block_rearrange_2d_K_groups_rowmajor_128x4_vec_pipelined_kernelILi64ELi4EEvPKhiiiiPKiPhiiE22s_first_chunk_in_group;
	// demoted variable
	.shared .align 4 .u32 _ZZ66mx_block_rearrange_2d_K_groups_rowmajor_128x4_vec_pipelined_kernelILi64ELi4EEvPKhiiiiPKiPhiiE23s_num_chunks_to_process;
	ld.param.u64 	%rd18, [_Z66mx_block_rearrange_2d_K_groups_rowmajor_128x4_vec_pipelined_kernelILi64ELi4EEvPKhiiiiPKiPhii_param_0];
	ld.param.u32 	%r222, [_Z66mx_block_rearrange_2d_K_groups_rowmajor_128x4_vec_pipelined_kernelILi64ELi4EEvPKhiiiiPKiPhii_param_1];
	ld.param.u32 	%r223, [_Z66mx_block_rearrange_2d_K_groups_rowmajor_128x4_vec_pipelined_kernelILi64ELi4EEvPKhiiiiPKiPhii_param_2];
	ld.param.u32 	%r224, [_Z66mx_block_rearrange_2d_K_groups_rowmajor_128x4_vec_pipelined_kernelILi64ELi4EEvPKhiiiiPKiPhii_param_4];
	ld.param.u64 	%rd19, [_Z66mx_block_rearrange_2d_K_groups_rowmajor_128x4_vec_pipelined_kernelILi64ELi4EEvPKhiiiiPKiPhii_param_5];
	ld.param.u64 	%rd20, [_Z66mx_block_rearrange_2d_K_groups_rowmajor_128x4_vec_pipelined_kernelILi64ELi4EEvPKhiiiiPKiPhii_param_6];
	ld.param.u32 	%r225, [_Z66mx_block_rearrange_2d_K_groups_rowmajor_128x4_vec_pipelined_kernelILi64ELi4EEvPKhiiiiPKiPhii_param_8];
	cvta.to.global.u64 	%rd1, %rd20;
	cvta.to.global.u64 	%rd2, %rd19;
	mov.u32 	%r1, %ctaid.x;
	mov.u32 	%r2, %ctaid.y;
	mov.u32 	%r3, %tid.x;
	setp.ne.s32 	%p1, %r3, 0;
	@%p1 bra 	$L__BB7_15;
	setp.lt.s32 	%p2, %r225, 1;
	mov.b32 	%r903, 0;
	mov.u32 	%r902, %r903;
	@%p2 bra 	$L__BB7_3;
	ld.global.nc.u32 	%r228, [%rd2];
	add.s32 	%r229, %r228, 63;
	shr.s32 	%r230, %r229, 31;
	shr.u32 	%r231, %r230, 26;
	add.s32 	%r232, %r229, %r231;
	shr.s32 	%r233, %r232, 6;
	add.s32 	%r234, %r233, 3;
	shr.u32 	%r235, %r234, 30;
	add.s32 	%r236, %r234, %r235;
	shr.s32 	%r903, %r236, 2;
	st.shared.u32 	[_ZZ66mx_block_rearrange_2d_K_groups_rowmajor_128x4_vec_pipelined_kernelILi64ELi4EEvPKhiiiiPKiPhiiE11smem_cumsum], %r233;
	mov.u32 	%r237, _ZZ66mx_block_rearrange_2d_K_groups_rowmajor_128x4_vec_pipelined_kernelILi64ELi4EEvPKhiiiiPKiPhiiE11smem_cumsum;
	shl.b32 	%r238, %r225, 2;
	add.s32 	%r239, %r237, %r238;
	st.shared.u32 	[%r239], %r903;
	mov.b32 	%r902, 1;
$L__BB7_3:
	setp.ge.s32 	%p3, %r902, %r225;
	@%p3 bra 	$L__BB7_15;
	sub.s32 	%r7, %r225, %r902;
	and.b32  	%r8, %r7, 7;
	sub.s32 	%r240, %r902, %r225;
	setp.gt.u32 	%p4, %r240, -8;
	@%p4 bra 	$L__BB7_7;
	and.b32  	%r241, %r7, -8;
	neg.s32 	%r899, %r241;
	shl.b32 	%r242, %r902, 2;
	mov.u32 	%r243, _ZZ66mx_block_rearrange_2d_K_groups_rowmajor_128x4_vec_pipelined_kernelILi64ELi4EEvPKhiiiiPKiPhiiE11smem_cumsum;
	add.s32 	%r898, %r243, %r242;
	shl.b32 	%r11, %r225, 2;
	mul.wide.u32 	%rd21, %r902, 4;
	add.s64 	%rd22, %rd21, %rd2;
	add.s64 	%rd139, %rd22, 12;
$L__BB7_6:
	.pragma "nounroll";
	ld.global.nc.u32 	%r244, [%rd139+-16];
	ld.global.nc.u32 	%r245, [%rd139+-12];
	sub.s32 	%r246, %r245, %r244;
	add.s32 	%r247, %r246, 63;
	shr.s32 	%r248, %r247, 31;
	shr.u32 	%r249, %r248, 26;
	add.s32 	%r250, %r247, %r249;
	shr.s32 	%r251, %r250, 6;
	add.s32 	%r252, %r251, 3;
	shr.u32 	%r253, %r252, 30;
	add.s32 	%r254, %r252, %r253;
	shr.s32 	%r255, %r254, 2;
	st.shared.u32 	[%r898], %r251;
	add.s32 	%r256, %r255, %r903;
	add.s32 	%r257, %r898, %r11;
	st.shared.u32 	[%r257], %r256;
	ld.global.nc.u32 	%r258, [%rd139+-8];
	sub.s32 	%r259, %r258, %r245;
	add.s32 	%r260, %r259, 63;
	shr.s32 	%r261, %r260, 31;
	shr.u32 	%r262, %r261, 26;
	add.s32 	%r263, %r260, %r262;
	shr.s32 	%r264, %r263, 6;
	add.s32 	%r265, %r264, 3;
	shr.u32 	%r266, %r265, 30;
	add.s32 	%r267, %r265, %r266;
	shr.s32 	%r268, %r267, 2;
	st.shared.u32 	[%r898+4], %r264;
	add.s32 	%r269, %r268, %r256;
	st.shared.u32 	[%r257+4], %r269;
	ld.global.nc.u32 	%r270, [%rd139+-4];
	sub.s32 	%r271, %r270, %r258;
	add.s32 	%r272, %r271, 63;
	shr.s32 	%r273, %r272, 31;
	shr.u32 	%r274, %r273, 26;
	add.s32 	%r275, %r272, %r274;
	shr.s32 	%r276, %r275, 6;
	add.s32 	%r277, %r276, 3;
	shr.u32 	%r278, %r277, 30;
	add.s32 	%r279, %r277, %r278;
	shr.s32 	%r280, %r279, 2;
	st.shared.u32 	[%r898+8], %r276;
	add.s32 	%r281, %r280, %r269;
	st.shared.u32 	[%r257+8], %r281;
	ld.global.nc.u32 	%r282, [%rd139];
	sub.s32 	%r283, %r282, %r270;
	add.s32 	%r284, %r283, 63;
	shr.s32 	%r285, %r284, 31;
	shr.u32 	%r286, %r285, 26;
	add.s32 	%r287, %r284, %r286;
	shr.s32 	%r288, %r287, 6;
	add.s32 	%r289, %r288, 3;
	shr.u32 	%r290, %r289, 30;
	add.s32 	%r291, %r289, %r290;
	shr.s32 	%r292, %r291, 2;
	st.shared.u32 	[%r898+12], %r288;
	add.s32 	%r293, %r292, %r281;
	st.shared.u32 	[%r257+12], %r293;
	ld.global.nc.u32 	%r294, [%rd139+4];
	sub.s32 	%r295, %r294, %r282;
	add.s32 	%r296, %r295, 63;
	shr.s32 	%r297, %r296, 31;
	shr.u32 	%r298, %r297, 26;
	add.s32 	%r299, %r296, %r298;
	shr.s32 	%r300, %r299, 6;
	add.s32 	%r301, %r300, 3;
	shr.u32 	%r302, %r301, 30;
	add.s32 	%r303, %r301, %r302;
	shr.s32 	%r304, %r303, 2;
	st.shared.u32 	[%r898+16], %r300;
	add.s32 	%r305, %r304, %r293;
	st.shared.u32 	[%r257+16], %r305;
	ld.global.nc.u32 	%r306, [%rd139+8];
	sub.s32 	%r307, %r306, %r294;
	add.s32 	%r308, %r307, 63;
	shr.s32 	%r309, %r308, 31;
	shr.u32 	%r310, %r309, 26;
	add.s32 	%r311, %r308, %r310;
	shr.s32 	%r312, %r311, 6;
	add.s32 	%r313, %r312, 3;
	shr.u32 	%r314, %r313, 30;
	add.s32 	%r315, %r313, %r314;
	shr.s32 	%r316, %r315, 2;
	st.shared.u32 	[%r898+20], %r312;
	add.s32 	%r317, %r316, %r305;
	st.shared.u32 	[%r257+20], %r317;
	ld.global.nc.u32 	%r318, [%rd139+12];
	sub.s32 	%r319, %r318, %r306;
	add.s32 	%r320, %r319, 63;
	shr.s32 	%r321, %r320, 31;
	shr.u32 	%r322, %r321, 26;
	add.s32 	%r323, %r320, %r322;
	shr.s32 	%r324, %r323, 6;
	add.s32 	%r325, %r324, 3;
	shr.u32 	%r326, %r325, 30;
	add.s32 	%r327, %r325, %r326;
	shr.s32 	%r328, %r327, 2;
	st.shared.u32 	[%r898+24], %r324;
	add.s32 	%r329, %r328, %r317;
	st.shared.u32 	[%r257+24], %r329;
	ld.global.nc.u32 	%r330, [%rd139+16];
	sub.s32 	%r331, %r330, %r318;
	add.s32 	%r332, %r331, 63;
	shr.s32 	%r333, %r332, 31;
	shr.u32 	%r334, %r333, 26;
	add.s32 	%r335, %r332, %r334;
	shr.s32 	%r336, %r335, 6;
	add.s32 	%r337, %r336, 3;
	shr.u32 	%r338, %r337, 30;
	add.s32 	%r339, %r337, %r338;
	shr.s32 	%r340, %r339, 2;
	st.shared.u32 	[%r898+28], %r336;
	add.s32 	%r903, %r340, %r329;
	st.shared.u32 	[%r257+28], %r903;
	add.s32 	%r902, %r902, 8;
	add.s32 	%r899, %r899, 8;
	add.s32 	%r898, %r898, 32;
	add.s64 	%rd139, %rd139, 32;
	setp.ne.s32 	%p5, %r899, 0;
	@%p5 bra 	$L__BB7_6;
$L__BB7_7:
	setp.eq.s32 	%p6, %r8, 0;
	@%p6 bra 	$L__BB7_15;
	and.b32  	%r22, %r7, 3;
	setp.lt.u32 	%p7, %r8, 4;
	@%p7 bra 	$L__BB7_10;
	mul.wide.s32 	%rd23, %r902, 4;
	add.s64 	%rd24, %rd2, %rd23;
	ld.global.nc.u32 	%r341, [%rd24+-4];
	mul.wide.u32 	%rd25, %r902, 4;
	add.s64 	%rd26, %rd2, %rd25;
	ld.global.nc.u32 	%r342, [%rd26];
	sub.s32 	%r343, %r342, %r341;
	add.s32 	%r344, %r343, 63;
	shr.s32 	%r345, %r344, 31;
	shr.u32 	%r346, %r345, 26;
	add.s32 	%r347, %r344, %r346;
	shr.s32 	%r348, %r347, 6;
	add.s32 	%r349, %r348, 3;
	shr.u32 	%r350, %r349, 30;
	add.s32 	%r351, %r349, %r350;
	shr.s32 	%r352, %r351, 2;
	shl.b32 	%r353, %r902, 2;
	mov.u32 	%r354, _ZZ66mx_block_rearrange_2d_K_groups_rowmajor_128x4_vec_pipelined_kernelILi64ELi4EEvPKhiiiiPKiPhiiE11smem_cumsum;
	add.s32 	%r355, %r354, %r353;
	st.shared.u32 	[%r355], %r348;
	add.s32 	%r356, %r352, %r903;
	shl.b32 	%r357, %r225, 2;
	add.s32 	%r358, %r355, %r357;
	st.shared.u32 	[%r358], %r356;
	add.s32 	%r359, %r902, 1;
	mul.wide.u32 	%rd27, %r359, 4;
	add.s64 	%rd28, %rd2, %rd27;
	ld.global.nc.u32 	%r360, [%rd28];
	sub.s32 	%r361, %r360, %r342;
	add.s32 	%r362, %r361, 63;
	shr.s32 	%r363, %r362, 31;
	shr.u32 	%r364, %r363, 26;
	add.s32 	%r365, %r362, %r364;
	shr.s32 	%r366, %r365, 6;
	add.s32 	%r367, %r366, 3;
	shr.u32 	%r368, %r367, 30;
	add.s32 	%r369, %r367, %r368;
	shr.s32 	%r370, %r369, 2;
	st.shared.u32 	[%r355+4], %r366;
	add.s32 	%r371, %r370, %r356;
	st.shared.u32 	[%r358+4], %r371;
	add.s32 	%r372, %r902, 2;
	ld.global.nc.u32 	%r373, [%rd24+4];
	mul.wide.u32 	%rd29, %r372, 4;
	add.s64 	%rd30, %rd2, %rd29;
	ld.global.nc.u32 	%r374, [%rd30];
	sub.s32 	%r375, %r374, %r373;
	add.s32 	%r376, %r375, 63;
	shr.s32 	%r377, %r376, 31;
	shr.u32 	%r378, %r377, 26;
	add.s32 	%r379, %r376, %r378;
	shr.s32 	%r380, %r379, 6;
	add.s32 	%r381, %r380, 3;
	shr.u32 	%r382, %r381, 30;
	add.s32 	%r383, %r381, %r382;
	shr.s32 	%r384, %r383, 2;
	st.shared.u32 	[%r355+8], %r380;
	add.s32 	%r385, %r384, %r371;
	st.shared.u32 	[%r358+8], %r385;
	ld.global.nc.u32 	%r386, [%rd24+8];
	ld.global.nc.u32 	%r387, [%rd26+12];
	sub.s32 	%r388, %r387, %r386;
	add.s32 	%r389, %r388, 63;
	shr.s32 	%r390, %r389, 31;
	shr.u32 	%r391, %r390, 26;
	add.s32 	%r392, %r389, %r391;
	shr.s32 	%r393, %r392, 6;
	add.s32 	%r394, %r393, 3;
	shr.u32 	%r395, %r394, 30;
	add.s32 	%r396, %r394, %r395;
	shr.s32 	%r397, %r396, 2;
	st.shared.u32 	[%r355+12], %r393;
	add.s32 	%r903, %r397, %r385;
	st.shared.u32 	[%r358+12], %r903;
	add.s32 	%r902, %r902, 4;
$L__BB7_10:
	setp.eq.s32 	%p8, %r22, 0;
	@%p8 bra 	$L__BB7_15;
	setp.eq.s32 	%p9, %r22, 1;
	@%p9 bra 	$L__BB7_13;
	mul.wide.s32 	%rd31, %r902, 4;
	add.s64 	%rd32, %rd2, %rd31;
	ld.global.nc.u32 	%r398, [%rd32+-4];
	mul.wide.u32 	%rd33, %r902, 4;
	add.s64 	%rd34, %rd2, %rd33;
	ld.global.nc.u32 	%r399, [%rd34];
	sub.s32 	%r400, %r399, %r398;
	add.s32 	%r401, %r400, 63;
	shr.s32 	%r402, %r401, 31;
	shr.u32 	%r403, %r402, 26;
	add.s32 	%r404, %r401, %r403;
	shr.s32 	%r405, %r404, 6;
	add.s32 	%r406, %r405, 3;
	shr.u32 	%r407, %r406, 30;
	add.s32 	%r408, %r406, %r407;
	shr.s32 	%r409, %r408, 2;
	shl.b32 	%r410, %r902, 2;
	mov.u32 	%r411, _ZZ66mx_block_rearrange_2d_K_groups_rowmajor_128x4_vec_pipelined_kernelILi64ELi4EEvPKhiiiiPKiPhiiE11smem_cumsum;
	add.s32 	%r412, %r411, %r410;
	st.shared.u32 	[%r412], %r405;
	add.s32 	%r413, %r409, %r903;
	shl.b32 	%r414, %r225, 2;
	add.s32 	%r415, %r412, %r414;
	st.shared.u32 	[%r415], %r413;
	ld.global.nc.u32 	%r416, [%rd34+4];
	sub.s32 	%r417, %r416, %r399;
	add.s32 	%r418, %r417, 63;
	shr.s32 	%r419, %r418, 31;
	shr.u32 	%r420, %r419, 26;
	add.s32 	%r421, %r418, %r420;
	shr.s32 	%r422, %r421, 6;
	add.s32 	%r423, %r422, 3;
	shr.u32 	%r424, %r423, 30;
	add.s32 	%r425, %r423, %r424;
	shr.s32 	%r426, %r425, 2;
	st.shared.u32 	[%r412+4], %r422;
	add.s32 	%r903, %r426, %r413;
	st.shared.u32 	[%r415+4], %r903;
	add.s32 	%r902, %r902, 2;
$L__BB7_13:
	and.b32  	%r427, %r7, 1;
	setp.eq.b32 	%p10, %r427, 1;
	not.pred 	%p11, %p10;
	@%p11 bra 	$L__BB7_15;
	mul.wide.s32 	%rd35, %r902, 4;
	add.s64 	%rd36, %rd2, %rd35;
	ld.global.nc.u32 	%r428, [%rd36+-4];
	mul.wide.u32 	%rd37, %r902, 4;
	add.s64 	%rd38, %rd2, %rd37;
	ld.global.nc.u32 	%r429, [%rd38];
	sub.s32 	%r430, %r429, %r428;
	add.s32 	%r431, %r430, 63;
	shr.s32 	%r432, %r431, 31;
	shr.u32 	%r433, %r432, 26;
	add.s32 	%r434, %r431, %r433;
	shr.s32 	%r435, %r434, 6;
	add.s32 	%r436, %r435, 3;
	shr.u32 	%r437, %r436, 30;
	add.s32 	%r438, %r436, %r437;
	shr.s32 	%r439, %r438, 2;
	shl.b32 	%r440, %r902, 2;
	mov.u32 	%r441, _ZZ66mx_block_rearrange_2d_K_groups_rowmajor_128x4_vec_pipelined_kernelILi64ELi4EEvPKhiiiiPKiPhiiE11smem_cumsum;
	add.s32 	%r442, %r441, %r440;
	st.shared.u32 	[%r442], %r435;
	add.s32 	%r443, %r439, %r903;
	shl.b32 	%r444, %r225, 2;
	add.s32 	%r445, %r442, %r444;
	st.shared.u32 	[%r445], %r443;
$L__BB7_15:
	bar.sync 	0;
	setp.lt.s32 	%p12, %r225, 1;
	@%p12 bra 	$L__BB7_19;
	mov.b32 	%r31, 0;
	mov.u32 	%r449, _ZZ66mx_block_rearrange_2d_K_groups_rowmajor_128x4_vec_pipelined_kernelILi64ELi4EEvPKhiiiiPKiPhiiE11smem_cumsum;
	mov.u32 	%r909, %r31;
$L__BB7_17:
	add.s32 	%r447, %r31, %r225;
	shl.b32 	%r448, %r447, 2;
	add.s32 	%r450, %r449, %r448;
	ld.shared.u32 	%r33, [%r450];
	setp.lt.s32 	%p13, %r1, %r33;
	@%p13 bra 	$L__BB7_20;
	add.s32 	%r31, %r31, 1;
	setp.eq.s32 	%p14, %r31, %r225;
	mov.u32 	%r909, %r33;
	@%p14 bra 	$L__BB7_19;
	bra.uni 	$L__BB7_17;
$L__BB7_19:
	setp.eq.s32 	%p15, %r3, 0;
	mov.b32 	%r910, 0;
	mov.u32 	%r911, %r910;
	mov.u32 	%r912, %r910;
	mov.u32 	%r913, %r910;
	@%p15 bra 	$L__BB7_23;
	bra.uni 	$L__BB7_44;
$L__BB7_20:
	setp.eq.s32 	%p16, %r3, 0;
	sub.s32 	%r452, %r1, %r909;
	shl.b32 	%r910, %r452, 2;
	@%p16 bra 	$L__BB7_21;
	bra.uni 	$L__BB7_44;
$L__BB7_21:
	shl.b32 	%r454, %r31, 2;
	add.s32 	%r456, %r449, %r454;
	ld.shared.u32 	%r457, [%r456];
	sub.s32 	%r912, %r457, %r910;
	setp.eq.s32 	%p17, %r31, 0;
	mov.b32 	%r911, 0;
	mov.u32 	%r913, %r911;
	@%p17 bra 	$L__BB7_23;
	mul.wide.u32 	%rd39, %r31, 4;
	add.s64 	%rd40, %rd2, %rd39;
	ld.global.nc.u32 	%r913, [%rd40+-4];
	mov.u32 	%r911, %r31;
$L__BB7_23:
	st.shared.u32 	[_ZZ66mx_block_rearrange_2d_K_groups_rowmajor_128x4_vec_pipelined_kernelILi64ELi4EEvPKhiiiiPKiPhiiE23s_input_group_start_col], %r913;
	mul.wide.u32 	%rd41, %r911, 4;
	add.s64 	%rd42, %rd2, %rd41;
	ld.global.nc.u32 	%r459, [%rd42];
	st.shared.u32 	[_ZZ66mx_block_rearrange_2d_K_groups_rowmajor_128x4_vec_pipelined_kernelILi64ELi4EEvPKhiiiiPKiPhiiE21s_input_group_end_col], %r459;
	st.shared.u32 	[_ZZ66mx_block_rearrange_2d_K_groups_rowmajor_128x4_vec_pipelined_kernelILi64ELi4EEvPKhiiiiPKiPhiiE22s_first_chunk_in_group], %r910;
	setp.eq.s32 	%p18, %r911, 0;
	mov.b32 	%r930, 0;
	@%p18 bra 	$L__BB7_43;
	and.b32  	%r42, %r911, 7;
	setp.lt.u32 	%p19, %r911, 8;
	mov.b32 	%r923, 0;
	mov.u32 	%r930, %r923;
	@%p19 bra 	$L__BB7_29;
	and.b32  	%r923, %r911, 2147483640;
	and.b32  	%r463, %r911, -8;
	neg.s32 	%r914, %r463;
	add.s64 	%rd140, %rd2, 12;
	mov.b32 	%r915, 0;
	mov.u32 	%r930, %r915;
$L__BB7_26:
	.pragma "nounroll";
	setp.eq.s32 	%p20, %r915, 0;
	mov.b32 	%r917, 3;
	@%p20 bra 	$L__BB7_28;
	ld.global.nc.u32 	%r465, [%rd140+-16];
	sub.s32 	%r917, 3, %r465;
$L__BB7_28:
	ld.global.nc.u32 	%r466, [%rd140+-12];
	add.s32 	%r467, %r917, %r466;
	shr.s32 	%r468, %r467, 31;
	shr.u32 	%r469, %r468, 30;
	add.s32 	%r470, %r467, %r469;
	shr.s32 	%r471, %r470, 2;
	ld.global.nc.u32 	%r472, [%rd140+-8];
	sub.s32 	%r473, %r472, %r466;
	add.s32 	%r474, %r473, 3;
	shr.s32 	%r475, %r474, 31;
	shr.u32 	%r476, %r475, 30;
	add.s32 	%r477, %r474, %r476;
	shr.s32 	%r478, %r477, 2;
	add.s32 	%r479, %r471, %r478;
	ld.global.nc.u32 	%r480, [%rd140+-4];
	sub.s32 	%r481, %r480, %r472;
	add.s32 	%r482, %r481, 3;
	shr.s32 	%r483, %r482, 31;
	shr.u32 	%r484, %r483, 30;
	add.s32 	%r485, %r482, %r484;
	shr.s32 	%r486, %r485, 2;
	add.s32 	%r487, %r479, %r486;
	ld.global.nc.u32 	%r488, [%rd140];
	sub.s32 	%r489, %r488, %r480;
	add.s32 	%r490, %r489, 3;
	shr.s32 	%r491, %r490, 31;
	shr.u32 	%r492, %r491, 30;
	add.s32 	%r493, %r490, %r492;
	shr.s32 	%r494, %r493, 2;
	add.s32 	%r495, %r487, %r494;
	ld.global.nc.u32 	%r496, [%rd140+4];
	sub.s32 	%r497, %r496, %r488;
	add.s32 	%r498, %r497, 3;
	shr.s32 	%r499, %r498, 31;
	shr.u32 	%r500, %r499, 30;
	add.s32 	%r501, %r498, %r500;
	shr.u32 	%r502, %r501, 2;
	add.s32 	%r503, %r495, %r502;
	ld.global.nc.u32 	%r504, [%rd140+8];
	sub.s32 	%r505, %r504, %r496;
	add.s32 	%r506, %r505, 3;
	shr.s32 	%r507, %r506, 31;
	shr.u32 	%r508, %r507, 30;
	add.s32 	%r509, %r506, %r508;
	shr.u32 	%r510, %r509, 2;
	add.s32 	%r511, %r503, %r510;
	ld.global.nc.u32 	%r512, [%rd140+12];
	sub.s32 	%r513, %r512, %r504;
	add.s32 	%r514, %r513, 3;
	shr.s32 	%r515, %r514, 31;
	shr.u32 	%r516, %r515, 30;
	add.s32 	%r517, %r514, %r516;
	shr.u32 	%r518, %r517, 2;
	add.s32 	%r519, %r511, %r518;
	ld.global.nc.u32 	%r520, [%rd140+16];
	sub.s32 	%r521, %r520, %r512;
	add.s32 	%r522, %r521, 3;
	shr.s32 	%r523, %r522, 31;
	shr.u32 	%r524, %r523, 30;
	add.s32 	%r525, %r522, %r524;
	shr.u32 	%r526, %r525, 2;
	add.s32 	%r527, %r519, %r526;
	shl.b32 	%r528, %r527, 2;
	add.s32 	%r930, %r528, %r930;
	add.s32 	%r915, %r915, 8;
	add.s32 	%r914, %r914, 8;
	add.s64 	%rd140, %rd140, 32;
	setp.ne.s32 	%p21, %r914, 0;
	@%p21 bra 	$L__BB7_26;
$L__BB7_29:
	setp.eq.s32 	%p22, %r42, 0;
	@%p22 bra 	$L__BB7_43;
	and.b32  	%r56, %r911, 3;
	setp.lt.u32 	%p23, %r42, 4;
	@%p23 bra 	$L__BB7_34;
	setp.eq.s32 	%p24, %r923, 0;
	mul.wide.u32 	%rd43, %r923, 4;
	add.s64 	%rd9, %rd2, %rd43;
	mov.b32 	%r921, 3;
	@%p24 bra 	$L__BB7_33;
	ld.global.nc.u32 	%r531, [%rd9+-4];
	sub.s32 	%r921, 3, %r531;
$L__BB7_33:
	ld.global.nc.u32 	%r532, [%rd9];
	add.s32 	%r533, %r921, %r532;
	shr.s32 	%r534, %r533, 31;
	shr.u32 	%r535, %r534, 30;
	add.s32 	%r536, %r533, %r535;
	shr.u32 	%r537, %r536, 2;
	ld.global.nc.u32 	%r538, [%rd9+4];
	sub.s32 	%r539, %r538, %r532;
	add.s32 	%r540, %r539, 3;
	shr.s32 	%r541, %r540, 31;
	shr.u32 	%r542, %r541, 30;
	add.s32 	%r543, %r540, %r542;
	shr.u32 	%r544, %r543, 2;
	add.s32 	%r545, %r537, %r544;
	ld.global.nc.u32 	%r546, [%rd9+8];
	sub.s32 	%r547, %r546, %r538;
	add.s32 	%r548, %r547, 3;
	shr.s32 	%r549, %r548, 31;
	shr.u32 	%r550, %r549, 30;
	add.s32 	%r551, %r548, %r550;
	shr.u32 	%r552, %r551, 2;
	add.s32 	%r553, %r545, %r552;
	ld.global.nc.u32 	%r554, [%rd9+12];
	sub.s32 	%r555, %r554, %r546;
	add.s32 	%r556, %r555, 3;
	shr.s32 	%r557, %r556, 31;
	shr.u32 	%r558, %r557, 30;
	add.s32 	%r559, %r556, %r558;
	shr.u32 	%r560, %r559, 2;
	add.s32 	%r561, %r553, %r560;
	shl.b32 	%r562, %r561, 2;
	add.s32 	%r930, %r562, %r930;
	add.s32 	%r923, %r923, 4;
$L__BB7_34:
	setp.eq.s32 	%p25, %r56, 0;
	@%p25 bra 	$L__BB7_43;
	setp.eq.s32 	%p26, %r56, 1;
	@%p26 bra 	$L__BB7_39;
	setp.eq.s32 	%p27, %r923, 0;
	mul.wide.s32 	%rd44, %r923, 4;
	add.s64 	%rd10, %rd2, %rd44;
	mov.b32 	%r925, 3;
	@%p27 bra 	$L__BB7_38;
	ld.global.nc.u32 	%r565, [%rd10+-4];
	sub.s32 	%r925, 3, %r565;
$L__BB7_38:
	ld.global.nc.u32 	%r566, [%rd10];
	add.s32 	%r567, %r925, %r566;
	shr.s32 	%r568, %r567, 31;
	shr.u32 	%r569, %r568, 30;
	add.s32 	%r570, %r567, %r569;
	shr.u32 	%r571, %r570, 2;
	ld.global.nc.u32 	%r572, [%rd10+4];
	sub.s32 	%r573, %r572, %r566;
	add.s32 	%r574, %r573, 3;
	shr.s32 	%r575, %r574, 31;
	shr.u32 	%r576, %r575, 30;
	add.s32 	%r577, %r574, %r576;
	shr.u32 	%r578, %r577, 2;
	add.s32 	%r579, %r571, %r578;
	shl.b32 	%r580, %r579, 2;
	add.s32 	%r930, %r580, %r930;
	add.s32 	%r923, %r923, 2;
$L__BB7_39:
	and.b32  	%r581, %r911, 1;
	setp.eq.b32 	%p28, %r581, 1;
	not.pred 	%p29, %p28;
	@%p29 bra 	$L__BB7_43;
	setp.eq.s32 	%p30, %r923, 0;
	mul.wide.s32 	%rd45, %r923, 4;
	add.s64 	%rd11, %rd2, %rd45;
	mov.b32 	%r929, 3;
	@%p30 bra 	$L__BB7_42;
	ld.global.nc.u32 	%r583, [%rd11+-4];
	sub.s32 	%r929, 3, %r583;
$L__BB7_42:
	ld.global.nc.u32 	%r584, [%rd11];
	add.s32 	%r585, %r929, %r584;
	shr.s32 	%r586, %r585, 31;
	shr.u32 	%r587, %r586, 30;
	add.s32 	%r588, %r585, %r587;
	and.b32  	%r589, %r588, -4;
	add.s32 	%r930, %r589, %r930;
$L__BB7_43:
	st.shared.u32 	[_ZZ66mx_block_rearrange_2d_K_groups_rowmajor_128x4_vec_pipelined_kernelILi64ELi4EEvPKhiiiiPKiPhiiE24s_output_group_start_col], %r930;
	setp.gt.s32 	%p31, %r912, 0;
	min.u32 	%r590, %r912, 4;
	selp.b32 	%r591, %r590, 0, %p31;
	st.shared.u32 	[_ZZ66mx_block_rearrange_2d_K_groups_rowmajor_128x4_vec_pipelined_kernelILi64ELi4EEvPKhiiiiPKiPhiiE23s_num_chunks_to_process], %r591;
$L__BB7_44:
	bar.sync 	0;
	ld.shared.u32 	%r75, [_ZZ66mx_block_rearrange_2d_K_groups_rowmajor_128x4_vec_pipelined_kernelILi64ELi4EEvPKhiiiiPKiPhiiE23s_input_group_start_col];
	ld.shared.u32 	%r76, [_ZZ66mx_block_rearrange_2d_K_groups_rowmajor_128x4_vec_pipelined_kernelILi64ELi4EEvPKhiiiiPKiPhiiE21s_input_group_end_col];
	ld.shared.u32 	%r77, [_ZZ66mx_block_rearrange_2d_K_groups_rowmajor_128x4_vec_pipelined_kernelILi64ELi4EEvPKhiiiiPKiPhiiE22s_first_chunk_in_group];
	ld.shared.u32 	%r78, [_ZZ66mx_block_rearrange_2d_K_groups_rowmajor_128x4_vec_pipelined_kernelILi64ELi4EEvPKhiiiiPKiPhiiE23s_num_chunks_to_process];
	setp.lt.s32 	%p32, %r78, 1;
	@%p32 bra 	$L__BB7_165;
	ld.shared.u32 	%r592, [_ZZ66mx_block_rearrange_2d_K_groups_rowmajor_128x4_vec_pipelined_kernelILi64ELi4EEvPKhiiiiPKiPhiiE24s_output_group_start_col];
	shl.b32 	%r593, %r2, 7;
	shr.u32 	%r79, %r3, 2;
	and.b32  	%r80, %r3, 3;
	add.s32 	%r81, %r593, %r79;
	shl.b32 	%r594, %r3, 2;
	and.b32  	%r595, %r594, 496;
	shr.u32 	%r82, %r3, 5;
	and.b32  	%r596, %r82, 28;
	add.s32 	%r83, %r595, %r596;
	shl.b32 	%r597, %r3, 4;
	and.b32  	%r84, %r597, 48;
	mul.lo.s32 	%r85, %r592, %r224;
	sub.s32 	%r598, %r76, %r75;
	add.s32 	%r599, %r598, 3;
	shr.s32 	%r600, %r599, 31;
	shr.u32 	%r601, %r600, 30;
	add.s32 	%r602, %r599, %r601;
	shl.b32 	%r603, %r602, 7;
	and.b32  	%r86, %r603, -512;
	cvt.u64.u32 	%rd46, %r81;
	cvt.s64.s32 	%rd47, %r222;
	mad.lo.s64 	%rd12, %rd47, %rd46, %rd18;
	setp.ne.s32 	%p33, %r78, 1;
	@%p33 bra 	$L__BB7_85;
	setp.ge.s32 	%p81, %r81, %r223;
	shl.b32 	%r784, %r77, 6;
	add.s32 	%r87, %r784, %r75;
	sub.s32 	%r785, %r76, %r87;
	min.s32 	%r88, %r785, 64;
	setp.le.s32 	%p82, %r88, %r84;
	shl.b32 	%r787, %r79, 6;
	or.b32  	%r89, %r787, %r84;
	mov.u32 	%r788, _ZZ66mx_block_rearrange_2d_K_groups_rowmajor_128x4_vec_pipelined_kernelILi64ELi4EEvPKhiiiiPKiPhiiE4smem;
	add.s32 	%r90, %r788, %r89;
	or.pred  	%p83, %p81, %p82;
	@%p83 bra 	$L__BB7_82;
	cvt.s64.s32 	%rd106, %r87;
	cvt.u64.u32 	%rd107, %r84;
	add.s64 	%rd108, %rd106, %rd107;
	add.s64 	%rd13, %rd12, %rd108;
	and.b64  	%rd109, %rd13, 15;
	setp.ne.s64 	%p84, %rd109, 0;
	add.s32 	%r791, %r84, 16;
	setp.gt.u32 	%p85, %r791, %r88;
	or.pred  	%p86, %p85, %p84;
	@%p86 bra 	$L__BB7_49;
	cvt.u64.u32 	%rd128, %r89;
	cvt.u64.u32 	%rd129, %r788;
	cvta.shared.u64 	%rd130, %rd129;
	add.s64 	%rd126, %rd130, %rd128;
	// begin inline asm
	cp.async.cg.shared.global [%rd126], [%rd13], 16;

	// end inline asm
	bra.uni 	$L__BB7_83;
$L__BB7_49:
	sub.s32 	%r91, %r88, %r84;
	setp.lt.s32 	%p87, %r91, 1;
	mov.b32 	%r932, 0;
	@%p87 bra 	$L__BB7_51;
	// begin inline asm
	ld.global.nc.u8 %r793, [%rd13];
	// end inline asm
	and.b32  	%r932, %r793, 255;
$L__BB7_51:
	setp.lt.s32 	%p88, %r91, 2;
	@%p88 bra 	$L__BB7_53;
	add.s64 	%rd111, %rd13, 1;
	// begin inline asm
	ld.global.nc.u8 %r794, [%rd111];
	// end inline asm
	shl.b32 	%r795, %r794, 8;
	and.b32  	%r796, %r795, 65280;
	or.b32  	%r932, %r932, %r796;
$L__BB7_53:
	setp.lt.s32 	%p89, %r91, 3;
	@%p89 bra 	$L__BB7_55;
	add.s64 	%rd112, %rd13, 2;
	// begin inline asm
	ld.global.nc.u8 %r797, [%rd112];
	// end inline asm
	shl.b32 	%r798, %r797, 16;
	and.b32  	%r799, %r798, 16711680;
	or.b32  	%r932, %r932, %r799;
$L__BB7_55:
	setp.lt.s32 	%p90, %r91, 4;
	@%p90 bra 	$L__BB7_57;
	add.s64 	%rd113, %rd13, 3;
	// begin inline asm
	ld.global.nc.u8 %r800, [%rd113];
	// end inline asm
	shl.b32 	%r801, %r800, 24;
	or.b32  	%r932, %r932, %r801;
$L__BB7_57:
	setp.lt.s32 	%p91, %r91, 5;
	mov.b32 	%r936, 0;
	@%p91 bra 	$L__BB7_59;
	add.s64 	%rd114, %rd13, 4;
	// begin inline asm
	ld.global.nc.u8 %r803, [%rd114];
	// end inline asm
	and.b32  	%r936, %r803, 255;
$L__BB7_59:
	setp.lt.s32 	%p92, %r91, 6;
	@%p92 bra 	$L__BB7_61;
	add.s64 	%rd115, %rd13, 5;
	// begin inline asm
	ld.global.nc.u8 %r804, [%rd115];
	// end inline asm
	shl.b32 	%r805, %r804, 8;
	and.b32  	%r806, %r805, 65280;
	or.b32  	%r936, %r936, %r806;
$L__BB7_61:
	setp.lt.s32 	%p93, %r91, 7;
	@%p93 bra 	$L__BB7_63;
	add.s64 	%rd116, %rd13, 6;
	// begin inline asm
	ld.global.nc.u8 %r807, [%rd116];
	// end inline asm
	shl.b32 	%r808, %r807, 16;
	and.b32  	%r809, %r808, 16711680;
	or.b32  	%r936, %r936, %r809;
$L__BB7_63:
	setp.lt.s32 	%p94, %r91, 8;
	@%p94 bra 	$L__BB7_65;
	add.s64 	%rd117, %rd13, 7;
	// begin inline asm
	ld.global.nc.u8 %r810, [%rd117];
	// end inline asm
	shl.b32 	%r811, %r810, 24;
	or.b32  	%r936, %r936, %r811;
$L__BB7_65:
	setp.lt.s32 	%p95, %r91, 9;
	mov.b32 	%r940, 0;
	@%p95 bra 	$L__BB7_67;
	add.s64 	%rd118, %rd13, 8;
	// begin inline asm
	ld.global.nc.u8 %r813, [%rd118];
	// end inline asm
	and.b32  	%r940, %r813, 255;
$L__BB7_67:
	setp.lt.s32 	%p96, %r91, 10;
	@%p96 bra 	$L__BB7_69;
	add.s64 	%rd119, %rd13, 9;
	// begin inline asm
	ld.global.nc.u8 %r814, [%rd119];
	// end inline asm
	shl.b32 	%r815, %r814, 8;
	and.b32  	%r816, %r815, 65280;
	or.b32  	%r940, %r940, %r816;
$L__BB7_69:
	setp.lt.s32 	%p97, %r91, 11;
	@%p97 bra 	$L__BB7_71;
	add.s64 	%rd120, %rd13, 10;
	// begin inline asm
	ld.global.nc.u8 %r817, [%rd120];
	// end inline asm
	shl.b32 	%r818, %r817, 16;
	and.b32  	%r819, %r818, 16711680;
	or.b32  	%r940, %r940, %r819;
$L__BB7_71:
	setp.lt.s32 	%p98, %r91, 12;
	@%p98 bra 	$L__BB7_73;
	add.s64 	%rd121, %rd13, 11;
	// begin inline asm
	ld.global.nc.u8 %r820, [%rd121];
	// end inline asm
	shl.b32 	%r821, %r820, 24;
	or.b32  	%r940, %r940, %r821;
$L__BB7_73:
	setp.lt.s32 	%p99, %r91, 13;
	mov.b32 	%r944, 0;
	@%p99 bra 	$L__BB7_75;
	add.s64 	%rd122, %rd13, 12;
	// begin inline asm
	ld.global.nc.u8 %r823, [%rd122];
	// end inline asm
	and.b32  	%r944, %r823, 255;
$L__BB7_75:
	setp.lt.s32 	%p100, %r91, 14;
	@%p100 bra 	$L__BB7_77;
	add.s64 	%rd123, %rd13, 13;
	// begin inline asm
	ld.global.nc.u8 %r824, [%rd123];
	// end inline asm
	shl.b32 	%r825, %r824, 8;
	and.b32  	%r826, %r825, 65280;
	or.b32  	%r944, %r944, %r826;
$L__BB7_77:
	setp.lt.s32 	%p101, %r91, 15;
	@%p101 bra 	$L__BB7_79;
	add.s64 	%rd124, %rd13, 14;
	// begin inline asm
	ld.global.nc.u8 %r827, [%rd124];
	// end inline asm
	shl.b32 	%r828, %r827, 16;
	and.b32  	%r829, %r828, 16711680;
	or.b32  	%r944, %r944, %r829;
$L__BB7_79:
	setp.lt.s32 	%p102, %r91, 16;
	@%p102 bra 	$L__BB7_81;
	add.s64 	%rd125, %rd13, 15;
	// begin inline asm
	ld.global.nc.u8 %r830, [%rd125];
	// end inline asm
	shl.b32 	%r831, %r830, 24;
	or.b32  	%r944, %r944, %r831;
$L__BB7_81:
	st.shared.v4.u32 	[%r90], {%r932, %r936, %r940, %r944};
	bra.uni 	$L__BB7_83;
$L__BB7_82:
	mov.b32 	%r789, 0;
	st.shared.v4.u32 	[%r90], {%r789, %r789, %r789, %r789};
$L__BB7_83:
	// begin inline asm
	cp.async.commit_group;

	// end inline asm
	// begin inline asm
	cp.async.wait_group 0;

	// end inline asm
	bar.sync 	0;
	ld.shared.v4.u32 	{%r833, %r834, %r835, %r836}, [%r90];
	bar.sync 	0;
	shr.u32 	%r838, %r83, 5;
	xor.b32  	%r839, %r838, %r594;
	and.b32  	%r840, %r839, 12;
	xor.b32  	%r841, %r840, %r83;
	shl.b32 	%r842, %r80, 11;
	or.b32  	%r843, %r842, %r841;
	add.s32 	%r845, %r788, %r843;
	st.shared.u32 	[%r845], %r833;
	st.shared.u32 	[%r845+512], %r834;
	st.shared.u32 	[%r845+1024], %r835;
	st.shared.u32 	[%r845+1536], %r836;
	bar.sync 	0;
	mul.lo.s32 	%r124, %r86, %r2;
	add.s32 	%r846, %r88, 3;
	shr.s32 	%r847, %r846, 31;
	shr.u32 	%r848, %r847, 30;
	add.s32 	%r849, %r846, %r848;
	shl.b32 	%r850, %r849, 7;
	and.b32  	%r851, %r850, -512;
	setp.ge.s32 	%p103, %r597, %r851;
	@%p103 bra 	$L__BB7_165;
	shl.b32 	%r852, %r77, 13;
	cvt.s64.s32 	%rd131, %r852;
	cvt.s64.s32 	%rd132, %r124;
	cvt.s64.s32 	%rd133, %r85;
	and.b32  	%r853, %r597, 15872;
	and.b32  	%r854, %r597, 496;
	shr.u32 	%r855, %r3, 1;
	xor.b32  	%r856, %r82, %r855;
	and.b32  	%r857, %r856, 12;
	or.b32  	%r858, %r857, %r854;
	or.b32  	%r859, %r858, %r853;
	add.s32 	%r861, %r788, %r859;
	ld.shared.u32 	%r862, [%r861];
	add.s32 	%r863, %r597, 4;
	and.b32  	%r864, %r863, 15872;
	and.b32  	%r865, %r863, 500;
	shr.u32 	%r866, %r863, 9;
	shr.u32 	%r867, %r863, 5;
	xor.b32  	%r868, %r866, %r867;
	and.b32  	%r869, %r868, 12;
	xor.b32  	%r870, %r869, %r865;
	or.b32  	%r871, %r870, %r864;
	add.s32 	%r872, %r788, %r871;
	ld.shared.u32 	%r873, [%r872];
	add.s32 	%r874, %r597, 8;
	and.b32  	%r875, %r874, 15872;
	and.b32  	%r876, %r874, 504;
	shr.u32 	%r877, %r874, 9;
	shr.u32 	%r878, %r874, 5;
	xor.b32  	%r879, %r877, %r878;
	and.b32  	%r880, %r879, 12;
	xor.b32  	%r881, %r880, %r876;
	or.b32  	%r882, %r881, %r875;
	add.s32 	%r883, %r788, %r882;
	ld.shared.u32 	%r884, [%r883];
	add.s32 	%r885, %r597, 12;
	and.b32  	%r886, %r885, 15872;
	and.b32  	%r887, %r885, 508;
	shr.u32 	%r888, %r885, 9;
	shr.u32 	%r889, %r885, 5;
	xor.b32  	%r890, %r888, %r889;
	and.b32  	%r891, %r890, 12;
	xor.b32  	%r892, %r891, %r887;
	or.b32  	%r893, %r892, %r886;
	add.s32 	%r894, %r788, %r893;
	ld.shared.u32 	%r895, [%r894];
	cvt.u64.u32 	%rd134, %r597;
	add.s64 	%rd135, %rd131, %rd134;
	add.s64 	%rd136, %rd135, %rd132;
	add.s64 	%rd137, %rd136, %rd133;
	add.s64 	%rd138, %rd1, %rd137;
	st.global.v4.u32 	[%rd138], {%r862, %r873, %r884, %r895};
	bra.uni 	$L__BB7_165;
$L__BB7_85:
	setp.ge.s32 	%p34, %r81, %r223;
	shl.b32 	%r126, %r77, 6;
	add.s32 	%r965, %r126, %r75;
	sub.s32 	%r604, %r76, %r965;
	min.s32 	%r128, %r604, 64;
	setp.le.s32 	%p35, %r128, %r84;
	shl.b32 	%r606, %r79, 6;
	or.b32  	%r129, %r606, %r84;
	cvt.u64.u32 	%rd48, %r129;
	mov.u32 	%r607, _ZZ66mx_block_rearrange_2d_K_groups_rowmajor_128x4_vec_pipelined_kernelILi64ELi4EEvPKhiiiiPKiPhiiE4smem;
	cvt.u64.u32 	%rd49, %r607;
	cvta.shared.u64 	%rd50, %rd49;
	add.s64 	%rd14, %rd50, %rd48;
	add.s32 	%r130, %r607, %r129;
	or.pred  	%p36, %p34, %p35;
	@%p36 bra 	$L__BB7_121;
	cvt.s64.s32 	%rd51, %r965;
	cvt.u64.u32 	%rd52, %r84;
	add.s64 	%rd53, %rd51, %rd52;
	add.s64 	%rd15, %rd12, %rd53;
	and.b64  	%rd54, %rd15, 15;
	setp.ne.s64 	%p37, %rd54, 0;
	add.s32 	%r610, %r84, 16;
	setp.gt.u32 	%p38, %r610, %r128;
	or.pred  	%p39, %p38, %p37;
	@%p39 bra 	$L__BB7_88;
	// begin inline asm
	cp.async.cg.shared.global [%rd14], [%rd15], 16;

	// end inline asm
	bra.uni 	$L__BB7_122;
$L__BB7_88:
	sub.s32 	%r131, %r128, %r84;
	setp.lt.s32 	%p40, %r131, 1;
	mov.b32 	%r948, 0;
	@%p40 bra 	$L__BB7_90;
	// begin inline asm
	ld.global.nc.u8 %r612, [%rd15];
	// end inline asm
	and.b32  	%r948, %r612, 255;
$L__BB7_90:
	setp.lt.s32 	%p41, %r131, 2;
	@%p41 bra 	$L__BB7_92;
	add.s64 	%rd56, %rd15, 1;
	// begin inline asm
	ld.global.nc.u8 %r613, [%rd56];
	// end inline asm
	shl.b32 	%r614, %r613, 8;
	and.b32  	%r615, %r614, 65280;
	or.b32  	%r948, %r948, %r615;
$L__BB7_92:
	setp.lt.s32 	%p42, %r131, 3;
	@%p42 bra 	$L__BB7_94;
	add.s64 	%rd57, %rd15, 2;
	// begin inline asm
	ld.global.nc.u8 %r616, [%rd57];
	// end inline asm
	shl.b32 	%r617, %r616, 16;
	and.b32  	%r618, %r617, 16711680;
	or.b32  	%r948, %r948, %r618;
$L__BB7_94:
	setp.lt.s32 	%p43, %r131, 4;
	@%p43 bra 	$L__BB7_96;
	add.s64 	%rd58, %rd15, 3;
	// begin inline asm
	ld.global.nc.u8 %r619, [%rd58];
	// end inline asm
	shl.b32 	%r620, %r619, 24;
	or.b32  	%r948, %r948, %r620;
$L__BB7_96:
	setp.lt.s32 	%p44, %r131, 5;
	mov.b32 	%r952, 0;
	@%p44 bra 	$L__BB7_98;
	add.s64 	%rd59, %rd15, 4;
	// begin inline asm
	ld.global.nc.u8 %r622, [%rd59];
	// end inline asm
	and.b32  	%r952, %r622, 255;
$L__BB7_98:
	setp.lt.s32 	%p45, %r131, 6;
	@%p45 bra 	$L__BB7_100;
	add.s64 	%rd60, %rd15, 5;
	// begin inline asm
	ld.global.nc.u8 %r623, [%rd60];
	// end inline asm
	shl.b32 	%r624, %r623, 8;
	and.b32  	%r625, %r624, 65280;
	or.b32  	%r952, %r952, %r625;
$L__BB7_100:
	setp.lt.s32 	%p46, %r131, 7;
	@%p46 bra 	$L__BB7_102;
	add.s64 	%rd61, %rd15, 6;
	// begin inline asm
	ld.global.nc.u8 %r626, [%rd61];
	// end inline asm
	shl.b32 	%r627, %r626, 16;
	and.b32  	%r628, %r627, 16711680;
	or.b32  	%r952, %r952, %r628;
$L__BB7_102:
	setp.lt.s32 	%p47, %r131, 8;
	@%p47 bra 	$L__BB7_104;
	add.s64 	%rd62, %rd15, 7;
	// begin inline asm
	ld.global.nc.u8 %r629, [%rd62];
	// end inline asm
	shl.b32 	%r630, %r629, 24;
	or.b32  	%r952, %r952, %r630;
$L__BB7_104:
	setp.lt.s32 	%p48, %r131, 9;
	mov.b32 	%r956, 0;
	@%p48 bra 	$L__BB7_106;
	add.s64 	%rd63, %rd15, 8;
	// begin inline asm
	ld.global.nc.u8 %r632, [%rd63];
	// end inline asm
	and.b32  	%r956, %r632, 255;
$L__BB7_106:
	setp.lt.s32 	%p49, %r131, 10;
	@%p49 bra 	$L__BB7_108;
	add.s64 	%rd64, %rd15, 9;
	// begin inline asm
	ld.global.nc.u8 %r633, [%rd64];
	// end inline asm
	shl.b32 	%r634, %r633, 8;
	and.b32  	%r635, %r634, 65280;
	or.b32  	%r956, %r956, %r635;
$L__BB7_108:
	setp.lt.s32 	%p50, %r131, 11;
	@%p50 bra 	$L__BB7_110;
	add.s64 	%rd65, %rd15, 10;
	// begin inline asm
	ld.global.nc.u8 %r636, [%rd65];
	// end inline asm
	shl.b32 	%r637, %r636, 16;
	and.b32  	%r638, %r637, 16711680;
	or.b32  	%r956, %r956, %r638;
$L__BB7_110:
	setp.lt.s32 	%p51, %r131, 12;
	@%p51 bra 	$L__BB7_112;
	add.s64 	%rd66, %rd15, 11;
	// begin inline asm
	ld.global.nc.u8 %r639, [%rd66];
	// end inline asm
	shl.b32 	%r640, %r639, 24;
	or.b32  	%r956, %r956, %r640;
$L__BB7_112:
	setp.lt.s32 	%p52, %r131, 13;
	mov.b32 	%r960, 0;
	@%p52 bra 	$L__BB7_114;
	add.s64 	%rd67, %rd15, 12;
	// begin inline asm
	ld.global.nc.u8 %r642, [%rd67];
	// end inline asm
	and.b32  	%r960, %r642, 255;
$L__BB7_114:
	setp.lt.s32 	%p53, %r131, 14;
	@%p53 bra 	$L__BB7_116;
	add.s64 	%rd68, %rd15, 13;
	// begin inline asm
	ld.global.nc.u8 %r643, [%rd68];
	// end inline asm
	shl.b32 	%r644, %r643, 8;
	and.b32  	%r645, %r644, 65280;
	or.b32  	%r960, %r960, %r645;
$L__BB7_116:
	setp.lt.s32 	%p54, %r131, 15;
	@%p54 bra 	$L__BB7_118;
	add.s64 	%rd69, %rd15, 14;
	// begin inline asm
	ld.global.nc.u8 %r646, [%rd69];
	// end inline asm
	shl.b32 	%r647, %r646, 16;
	and.b32  	%r648, %r647, 16711680;
	or.b32  	%r960, %r960, %r648;
$L__BB7_118:
	setp.lt.s32 	%p55, %r131, 16;
	@%p55 bra 	$L__BB7_120;
	add.s64 	%rd70, %rd15, 15;
	// begin inline asm
	ld.global.nc.u8 %r649, [%rd70];
	// end inline asm
	shl.b32 	%r650, %r649, 24;
	or.b32  	%r960, %r960, %r650;
$L__BB7_120:
	st.shared.v4.u32 	[%r130], {%r948, %r952, %r956, %r960};
	bra.uni 	$L__BB7_122;
$L__BB7_121:
	mov.b32 	%r608, 0;
	st.shared.v4.u32 	[%r130], {%r608, %r608, %r608, %r608};
$L__BB7_122:
	// begin inline asm
	cp.async.commit_group;

	// end inline asm
	shl.b32 	%r652, %r3, 2;
	shr.u32 	%r653, %r83, 5;
	xor.b32  	%r654, %r653, %r652;
	and.b32  	%r655, %r654, 12;
	xor.b32  	%r656, %r655, %r83;
	cvt.s64.s32 	%rd73, %r85;
	mul.lo.s32 	%r657, %r86, %r2;
	cvt.s64.s32 	%rd74, %r657;
	shl.b32 	%r164, %r3, 4;
	cvt.u64.u32 	%rd75, %r164;
	add.s64 	%rd76, %rd74, %rd75;
	add.s64 	%rd16, %rd76, %rd73;
	shl.b32 	%r658, %r80, 11;
	or.b32  	%r165, %r658, %r656;
	and.b32  	%r659, %r164, 15872;
	and.b32  	%r660, %r164, 496;
	shr.u32 	%r661, %r3, 1;
	xor.b32  	%r662, %r82, %r661;
	and.b32  	%r663, %r662, 12;
	or.b32  	%r664, %r663, %r660;
	or.b32  	%r166, %r664, %r659;
	or.b32  	%r665, %r164, 4;
	and.b32  	%r666, %r665, 15872;
	and.b32  	%r667, %r665, 500;
	shr.u32 	%r668, %r3, 5;
	xor.b32  	%r669, %r668, %r661;
	and.b32  	%r670, %r669, 12;
	xor.b32  	%r671, %r670, %r667;
	or.b32  	%r167, %r671, %r666;
	or.b32  	%r672, %r164, 8;
	and.b32  	%r673, %r672, 15872;
	and.b32  	%r674, %r672, 504;
	xor.b32  	%r675, %r670, %r674;
	or.b32  	%r168, %r675, %r673;
	or.b32  	%r676, %r164, 12;
	and.b32  	%r677, %r676, 15872;
	and.b32  	%r678, %r676, 508;
	xor.b32  	%r679, %r670, %r678;
	or.b32  	%r169, %r679, %r677;
	shl.b32 	%r967, %r77, 13;
	sub.s32 	%r680, %r76, %r75;
	sub.s32 	%r681, %r680, %r126;
	add.s32 	%r966, %r681, -64;
	neg.s32 	%r964, %r78;
	mov.b32 	%r963, 1;
	cvt.u64.u32 	%rd78, %r84;
$L__BB7_123:
	setp.ge.s32 	%p56, %r81, %r223;
	add.s32 	%r682, %r963, -1;
	and.b32  	%r178, %r682, 1;
	xor.b32  	%r179, %r178, 1;
	add.s32 	%r965, %r965, 64;
	min.s32 	%r181, %r966, 64;
	setp.le.s32 	%p57, %r181, %r84;
	or.pred  	%p58, %p56, %p57;
	@%p58 bra 	$L__BB7_159;
	cvt.s64.s32 	%rd77, %r965;
	add.s64 	%rd79, %rd77, %rd78;
	add.s64 	%rd17, %rd12, %rd79;
	and.b64  	%rd80, %rd17, 15;
	setp.ne.s64 	%p59, %rd80, 0;
	add.s32 	%r688, %r84, 16;
	setp.gt.s32 	%p60, %r688, %r181;
	or.pred  	%p61, %p60, %p59;
	@%p61 bra 	$L__BB7_126;
	mul.wide.u32 	%rd99, %r179, 8192;
	add.s64 	%rd97, %rd14, %rd99;
	// begin inline asm
	cp.async.cg.shared.global [%rd97], [%rd17], 16;

	// end inline asm
	bra.uni 	$L__BB7_160;
$L__BB7_126:
	sub.s32 	%r182, %r181, %r84;
	setp.lt.s32 	%p62, %r182, 1;
	mov.b32 	%r969, 0;
	@%p62 bra 	$L__BB7_128;
	// begin inline asm
	ld.global.nc.u8 %r690, [%rd17];
	// end inline asm
	and.b32  	%r969, %r690, 255;
$L__BB7_128:
	setp.lt.s32 	%p63, %r182, 2;
	@%p63 bra 	$L__BB7_130;
	add.s64 	%rd82, %rd17, 1;
	// begin inline asm
	ld.global.nc.u8 %r691, [%rd82];
	// end inline asm
	shl.b32 	%r692, %r691, 8;
	and.b32  	%r693, %r692, 65280;
	or.b32  	%r969, %r969, %r693;
$L__BB7_130:
	setp.lt.s32 	%p64, %r182, 3;
	@%p64 bra 	$L__BB7_132;
	add.s64 	%rd83, %rd17, 2;
	// begin inline asm
	ld.global.nc.u8 %r694, [%rd83];
	// end inline asm
	shl.b32 	%r695, %r694, 16;
	and.b32  	%r696, %r695, 16711680;
	or.b32  	%r969, %r969, %r696;
$L__BB7_132:
	setp.lt.s32 	%p65, %r182, 4;
	@%p65 bra 	$L__BB7_134;
	add.s64 	%rd84, %rd17, 3;
	// begin inline asm
	ld.global.nc.u8 %r697, [%rd84];
	// end inline asm
	shl.b32 	%r698, %r697, 24;
	or.b32  	%r969, %r969, %r698;
$L__BB7_134:
	setp.lt.s32 	%p66, %r182, 5;
	mov.b32 	%r973, 0;
	@%p66 bra 	$L__BB7_136;
	add.s64 	%rd85, %rd17, 4;
	// begin inline asm
	ld.global.nc.u8 %r700, [%rd85];
	// end inline asm
	and.b32  	%r973, %r700, 255;
$L__BB7_136:
	setp.lt.s32 	%p67, %r182, 6;
	@%p67 bra 	$L__BB7_138;
	add.s64 	%rd86, %rd17, 5;
	// begin inline asm
	ld.global.nc.u8 %r701, [%rd86];
	// end inline asm
	shl.b32 	%r702, %r701, 8;
	and.b32  	%r703, %r702, 65280;
	or.b32  	%r973, %r973, %r703;
$L__BB7_138:
	setp.lt.s32 	%p68, %r182, 7;
	@%p68 bra 	$L__BB7_140;
	add.s64 	%rd87, %rd17, 6;
	// begin inline asm
	ld.global.nc.u8 %r704, [%rd87];
	// end inline asm
	shl.b32 	%r705, %r704, 16;
	and.b32  	%r706, %r705, 16711680;
	or.b32  	%r973, %r973, %r706;
$L__BB7_140:
	setp.lt.s32 	%p69, %r182, 8;
	@%p69 bra 	$L__BB7_142;
	add.s64 	%rd88, %rd17, 7;
	// begin inline asm
	ld.global.nc.u8 %r707, [%rd88];
	// end inline asm
	shl.b32 	%r708, %r707, 24;
	or.b32  	%r973, %r973, %r708;
$L__BB7_142:
	setp.lt.s32 	%p70, %r182, 9;
	mov.b32 	%r977, 0;
	@%p70 bra 	$L__BB7_144;
	add.s64 	%rd89, %rd17, 8;
	// begin inline asm
	ld.global.nc.u8 %r710, [%rd89];
	// end inline asm
	and.b32  	%r977, %r710, 255;
$L__BB7_144:
	setp.lt.s32 	%p71, %r182, 10;
	@%p71 bra 	$L__BB7_146;
	add.s64 	%rd90, %rd17, 9;
	// begin inline asm
	ld.global.nc.u8 %r711, [%rd90];
	// end inline asm
	shl.b32 	%r712, %r711, 8;
	and.b32  	%r713, %r712, 65280;
	or.b32  	%r977, %r977, %r713;
$L__BB7_146:
	setp.lt.s32 	%p72, %r182, 11;
	@%p72 bra 	$L__BB7_148;
	add.s64 	%rd91, %rd17, 10;
	// begin inline asm
	ld.global.nc.u8 %r714, [%rd91];
	// end inline asm
	shl.b32 	%r715, %r714, 16;
	and.b32  	%r716, %r715, 16711680;
	or.b32  	%r977, %r977, %r716;
$L__BB7_148:
	setp.lt.s32 	%p73, %r182, 12;
	@%p73 bra 	$L__BB7_150;
	add.s64 	%rd92, %rd17, 11;
	// begin inline asm
	ld.global.nc.u8 %r717, [%rd92];
	// end inline asm
	shl.b32 	%r718, %r717, 24;
	or.b32  	%r977, %r977, %r718;
$L__BB7_150:
	setp.lt.s32 	%p74, %r182, 13;
	mov.b32 	%r981, 0;
	@%p74 bra 	$L__BB7_152;
	add.s64 	%rd93, %rd17, 12;
	// begin inline asm
	ld.global.nc.u8 %r720, [%rd93];
	// end inline asm
	and.b32  	%r981, %r720, 255;
$L__BB7_152:
	setp.lt.s32 	%p75, %r182, 14;
	@%p75 bra 	$L__BB7_154;
	add.s64 	%rd94, %rd17, 13;
	// begin inline asm
	ld.global.nc.u8 %r721, [%rd94];
	// end inline asm
	shl.b32 	%r722, %r721, 8;
	and.b32  	%r723, %r722, 65280;
	or.b32  	%r981, %r981, %r723;
$L__BB7_154:
	setp.lt.s32 	%p76, %r182, 15;
	@%p76 bra 	$L__BB7_156;
	add.s64 	%rd95, %rd17, 14;
	// begin inline asm
	ld.global.nc.u8 %r724, [%rd95];
	// end inline asm
	shl.b32 	%r725, %r724, 16;
	and.b32  	%r726, %r725, 16711680;
	or.b32  	%r981, %r981, %r726;
$L__BB7_156:
	setp.lt.s32 	%p77, %r182, 16;
	@%p77 bra 	$L__BB7_158;
	add.s64 	%rd96, %rd17, 15;
	// begin inline asm
	ld.global.nc.u8 %r727, [%rd96];
	// end inline asm
	shl.b32 	%r728, %r727, 24;
	or.b32  	%r981, %r981, %r728;
$L__BB7_158:
	shl.b32 	%r729, %r179, 13;
	add.s32 	%r730, %r130, %r729;
	st.shared.v4.u32 	[%r730], {%r969, %r973, %r977, %r981};
	bra.uni 	$L__BB7_160;
$L__BB7_159:
	shl.b32 	%r684, %r179, 13;
	add.s32 	%r685, %r130, %r684;
	mov.b32 	%r686, 0;
	st.shared.v4.u32 	[%r685], {%r686, %r686, %r686, %r686};
$L__BB7_160:
	// begin inline asm
	cp.async.commit_group;

	// end inline asm
	// begin inline asm
	cp.async.wait_group 1;

	// end inline asm
	bar.sync 	0;
	shl.b32 	%r731, %r178, 13;
	mov.u32 	%r732, _ZZ66mx_block_rearrange_2d_K_groups_rowmajor_128x4_vec_pipelined_kernelILi64ELi4EEvPKhiiiiPKiPhiiE4smem;
	add.s32 	%r215, %r732, %r731;
	add.s32 	%r733, %r215, %r129;
	ld.shared.v4.u32 	{%r734, %r735, %r736, %r737}, [%r733];
	bar.sync 	0;
	add.s32 	%r738, %r966, 64;
	min.s32 	%r739, %r738, 64;
	add.s32 	%r740, %r215, %r165;
	st.shared.u32 	[%r740], %r734;
	st.shared.u32 	[%r740+512], %r735;
	st.shared.u32 	[%r740+1024], %r736;
	st.shared.u32 	[%r740+1536], %r737;
	bar.sync 	0;
	add.s32 	%r741, %r739, 3;
	shr.s32 	%r742, %r741, 31;
	shr.u32 	%r743, %r742, 30;
	add.s32 	%r744, %r741, %r743;
	shl.b32 	%r745, %r744, 7;
	and.b32  	%r746, %r745, -512;
	setp.ge.s32 	%p78, %r164, %r746;
	@%p78 bra 	$L__BB7_162;
	cvt.s64.s32 	%rd100, %r967;
	add.s32 	%r747, %r215, %r166;
	ld.shared.u32 	%r748, [%r747];
	add.s32 	%r749, %r215, %r167;
	ld.shared.u32 	%r750, [%r749];
	add.s32 	%r751, %r215, %r168;
	ld.shared.u32 	%r752, [%r751];
	add.s32 	%r753, %r215, %r169;
	ld.shared.u32 	%r754, [%r753];
	add.s64 	%rd101, %rd16, %rd100;
	add.s64 	%rd102, %rd1, %rd101;
	st.global.v4.u32 	[%rd102], {%r748, %r750, %r752, %r754};
$L__BB7_162:
	add.s32 	%r967, %r967, 8192;
	add.s32 	%r966, %r966, -64;
	add.s32 	%r964, %r964, 1;
	add.s32 	%r963, %r963, 1;
	setp.ne.s32 	%p79, %r964, -1;
	@%p79 bra 	$L__BB7_123;
	add.s32 	%r755, %r78, -1;
	// begin inline asm
	cp.async.wait_group 0;

	// end inline asm
	bar.sync 	0;
	add.s32 	%r220, %r755, %r77;
	shl.b32 	%r756, %r220, 6;
	add.s32 	%r757, %r756, %r75;
	sub.s32 	%r758, %r76, %r757;
	shl.b32 	%r759, %r755, 13;
	and.b32  	%r760, %r759, 8192;
	mov.u32 	%r761, _ZZ66mx_block_rearrange_2d_K_groups_rowmajor_128x4_vec_pipelined_kernelILi64ELi4EEvPKhiiiiPKiPhiiE4smem;
	add.s32 	%r221, %r761, %r760;
	add.s32 	%r762, %r221, %r129;
	ld.shared.v4.u32 	{%r763, %r764, %r765, %r766}, [%r762];
	bar.sync 	0;
	min.s32 	%r767, %r758, 64;
	add.s32 	%r768, %r221, %r165;
	st.shared.u32 	[%r768], %r763;
	st.shared.u32 	[%r768+512], %r764;
	st.shared.u32 	[%r768+1024], %r765;
	st.shared.u32 	[%r768+1536], %r766;
	bar.sync 	0;
	add.s32 	%r769, %r767, 3;
	shr.s32 	%r770, %r769, 31;
	shr.u32 	%r771, %r770, 30;
	add.s32 	%r772, %r769, %r771;
	shl.b32 	%r773, %r772, 7;
	and.b32  	%r774, %r773, -512;
	setp.ge.s32 	%p80, %r164, %r774;
	@%p80 bra 	$L__BB7_165;
	shl.b32 	%r775, %r220, 13;
	cvt.s64.s32 	%rd103, %r775;
	add.s32 	%r776, %r221, %r166;
	ld.shared.u32 	%r777, [%r776];
	add.s32 	%r778, %r221, %r167;
	ld.shared.u32 	%r779, [%r778];
	add.s32 	%r780, %r221, %r168;
	ld.shared.u32 	%r781, [%r780];
	add.s32 	%r782, %r221, %r169;
	ld.shared.u32 	%r783, [%r782];
	add.s64 	%rd104, %rd16, %rd103;
	add.s64 	%rd105, %rd1, %rd104;
	st.global.v4.u32 	[%rd105], {%r777, %r779, %r781, %r783};
$L__BB7_165:
	ret;

}
	// .globl	_Z66mx_block_rearrange_2d_K_groups_rowmajor_128x4_vec_pipelined_kernelILi64ELi8EEvPKhiiiiPKiPhii
.visible .entry _Z66mx_block_rearrange_2d_K_groups_rowmajor_128x4_vec_pipelined_kernelILi64ELi8EEvPKhiiiiPKiPhii(
	.param .u64 .ptr .align 1 _Z66mx_block_rearrange_2d_K_groups_rowmajor_128x4_vec_pipelined_kernelILi64ELi8EEvPKhiiiiPKiPhii_param_0,
	.param .u32 _Z66mx_block_rearrange_2d_K_groups_rowmajor_128x4_vec_pipelined_kernelILi64ELi8EEvPKhiiiiPKiPhii_param_1,
	.param .u32 _Z66mx_block_rearrange_2d_K_groups_rowmajor_128x4_vec_pipelined_kernelILi64ELi8EEvPKhiiiiPKiPhii_param_2,
	.param .u32 _Z66mx_block_rearrange_2d_K_groups_rowmajor_128x4_vec_pipelined_kernelILi64ELi8EEvPKhiiiiPKiPhii_param_3,
	.param .u32 _Z66mx_block_rearrange_2d_K_groups_rowmajor_128x4_vec_pipelined_kernelILi64ELi8EEvPKhiiiiPKiPhii_param_4,
	.param .u64 .ptr .align 1 _Z66mx_block_rearrange_2d_K_groups_rowmajor_128x4_vec_pipelined_kernelILi64ELi8EEvPKhiiiiPKiPhii_param_5,
	.param .u64 .ptr .align 1 _Z66mx_block_rearrange_2d_K_groups_rowmajor_128x4_vec_pipelined_kernelILi64ELi8EEvPKhiiiiPKiPhii_param_6,
	.param .u32 _Z66mx_block_rearrange_2d_K_groups_rowmajor_128x4_vec_pipelined_kernelILi64ELi8EEvPKhiiiiPKiPhii_param_7,
	.param .u32 _Z66mx_block_rearrange_2d_K_groups_rowmajor_128x4_vec_pipelined_kernelILi64ELi8EEvPKhiiiiPKiPhii_param_8
)
{
	.reg .pred 	%p<104>;
	.reg .b32 	%r<984>;
	.reg .b64 	%rd<141>;
	// demoted variable
	.shared .align 16 .b8 _ZZ66mx_block_rearrange_2d_K_groups_rowmajor_128x4_vec_pipelined_kernelILi64ELi8EEvPKhiiiiPKiPhiiE4smem[16384];
	// demoted variable
	.shared .align 4 .b8 _ZZ66mx_block_rearrange_2d_K_groups_rowmajor_128x4_vec_pipelined_kernelILi64ELi8EEvPKhiiiiPKiPhiiE11smem_cumsum[256];
	// demoted variable
	.shared .align 4 .u32 _ZZ66mx_block_rearrange_2d_K_groups_rowmajor_128x4_vec_pipelined_kernelILi64ELi8EEvPKhiiiiPKiPhiiE24s_output_group_start_col;
	// demoted variable
	.shared .align 4 .u32 _ZZ66mx_block_rearrange_2d_K_groups_rowmajor_128x4_vec_pipelined_kernelILi64ELi8EEvPKhiiiiPKiPhiiE23s_input_group_start_col;
	// demoted variable
	.shared .align 4 .u32 _ZZ66mx_block_rearrange_2d_K_groups_rowmajor_128x4_vec_pipelined_kernelILi64ELi8EEvPKhiiiiPKiPhiiE21s_input_group_end_col;
	// demoted variable
	.shared .align 4 .u32 _ZZ66mx_block_rearrange_2d_K_groups_rowmajor_128x4_vec_pipelined_kernelILi64ELi8EEvPKhiiiiPKiPhiiE22s_first_chunk_in_group;
	// demoted variable
	.shared .align 4 .u32 _ZZ66mx_block_rearrange_2d_K_groups_rowmajor_128x4_vec_pipelined_kernelILi64ELi8EEvPKhiiiiPKiPhiiE23s_num_chunks_to_process;
	ld.param.u64 	%rd18, [_Z66mx_block_rearrange_2d_K_groups_rowmajor_128x4_vec_pipelined_kernelILi64ELi8EEvPKhiiiiPKiPhii_param_0];
	ld.param.u32 	%r222, [_Z66mx_block_rearrange_2d_K_groups_rowmajor_128x4_vec_pipelined_kernelILi64ELi8EEvPKhiiiiPKiPhii_param_1];
	ld.param.u32 	%r223, [_Z66mx_block_rearrange_2d_K_groups_rowmajor_128x4_vec_pipelined_kernelILi64ELi8EEvPKhiiiiPKiPhii_param_2];
	ld.param.u32 	%r224, [_Z66mx_block_rearrange_2d_K_groups_rowmajor_128x4_vec_pipelined_kernelILi64ELi8EEvPKhiiiiPKiPhii_param_4];
	ld.param.u64 	%rd19, [_Z66mx_block_rearrange_2d_K_groups_rowmajor_128x4_vec_pipelined_kernelILi64ELi8EEvPKhiiiiPKiPhii_param_5];
	ld.param.u64 	%rd20, [_Z66mx_block_rearrange_2d_K_groups_rowmajor_128x4_vec_pipelined_kernelILi64ELi8EEvPKhiiiiPKiPhii_param_6];
	ld.param.u32 	%r225, [_Z66mx_block_rearrange_2d_K_groups_rowmajor_128x4_vec_pipelined_kernelILi64ELi8EEvPKhiiiiPKiPhii_param_8];
	cvta.to.global.u64 	%rd1, %rd20;
	cvta.to.global.u64 	%rd2, %rd19;
	mov.u32 	%r1, %ctaid.x;
	mov.u32 	%r2, %ctaid.y;
	mov.u32 	%r3, %tid.x;
	setp.ne.s32 	%p1, %r3, 0;
	@%p1 bra 	$L__BB8_15;
	setp.lt.s32 	%p2, %r225, 1;
	mov.b32 	%r903, 0;
	mov.u32 	%r902, %r903;
	@%p2 bra 	$L__BB8_3;
	ld.global.nc.u32 	%r228, [%rd2];
	add.s32 	%r229, %r228, 63;
	shr.s32 	%r230, %r229, 31;
	shr.u32 	%r231, %r230, 26;
	add.s32 	%r232, %r229, %r231;
	shr.s32 	%r233, %r232, 6;
	add.s32 	%r234, %r233, 7;
	shr.u32 	%r235, %r234, 29;
	add.s32 	%r236, %r234, %r235;
	shr.s32 	%r903, %r236, 3;
	st.shared.u32 	[_ZZ66mx_block_rearrange_2d_K_groups_rowmajor_128x4_vec_pipelined_kernelILi64ELi8EEvPKhiiiiPKiPhiiE11smem_cumsum], %r233;
	mov.u32 	%r237, _ZZ66mx_block_rearrange_2d_K_groups_rowmajor_128x4_vec_pipelined_kernelILi64ELi8EEvPKhiiiiPKiPhiiE11smem_cumsum;
	shl.b32 	%r238, %r225, 2;
	add.s32 	%r239, %r237, %r238;
	st.shared.u32 	[%r239], %r903;
	mov.b32 	%r902, 1;
$L__BB8_3:
	setp.ge.s32 	%p3, %r902, %r225;
	@%p3 bra 	$L__BB8_15;
	sub.s32 	%r7, %r225, %r902;
	and.b32  	%r8, %r7, 7;
	sub.s32 	%r240, %r902, %r225;
	setp.gt.u32 	%p4, %r240, -8;
	@%p4 bra 	$L__BB8_7;
	and.b32  	%r241, %r7, -8;
	neg.s32 	%r899, %r241;
	shl.b32 	%r242, %r902, 2;
	mov.u32 	%r243, _ZZ66mx_block_rearrange_2d_K_groups_rowmajor_128x4_vec_pipelined_kernelILi64ELi8EEvPKhiiiiPKiPhiiE11smem_cumsum;
	add.s32 	%r898, %r243, %r242;
	shl.b32 	%r11, %r225, 2;
	mul.wide.u32 	%rd21, %r902, 4;
	add.s64 	%rd22, %rd21, %rd2;
	add.s64 	%rd139, %rd22, 12;
$L__BB8_6:
	.pragma "nounroll";
	ld.global.nc.u32 	%r244, [%rd139+-16];
	ld.global.nc.u32 	%r245, [%rd139+-12];
	sub.s32 	%r246, %r245, %r244;
	add.s32 	%r247, %r246, 63;
	shr.s32 	%r248, %r247, 31;
	shr.u32 	%r249, %r248, 26;
	add.s32 	%r250, %r247, %r249;
	shr.s32 	%r251, %r250, 6;
	add.s32 	%r252, %r251, 7;
	shr.u32 	%r253, %r252, 29;
	add.s32 	%r254, %r252, %r253;
	shr.s32 	%r255, %r254, 3;
	st.shared.u32 	[%r898], %r251;
	add.s32 	%r256, %r255, %r903;
	add.s32 	%r257, %r898, %r11;
	st.shared.u32 	[%r257], %r256;
	ld.global.nc.u32 	%r258, [%rd139+-8];
	sub.s32 	%r259, %r258, %r245;
	add.s32 	%r260, %r259, 63;
	shr.s32 	%r261, %r260, 31;
	shr.u32 	%r262, %r261, 26;
	add.s32 	%r263, %r260, %r262;
	shr.s32 	%r264, %r263, 6;
	add.s32 	%r265, %r264, 7;
	shr.u32 	%r266, %r265, 29;
	add.s32 	%r267, %r265, %r266;
	shr.s32 	%r268, %r267, 3;
	st.shared.u32 	[%r898+4], %r264;
	add.s32 	%r269, %r268, %r256;
	st.shared.u32 	[%r257+4], %r269;
	ld.global.nc.u32 	%r270, [%rd139+-4];
	sub.s32 	%r271, %r270, %r258;
	add.s32 	%r272, %r271, 63;
	shr.s32 	%r273, %r272, 31;
	shr.u32 	%r274, %r273, 26;
	add.s32 	%r275, %r272, %r274;
	shr.s32 	%r276, %r275, 6;
	add.s32 	%r277, %r276, 7;
	shr.u32 	%r278, %r277, 29;
	add.s32 	%r279, %r277, %r278;
	shr.s32 	%r280, %r279, 3;
	st.shared.u32 	[%r898+8], %r276;
	add.s32 	%r281, %r280, %r269;
	st.shared.u32 	[%r257+8], %r281;
	ld.global.nc.u32 	%r282, [%rd139];
	sub.s32 	%r283, %r282, %r270;
	add.s32 	%r284, %r283, 63;
	shr.s32 	%r285, %r284, 31;
	shr.u32 	%r286, %r285, 26;
	add.s32 	%r287, %r284, %r286;
	shr.s32 	%r288, %r287, 6;
	add.s32 	%r289, %r288, 7;
	shr.u32 	%r290, %r289, 29;
	add.s32 	%r291, %r289, %r290;
	shr.s32 	%r292, %r291, 3;
	st.shared.u32 	[%r898+12], %r288;
	add.s32 	%r293, %r292, %r281;
	st.shared.u32 	[%r257+12], %r293;
	ld.global.nc.u32 	%r294, [%rd139+4];
	sub.s32 	%r295, %r294, %r282;
	add.s32 	%r296, %r295, 63;
	shr.s32 	%r297, %r296, 31;
	shr.u32 	%r298, %r297, 26;
	add.s32 	%r299, %r296, %r298;
	shr.s32 	%r300, %r299, 6;
	add.s32 	%r301, %r300, 7;
	shr.u32 	%r302, %r301, 29;
	add.s32 	%r303, %r301, %r302;
	shr.s32 	%r304, %r303, 3;
	st.shared.u32 	[%r898+16], %r300;
	add.s32 	%r305, %r304, %r293;
	st.shared.u32 	[%r257+16], %r305;
	ld.global.nc.u32 	%r306, [%rd139+8];
	sub.s32 	%r307, %r306, %r294;
	add.s32 	%r308, %r307, 63;
	shr.s32 	%r309, %r308, 31;
	shr.u32 	%r310, %r309, 26;
	add.s32 	%r311, %r308, %r310;
	shr.s32 	%r312, %r311, 6;
	add.s32 	%r313, %r312, 7;
	shr.u32 	%r314, %r313, 29;
	add.s32 	%r315, %r313, %r314;
	shr.s32 	%r316, %r315, 3;
	st.shared.u32 	[%r898+20], %r312;
	add.s32 	%r317, %r316, %r305;
	st.shared.u32 	[%r257+20], %r317;
	ld.global.nc.u32 	%r318, [%rd139+12];
	sub.s32 	%r319, %r318, %r306;
	add.s32 	%r320, %r319, 63;
	shr.s32 	%r321, %r320, 31;
	shr.u32 	%r322, %r321, 26;
	add.s32 	%r323, %r320, %r322;
	shr.s32 	%r324, %r323, 6;
	add.s32 	%r325, %r324, 7;
	shr.u32 	%r326, %r325, 29;
	add.s32 	%r327, %r325, %r326;
	shr.s32 	%r328, %r327, 3;
	st.shared.u32 	[%r898+24], %r324;
	add.s32 	%r329, %r328, %r317;
	st.shared.u32 	[%r257+24], %r329;
	ld.global.nc.u32 	%r330, [%rd139+16];
	sub.s32 	%r331, %r330, %r318;
	add.s32 	%r332, %r331, 63;
	shr.s32 	%r333, %r332, 31;
	shr.u32 	%r334, %r333, 26;
	add.s32 	%r335, %r332, %r334;
	shr.s32 	%r336, %r335, 6;
	add.s32 	%r337, %r336, 7;
	shr.u32 	%r338, %r337, 29;
	add.s32 	%r339, %r337, %r338;
	shr.s32 	%r340, %r339, 3;
	st.shared.u32 	[%r898+28], %r336;
	add.s32 	%r903, %r340, %r329;
	st.shared.u32 	[%r257+28], %r903;
	add.s32 	%r902, %r902, 8;
	add.s32 	%r899, %r899, 8;
	add.s32 	%r898, %r898, 32;
	add.s64 	%rd139, %rd139, 32;
	setp.ne.s32 	%p5, %r899, 0;
	@%p5 bra 	$L__BB8_6;
$L__BB8_7:
	setp.eq.s32 	%p6, %r8, 0;
	@%p6 bra 	$L__BB8_15;
	and.b32  	%r22, %r7, 3;
	setp.lt.u32 	%p7, %r8, 4;
	@%p7 bra 	$L__BB8_10;
	mul.wide.s32 	%rd23, %r902, 4;
	add.s64 	%rd24, %rd2, %rd23;
	ld.global.nc.u32 	%r341, [%rd24+-4];
	mul.wide.u32 	%rd25, %r902, 4;
	add.s64 	%rd26, %rd2, %rd25;
	ld.global.nc.u32 	%r342, [%rd26];
	sub.s32 	%r343, %r342, %r341;
	add.s32 	%r344, %r343, 63;
	shr.s32 	%r345, %r344, 31;
	shr.u32 	%r346, %r345, 26;
	add.s32 	%r347, %r344, %r346;
	shr.s32 	%r348, %r347, 6;
	add.s32 	%r349, %r348, 7;
	shr.u32 	%r350, %r349, 29;
	add.s32 	%r351, %r349, %r350;
	shr.s32 	%r352, %r351, 3;
	shl.b32 	%r353, %r902, 2;
	mov.u32 	%r354, _ZZ66mx_block_rearrange_2d_K_groups_rowmajor_128x4_vec_pipelined_kernelILi64ELi8EEvPKhiiiiPKiPhiiE11smem_cumsum;
	add.s32 	%r355, %r354, %r353;
	st.shared.u32 	[%r355], %r348;
	add.s32 	%r356, %r352, %r903;
	shl.b32 	%r357, %r225, 2;
	add.s32 	%r358, %r355, %r357;
	st.shared.u32 	[%r358], %r356;
	add.s32 	%r359, %r902, 1;
	mul.wide.u32 	%rd27, %r359, 4;
	add.s64 	%rd28, %rd2, %rd27;
	ld.global.nc.u32 	%r360, [%rd28];
	sub.s32 	%r361, %r360, %r342;
	add.s32 	%r362, %r361, 63;
	shr.s32 	%r363, %r362, 31;
	shr.u32 	%r364, %r363, 26;
	add.s32 	%r365, %r362, %r364;
	shr.s32 	%r366, %r365, 6;
	add.s32 	%r367, %r366, 7;
	shr.u32 	%r368, %r367, 29;
	add.s32 	%r369, %r367, %r368;
	shr.s32 	%r370, %r369, 3;
	st.shared.u32 	[%r355+4], %r366;
	add.s32 	%r371, %r370, %r356;
	st.shared.u32 	[%r358+4], %r371;
	add.s32 	%r372, %r902, 2;
	ld.global.nc.u32 	%r373, [%rd24+4];
	mul.wide.u32 	%rd29, %r372, 4;
	add.s64 	%rd30, %rd2, %rd29;
	ld.global.nc.u32 	%r374, [%rd30];
	sub.s32 	%r375, %r374, %r373;
	add.s32 	%r376, %r375, 63;
	shr.s32 	%r377, %r376, 31;
	shr.u32 	%r378, %r377, 26;
	add.s32 	%r379, %r376, %r378;
	shr.s32 	%r380, %r379, 6;
	add.s32 	%r381, %r380, 7;
	shr.u32 	%r382, %r381, 29;
	add.s32 	%r383, %r381, %r382;
	shr.s32 	%r384, %r383, 3;
	st.shared.u32 	[%r355+8], %r380;
	add.s32 	%r385, %r384, %r371;
	st.shared.u32 	[%r358+8], %r385;
	ld.global.nc.u32 	%r386, [%rd24+8];
	ld.global.nc.u32 	%r387, [%rd26+12];
	sub.s32 	%r388, %r387, %r386;
	add.s32 	%r389, %r388, 63;
	shr.s32 	%r390, %r389, 31;
	shr.u32 	%r391, %r390, 26;
	add.s32 	%r392, %r389, %r391;
	shr.s32 	%r393, %r392, 6;
	add.s32 	%r394, %r393, 7;
	shr.u32 	%r395, %r394, 29;
	add.s32 	%r396, %r394, %r395;
	shr.s32 	%r397, %r396, 3;
	st.shared.u32 	[%r355+12], %r393;
	add.s32 	%r903, %r397, %r385;
	st.shared.u32 	[%r358+12], %r903;
	add.s32 	%r902, %r902, 4;
$L__BB8_10:
	setp.eq.s32 	%p8, %r22, 0;
	@%p8 bra 	$L__BB8_15;
	setp.eq.s32 	%p9, %r22, 1;
	@%p9 bra 	$L__BB8_13;
	mul.wide.s32 	%rd31, %r902, 4;
	add.s64 	%rd32, %rd2, %rd31;
	ld.global.nc.u32 	%r398, [%rd32+-4];
	mul.wide.u32 	%rd33, %r902, 4;
	add.s64 	%rd34, %rd2, %rd33;
	ld.global.nc.u32 	%r399, [%rd34];
	sub.s32 	%r400, %r399, %r398;
	add.s32 	%r401, %r400, 63;
	shr.s32 	%r402, %r401, 31;
	shr.u32 	%r403, %r402, 26;
	add.s32 	%r404, %r401, %r403;
	shr.s32 	%r405, %r404, 6;
	add.s32 	%r406, %r405, 7;
	shr.u32 	%r407, %r406, 29;
	add.s32 	%r408, %r406, %r407;
	shr.s32 	%r409, %r408, 3;
	shl.b32 	%r410, %r902, 2;
	mov.u32 	%r411, _ZZ66mx_block_rearrange_2d_K_groups_rowmajor_128x4_vec_pipelined_kernelILi64ELi8EEvPKhiiiiPKiPhiiE11smem_cumsum;
	add.s32 	%r412, %r411, %r410;
	st.shared.u32 	[%r412], %r405;
	add.s32 	%r413, %r409, %r903;
	shl.b32 	%r414, %r225, 2;
	add.s32 	%r415, %r412, %r414;
	st.shared.u32 	[%r415], %r413;
	ld.global.nc.u32 	%r416, [%rd34+4];
	sub.s32 	%r417, %r416, %r399;
	add.s32 	%r418, %r417, 63;
	shr.s32 	%r419, %r418, 31;
	shr.u32 	%r420, %r419, 26;
	add.s32 	%r421, %r418, %r420;
	shr.s32 	%r422, %r421, 6;
	add.s32 	%r423, %r422, 7;
	shr.u32 	%r424, %r423, 29;
	add.s32 	%r425, %r423, %r424;
	shr.s32 	%r426, %r425, 3;
	st.shared.u32 	[%r412+4], %r422;
	add.s32 	%r903, %r426, %r413;
	st.shared.u32 	[%r415+4], %r903;
	add.s32 	%r902, %r902, 2;
$L__BB8_13:
	and.b32  	%r427, %r7, 1;
	setp.eq.b32 	%p10, %r427, 1;
	not.pred 	%p11, %p10;
	@%p11 bra 	$L__BB8_15;
	mul.wide.s32 	%rd35, %r902, 4;
	add.s64 	%rd36, %rd2, %rd35;
	ld.global.nc.u32 	%r428, [%rd36+-4];
	mul.wide.u32 	%rd37, %r902, 4;
	add.s64 	%rd38, %rd2, %rd37;
	ld.global.nc.u32 	%r429, [%rd38];
	sub.s32 	%r430, %r429, %r428;
	add.s32 	%r431, %r430, 63;
	shr.s32 	%r432, %r431, 31;
	shr.u32 	%r433, %r432, 26;
	add.s32 	%r434, %r431, %r433;
	shr.s32 	%r435, %r434, 6;
	add.s32 	%r436, %r435, 7;
	shr.u32 	%r437, %r436, 29;
	add.s32 	%r438, %r436, %r437;
	shr.s32 	%r439, %r438, 3;
	shl.b32 	%r440, %r902, 2;
	mov.u32 	%r441, _ZZ66mx_block_rearrange_2d_K_groups_rowmajor_128x4_vec_pipelined_kernelILi64ELi8EEvPKhiiiiPKiPhiiE11smem_cumsum;
	add.s32 	%r442, %r441, %r440;
	st.shared.u32 	[%r442], %r435;
	add.s32 	%r443, %r439, %r903;
	shl.b32 	%r444, %r225, 2;
	add.s32 	%r445, %r442, %r444;
	st.shared.u32 	[%r445], %r443;
$L__BB8_15:
	bar.sync 	0;
	setp.lt.s32 	%p12, %r225, 1;
	@%p12 bra 	$L__BB8_19;
	mov.b32 	%r31, 0;
	mov.u32 	%r449, _ZZ66mx_block_rearrange_2d_K_groups_rowmajor_128x4_vec_pipelined_kernelILi64ELi8EEvPKhiiiiPKiPhiiE11smem_cumsum;
	mov.u32 	%r909, %r31;
$L__BB8_17:
	add.s32 	%r447, %r31, %r225;
	shl.b32 	%r448, %r447, 2;
	add.s32 	%r450, %r449, %r448;
	ld.shared.u32 	%r33, [%r450];
	setp.lt.s32 	%p13, %r1, %r33;
	@%p13 bra 	$L__BB8_20;
	add.s32 	%r31, %r31, 1;
	setp.eq.s32 	%p14, %r31, %r225;
	mov.u32 	%r909, %r33;
	@%p14 bra 	$L__BB8_19;
	bra.uni 	$L__BB8_17;
$L__BB8_19:
	setp.eq.s32 	%p15, %r3, 0;
	mov.b32 	%r910, 0;
	mov.u32 	%r911, %r910;
	mov.u32 	%r912, %r910;
	mov.u32 	%r913, %r910;
	@%p15 bra 	$L__BB8_23;
	bra.uni 	$L__BB8_44;
$L__BB8_20:
	setp.eq.s32 	%p16, %r3, 0;
	sub.s32 	%r452, %r1, %r909;
	shl.b32 	%r910, %r452, 3;
	@%p16 bra 	$L__BB8_21;
	bra.uni 	$L__BB8_44;
$L__BB8_21:
	shl.b32 	%r454, %r31, 2;
	add.s32 	%r456, %r449, %r454;
	ld.shared.u32 	%r457, [%r456];
	sub.s32 	%r912, %r457, %r910;
	setp.eq.s32 	%p17, %r31, 0;
	mov.b32 	%r911, 0;
	mov.u32 	%r913, %r911;
	@%p17 bra 	$L__BB8_23;
	mul.wide.u32 	%rd39, %r31, 4;
	add.s64 	%rd40, %rd2, %rd39;
	ld.global.nc.u32 	%r913, [%rd40+-4];
	mov.u32 	%r911, %r31;
$L__BB8_23:
	st.shared.u32 	[_ZZ66mx_block_rearrange_2d_K_groups_rowmajor_128x4_vec_pipelined_kernelILi64ELi8EEvPKhiiiiPKiPhiiE23s_input_group_start_col], %r913;
	mul.wide.u32 	%rd41, %r911, 4;
	add.s64 	%rd42, %rd2, %rd41;
	ld.global.nc.u32 	%r459, [%rd42];
	st.shared.u32 	[_ZZ66mx_block_rearrange_2d_K_groups_rowmajor_128x4_vec_pipelined_kernelILi64ELi8EEvPKhiiiiPKiPhiiE21s_input_group_end_col], %r459;
	st.shared.u32 	[_ZZ66mx_block_rearrange_2d_K_groups_rowmajor_128x4_vec_pipelined_kernelILi64ELi8EEvPKhiiiiPKiPhiiE22s_first_chunk_in_group], %r910;
	setp.eq.s32 	%p18, %r911, 0;
	mov.b32 	%r930, 0;
	@%p18 bra 	$L__BB8_43;
	and.b32  	%r42, %r911, 7;
	setp.lt.u32 	%p19, %r911, 8;
	mov.b32 	%r923, 0;
	mov.u32 	%r930, %r923;
	@%p19 bra 	$L__BB8_29;
	and.b32  	%r923, %r911, 2147483640;
	and.b32  	%r463, %r911, -8;
	neg.s32 	%r914, %r463;
	add.s64 	%rd140, %rd2, 12;
	mov.b32 	%r915, 0;
	mov.u32 	%r930, %r915;
$L__BB8_26:
	.pragma "nounroll";
	setp.eq.s32 	%p20, %r915, 0;
	mov.b32 	%r917, 3;
	@%p20 bra 	$L__BB8_28;
	ld.global.nc.u32 	%r465, [%rd140+-16];
	sub.s32 	%r917, 3, %r465;
$L__BB8_28:
	ld.global.nc.u32 	%r466, [%rd140+-12];
	add.s32 	%r467, %r917, %r466;
	shr.s32 	%r468, %r467, 31;
	shr.u32 	%r469, %r468, 30;
	add.s32 	%r470, %r467, %r469;
	shr.s32 	%r471, %r470, 2;
	ld.global.nc.u32 	%r472, [%rd140+-8];
	sub.s32 	%r473, %r472, %r466;
	add.s32 	%r474, %r473, 3;
	shr.s32 	%r475, %r474, 31;
	shr.u32 	%r476, %r475, 30;
	add.s32 	%r477, %r474, %r476;
	shr.s32 	%r478, %r477, 2;
	add.s32 	%r479, %r471, %r478;
	ld.global.nc.u32 	%r480, [%rd140+-4];
	sub.s32 	%r481, %r480, %r472;
	add.s32 	%r482, %r481, 3;
	shr.s32 	%r483, %r482, 31;
	shr.u32 	%r484, %r483, 30;
	add.s32 	%r485, %r482, %r484;
	shr.s32 	%r486, %r485, 2;
	add.s32 	%r487, %r479, %r486;
	ld.global.nc.u32 	%r488, [%rd140];
	sub.s32 	%r489, %r488, %r480;
	add.s32 	%r490, %r489, 3;
	shr.s32 	%r491, %r490, 31;
	shr.u32 	%r492, %r491, 30;
	add.s32 	%r493, %r490, %r492;
	shr.s32 	%r494, %r493, 2;
	add.s32 	%r495, %r487, %r494;
	ld.global.nc.u32 	%r496, [%rd140+4];
	sub.s32 	%r497, %r496, %r488;
	add.s32 	%r498, %r497, 3;
	shr.s32 	%r499, %r498, 31;
	shr.u32 	%r500, %r499, 30;
	add.s32 	%r501, %r498, %r500;
	shr.u32 	%r502, %r501, 2;
	add.s32 	%r503, %r495, %r502;
	ld.global.nc.u32 	%r504, [%rd140+8];
	sub.s32 	%r505, %r504, %r496;
	add.s32 	%r506, %r505, 3;
	shr.s32 	%r507, %r506, 31;
	shr.u32 	%r508, %r507, 30;
	add.s32 	%r509, %r506, %r508;
	shr.u32 	%r510, %r509, 2;
	add.s32 	%r511, %r503, %r510;
	ld.global.nc.u32 	%r512, [%rd140+12];
	sub.s32 	%r513, %r512, %r504;
	add.s32 	%r514, %r513, 3;
	shr.s32 	%r515, %r514, 31;
	shr.u32 	%r516, %r515, 30;
	add.s32 	%r517, %r514, %r516;
	shr.u32 	%r518, %r517, 2;
	add.s32 	%r519, %r511, %r518;
	ld.global.nc.u32 	%r520, [%rd140+16];
	sub.s32 	%r521, %r520, %r512;
	add.s32 	%r522, %r521, 3;
	shr.s32 	%r523, %r522, 31;
	shr.u32 	%r524, %r523, 30;
	add.s32 	%r525, %r522, %r524;
	shr.u32 	%r526, %r525, 2;
	add.s32 	%r527, %r519, %r526;
	shl.b32 	%r528, %r527, 2;
	add.s32 	%r930, %r528, %r930;
	add.s32 	%r915, %r915, 8;
	add.s32 	%r914, %r914, 8;
	add.s64 	%rd140, %rd140, 32;
	setp.ne.s32 	%p21, %r914, 0;
	@%p21 bra 	$L__BB8_26;
$L__BB8_29:
	setp.eq.s32 	%p22, %r42, 0;
	@%p22 bra 	$L__BB8_43;
	and.b32  	%r56, %r911, 3;
	setp.lt.u32 	%p23, %r42, 4;
	@%p23 bra 	$L__BB8_34;
	setp.eq.s32 	%p24, %r923, 0;
	mul.wide.u32 	%rd43, %r923, 4;
	add.s64 	%rd9, %rd2, %rd43;
	mov.b32 	%r921, 3;
	@%p24 bra 	$L__BB8_33;
	ld.global.nc.u32 	%r531, [%rd9+-4];
	sub.s32 	%r921, 3, %r531;
$L__BB8_33:
	ld.global.nc.u32 	%r532, [%rd9];
	add.s32 	%r533, %r921, %r532;
	shr.s32 	%r534, %r533, 31;
	shr.u32 	%r535, %r534, 30;
	add.s32 	%r536, %r533, %r535;
	shr.u32 	%r537, %r536, 2;
	ld.global.nc.u32 	%r538, [%rd9+4];
	sub.s32 	%r539, %r538, %r532;
	add.s32 	%r540, %r539, 3;
	shr.s32 	%r541, %r540, 31;
	shr.u32 	%r542, %r541, 30;
	add.s32 	%r543, %r540, %r542;
	shr.u32 	%r544, %r543, 2;
	add.s32 	%r545, %r537, %r544;
	ld.global.nc.u32 	%r546, [%rd9+8];
	sub.s32 	%r547, %r546, %r538;
	add.s32 	%r548, %r547, 3;
	shr.s32 	%r549, %r548, 31;
	shr.u32 	%r550, %r549, 30;
	add.s32 	%r551, %r548, %r550;
	shr.u32 	%r552, %r551, 2;
	add.s32 	%r553, %r545, %r552;
	ld.global.nc.u32 	%r554, [%rd9+12];
	sub.s32 	%r555, %r554, %r546;
	add.s32 	%r556, %r555, 3;
	shr.s32 	%r557, %r556, 31;
	shr.u32 	%r558, %r557, 30;
	add.s32 	%r559, %r556, %r558;
	shr.u32 	%r560, %r559, 2;
	add.s32 	%r561, %r553, %r560;
	shl.b32 	%r562, %r561, 2;
	add.s32 	%r930, %r562, %r930;
	add.s32 	%r923, %r923, 4;
$L__BB8_34:
	setp.eq.s32 	%p25, %r56, 0;
	@%p25 bra 	$L__BB8_43;
	setp.eq.s32 	%p26, %r56, 1;
	@%p26 bra 	$L__BB8_39;
	setp.eq.s32 	%p27, %r923, 0;
	mul.wide.s32 	%rd44, %r923, 4;
	add.s64 	%rd10, %rd2, %rd44;
	mov.b32 	%r925, 3;
	@%p27 bra 	$L__BB8_38;
	ld.global.nc.u32 	%r565, [%rd10+-4];
	sub.s32 	%r925, 3, %r565;
$L__BB8_38:
	ld.global.nc.u32 	%r566, [%rd10];
	add.s32 	%r567, %r925, %r566;
	shr.s32 	%r568, %r567, 31;
	shr.u32 	%r569, %r568, 30;
	add.s32 	%r570, %r567, %r569;
	shr.u32 	%r571, %r570, 2;
	ld.global.nc.u32 	%r572, [%rd10+4];
	sub.s32 	%r573, %r572, %r566;
	add.s32 	%r574, %r573, 3;
	shr.s32 	%r575, %r574, 31;
	shr.u32 	%r576, %r575, 30;
	add.s32 	%r577, %r574, %r576;
	shr.u32 	%r578, %r577, 2;
	add.s32 	%r579, %r571, %r578;
	shl.b32 	%r580, %r579, 2;
	add.s32 	%r930, %r580, %r930;
	add.s32 	%r923, %r923, 2;
$L__BB8_39:
	and.b32  	%r581, %r911, 1;
	setp.eq.b32 	%p28, %r581, 1;
	not.pred 	%p29, %p28;
	@%p29 bra 	$L__BB8_43;
	setp.eq.s32 	%p30, %r923, 0;
	mul.wide.s32 	%rd45, %r923, 4;
	add.s64 	%rd11, %rd2, %rd45;
	mov.b32 	%r929, 3;
	@%p30 bra 	$L__BB8_42;
	ld.global.nc.u32 	%r583, [%rd11+-4];
	sub.s32 	%r929, 3, %r583;
$L__BB8_42:
	ld.global.nc.u32 	%r584, [%rd11];
	add.s32 	%r585, %r929, %r584;
	shr.s32 	%r586, %r585, 31;
	shr.u32 	%r587, %r586, 30;
	add.s32 	%r588, %r585, %r587;
	and.b32  	%r589, %r588, -4;
	add.s32 	%r930, %r589, %r930;
$L__BB8_43:
	st.shared.u32 	[_ZZ66mx_block_rearrange_2d_K_groups_rowmajor_128x4_vec_pipelined_kernelILi64ELi8EEvPKhiiiiPKiPhiiE24s_output_group_start_col], %r930;
	setp.gt.s32 	%p31, %r912, 0;
	min.u32 	%r590, %r912, 8;
	selp.b32 	%r591, %r590, 0, %p31;
	st.shared.u32 	[_ZZ66mx_block_rearrange_2d_K_groups_rowmajor_128x4_vec_pipelined_kernelILi64ELi8EEvPKhiiiiPKiPhiiE23s_num_chunks_to_process], %r591;
$L__BB8_44:
	bar.sync 	0;
	ld.shared.u32 	%r75, [_ZZ66mx_block_rearrange_2d_K_groups_rowmajor_128x4_vec_pipelined_kernelILi64ELi8EEvPKhiiiiPKiPhiiE23s_input_group_start_col];
	ld.shared.u32 	%r76, [_ZZ66mx_block_rearrange_2d_K_groups_rowmajor_128x4_vec_pipelined_kernelILi64ELi8EEvPKhiiiiPKiPhiiE21s_input_group_end_col];
	ld.shared.u32 	%r77, [_ZZ66mx_block_rearrange_2d_K_groups_rowmajor_128x4_vec_pipelined_kernelILi64ELi8EEvPKhiiiiPKiPhiiE22s_first_chunk_in_group];
	ld.shared.u32 	%r78, [_ZZ66mx_block_rearrange_2d_K_groups_rowmajor_128x4_vec_pipelined_kernelILi64ELi8EEvPKhiiiiPKiPhiiE23s_num_chunks_to_process];
	setp.lt.s32 	%p32, %r78, 1;
	@%p32 bra 	$L__BB8_165;
	ld.shared.u32 	%r592, [_ZZ66mx_block_rearrange_2d_K_groups_rowmajor_128x4_vec_pipelined_kernelILi64ELi8EEvPKhiiiiPKiPhiiE24s_output_group_start_col];
	shl.b32 	%r593, %r2, 7;
	shr.u32 	%r79, %r3, 2;
	and.b32  	%r80, %r3, 3;
	add.s32 	%r81, %r593, %r79;
	shl.b32 	%r594, %r3, 2;
	and.b32  	%r595, %r594, 496;
	shr.u32 	%r82, %r3, 5;
	and.b32  	%r596, %r82, 28;
	add.s32 	%r83, %r595, %r596;
	shl.b32 	%r597, %r3, 4;
	and.b32  	%r84, %r597, 48;
	mul.lo.s32 	%r85, %r592, %r224;
	sub.s32 	%r598, %r76, %r75;
	add.s32 	%r599, %r598, 3;
	shr.s32 	%r600, %r599, 31;
	shr.u32 	%r601, %r600, 30;
	add.s32 	%r602, %r599, %r601;
	shl.b32 	%r603, %r602, 7;
	and.b32  	%r86, %r603, -512;
	cvt.u64.u32 	%rd46, %r81;
	cvt.s64.s32 	%rd47, %r222;
	mad.lo.s64 	%rd12, %rd47, %rd46, %rd18;
	setp.ne.s32 	%p33, %r78, 1;
	@%p33 bra 	$L__BB8_85;
	setp.ge.s32 	%p81, %r81, %r223;
	shl.b32 	%r784, %r77, 6;
	add.s32 	%r87, %r784, %r75;
	sub.s32 	%r785, %r76, %r87;
	min.s32 	%r88, %r785, 64;
	setp.le.s32 	%p82, %r88, %r84;
	shl.b32 	%r787, %r79, 6;
	or.b32  	%r89, %r787, %r84;
	mov.u32 	%r788, _ZZ66mx_block_rearrange_2d_K_groups_rowmajor_128x4_vec_pipelined_kernelILi64ELi8EEvPKhiiiiPKiPhiiE4smem;
	add.s32 	%r90, %r788, %r89;
	or.pred  	%p83, %p81, %p82;
	@%p83 bra 	$L__BB8_82;
	cvt.s64.s32 	%rd106, %r87;
	cvt.u64.u32 	%rd107, %r84;
	add.s64 	%rd108, %rd106, %rd107;
	add.s64 	%rd13, %rd12, %rd108;
	and.b64  	%rd109, %rd13, 15;
	setp.ne.s64 	%p84, %rd109, 0;
	add.s32 	%r791, %r84, 16;
	setp.gt.u32 	%p85, %r791, %r88;
	or.pred  	%p86, %p85, %p84;
	@%p86 bra 	$L__BB8_49;
	cvt.u64.u32 	%rd128, %r89;
	cvt.u64.u32 	%rd129, %r788;
	cvta.shared.u64 	%rd130, %rd129;
	add.s64 	%rd126, %rd130, %rd128;
	// begin inline asm
	cp.async.cg.shared.global [%rd126], [%rd13], 16;

	// end inline asm
	bra.uni 	$L__BB8_83;
$L__BB8_49:
	sub.s32 	%r91, %r88, %r84;
	setp.lt.s32 	%p87, %r91, 1;
	mov.b32 	%r932, 0;
	@%p87 bra 	$L__BB8_51;
	// begin inline asm
	ld.global.nc.u8 %r793, [%rd13];
	// end inline asm
	and.b32  	%r932, %r793, 255;
$L__BB8_51:
	setp.lt.s32 	%p88, %r91, 2;
	@%p88 bra 	$L__BB8_53;
	add.s64 	%rd111, %rd13, 1;
	// begin inline asm
	ld.global.nc.u8 %r794, [%rd111];
	// end inline asm
	shl.b32 	%r795, %r794, 8;
	and.b32  	%r796, %r795, 65280;
	or.b32  	%r932, %r932, %r796;
$L__BB8_53:
	setp.lt.s32 	%p89, %r91, 3;
	@%p89 bra 	$L__BB8_55;
	add.s64 	%rd112, %rd13, 2;
	// begin inline asm
	ld.global.nc.u8 %r797, [%rd112];
	// end inline asm
	shl.b32 	%r798, %r797, 16;
	and.b32  	%r799, %r798, 16711680;
	or.b32  	%r932, %r932, %r799;
$L__BB8_55:
	setp.lt.s32 	%p90, %r91, 4;
	@%p90 bra 	$L__BB8_57;
	add.s64 	%rd113, %rd13, 3;
	// begin inline asm
	ld.global.nc.u8 %r800, [%rd113];
	// end inline asm
	shl.b32 	%r801, %r800, 24;
	or.b32  	%r932, %r932, %r801;
$L__BB8_57:
	setp.lt.s32 	%p91, %r91, 5;
	mov.b32 	%r936, 0;
	@%p91 bra 	$L__BB8_59;
	add.s64 	%rd114, %rd13, 4;
	// begin inline asm
	ld.global.nc.u8 %r803, [%rd114];
	// end inline asm
	and.b32  	%r936, %r803, 255;
$L__BB8_59:
	setp.lt.s32 	%p92, %r91, 6;
	@%p92 bra 	$L__BB8_61;
	add.s64 	%rd115, %rd13, 5;
	// begin inline asm
	ld.global.nc.u8 %r804, [%rd115];
	// end inline asm
	shl.b32 	%r805, %r804, 8;
	and.b32  	%r806, %r805, 65280;
	or.b32  	%r936, %r936, %r806;
$L__BB8_61:
	setp.lt.s32 	%p93, %r91, 7;
	@%p93 bra 	$L__BB8_63;
	add.s64 	%rd116, %rd13, 6;
	// begin inline asm
	ld.global.nc.u8 %r807, [%rd116];
	// end inline asm
	shl.b32 	%r808, %r807, 16;
	and.b32  	%r809, %r808, 16711680;
	or.b32  	%r936, %r936, %r809;
$L__BB8_63:
	setp.lt.s32 	%p94, %r91, 8;
	@%p94 bra 	$L__BB8_65;
	add.s64 	%rd117, %rd13, 7;
	// begin inline asm
	ld.global.nc.u8 %r810, [%rd117];
	// end inline asm
	shl.b32 	%r811, %r810, 24;
	or.b32  	%r936, %r936, %r811;
$L__BB8_65:
	setp.lt.s32 	%p95, %r91, 9;
	mov.b32 	%r940, 0;
	@%p95 bra 	$L__BB8_67;
	add.s64 	%rd118, %rd13, 8;
	// begin inline asm
	ld.global.nc.u8 %r813, [%rd118];
	// end inline asm
	and.b32  	%r940, %r813, 255;
$L__BB8_67:
	setp.lt.s32 	%p96, %r91, 10;
	@%p96 bra 	$L__BB8_69;
	add.s64 	%rd119, %rd13, 9;
	// begin inline asm
	ld.global.nc.u8 %r814, [%rd119];
	// end inline asm
	shl.b32 	%r815, %r814, 8;
	and.b32  	%r816, %r815, 65280;
	or.b32  	%r940, %r940, %r816;
$L__BB8_69:
	setp.lt.s32 	%p97, %r91, 11;
	@%p97 bra 	$L__BB8_71;
	add.s64 	%rd120, %rd13, 10;
	// begin inline asm
	ld.global.nc.u8 %r817, [%rd120];
	// end inline asm
	shl.b32 	%r818, %r817, 16;
	and.b32  	%r819, %r818, 16711680;
	or.b32  	%r940, %r940, %r819;
$L__BB8_71:
	setp.lt.s32 	%p98, %r91, 12;
	@%p98 bra 	$L__BB8_73;
	add.s64 	%rd121, %rd13, 11;
	// begin inline asm
	ld.global.nc.u8 %r820, [%rd121];
	// end inline asm
	shl.b32 	%r821, %r820, 24;
	or.b32  	%r940, %r940, %r821;
$L__BB8_73:
	setp.lt.s32 	%p99, %r91, 13;
	mov.b32 	%r944, 0;
	@%p99 bra 	$L__BB8_75;
	add.s64 	%rd122, %rd13, 12;
	// begin inline asm
	ld.global.nc.u8 %r823, [%rd122];
	// end inline asm
	and.b32  	%r944, %r823, 255;
$L__BB8_75:
	setp.lt.s32 	%p100, %r91, 14;
	@%p100 bra 	$L__BB8_77;
	add.s64 	%rd123, %rd13, 13;
	// begin inline asm
	ld.global.nc.u8 %r824, [%rd123];
	// end inline asm
	shl.b32 	%r825, %r824, 8;
	and.b32  	%r826, %r825, 65280;
	or.b32  	%r944, %r944, %r826;
$L__BB8_77:
	setp.lt.s32 	%p101, %r91, 15;
	@%p101 bra 	$L__BB8_79;
	add.s64 	%rd124, %rd13, 14;
	// begin inline asm
	ld.global.nc.u8 %r827, [%rd124];
	// end inline asm
	shl.b32 	%r828, %r827, 16;
	and.b32  	%r829, %r828, 16711680;
	or.b32  	%r944, %r944, %r829;
$L__BB8_79:
	setp.lt.s32 	%p102, %r91, 16;
	@%p102 bra 	$L__BB8_81;
	add.s64 	%rd125, %rd13, 15;
	// begin inline asm
	ld.global.nc.u8 %r830, [%rd125];
	// end inline asm
	shl.b32 	%r831, %r830, 24;
	or.b32  	%r944, %r944, %r831;
$L__BB8_81:
	st.shared.v4.u32 	[%r90], {%r932, %r936, %r940, %r944};
	bra.uni 	$L__BB8_83;
$L__BB8_82:
	mov.b32 	%r789, 0;
	st.shared.v4.u32 	[%r90], {%r789, %r789, %r789, %r789};
$L__BB8_83:
	// begin inline asm
	cp.async.commit_group;

	// end inline asm
	// begin inline asm
	cp.async.wait_group 0;

	// end inline asm
	bar.sync 	0;
	ld.shared.v4.u32 	{%r833, %r834, %r835, %r836}, [%r90];
	bar.sync 	0;
	shr.u32 	%r838, %r83, 5;
	xor.b32  	%r839, %r838, %r594;
	and.b32  	%r840, %r839, 12;
	xor.b32  	%r841, %r840, %r83;
	shl.b32 	%r842, %r80, 11;
	or.b32  	%r843, %r842, %r841;
	add.s32 	%r845, %r788, %r843;
	st.shared.u32 	[%r845], %r833;
	st.shared.u32 	[%r845+512], %r834;
	st.shared.u32 	[%r845+1024], %r835;
	st.shared.u32 	[%r845+1536], %r836;
	bar.sync 	0;
	mul.lo.s32 	%r124, %r86, %r2;
	add.s32 	%r846, %r88, 3;
	shr.s32 	%r847, %r846, 31;
	shr.u32 	%r848, %r847, 30;
	add.s32 	%r849, %r846, %r848;
	shl.b32 	%r850, %r849, 7;
	and.b32  	%r851, %r850, -512;
	setp.ge.s32 	%p103, %r597, %r851;
	@%p103 bra 	$L__BB8_165;
	shl.b32 	%r852, %r77, 13;
	cvt.s64.s32 	%rd131, %r852;
	cvt.s64.s32 	%rd132, %r124;
	cvt.s64.s32 	%rd133, %r85;
	and.b32  	%r853, %r597, 15872;
	and.b32  	%r854, %r597, 496;
	shr.u32 	%r855, %r3, 1;
	xor.b32  	%r856, %r82, %r855;
	and.b32  	%r857, %r856, 12;
	or.b32  	%r858, %r857, %r854;
	or.b32  	%r859, %r858, %r853;
	add.s32 	%r861, %r788, %r859;
	ld.shared.u32 	%r862, [%r861];
	add.s32 	%r863, %r597, 4;
	and.b32  	%r864, %r863, 15872;
	and.b32  	%r865, %r863, 500;
	shr.u32 	%r866, %r863, 9;
	shr.u32 	%r867, %r863, 5;
	xor.b32  	%r868, %r866, %r867;
	and.b32  	%r869, %r868, 12;
	xor.b32  	%r870, %r869, %r865;
	or.b32  	%r871, %r870, %r864;
	add.s32 	%r872, %r788, %r871;
	ld.shared.u32 	%r873, [%r872];
	add.s32 	%r874, %r597, 8;
	and.b32  	%r875, %r874, 15872;
	and.b32  	%r876, %r874, 504;
	shr.u32 	%r877, %r874, 9;
	shr.u32 	%r878, %r874, 5;
	xor.b32  	%r879, %r877, %r878;
	and.b32  	%r880, %r879, 12;
	xor.b32  	%r881, %r880, %r876;
	or.b32  	%r882, %r881, %r875;
	add.s32 	%r883, %r788, %r882;
	ld.shared.u32 	%r884, [%r883];
	add.s32 	%r885, %r597, 12;
	and.b32  	%r886, %r885, 15872;
	and.b32  	%r887, %r885, 508;
	shr.u32 	%r888, %r885, 9;
	shr.u32 	%r889, %r885, 5;
	xor.b32  	%r890, %r888, %r889;
	and.b32  	%r891, %r890, 12;
	xor.b32  	%r892, %r891, %r887;
	or.b32  	%r893, %r892, %r886;
	add.s32 	%r894, %r788, %r893;
	ld.shared.u32 	%r895, [%r894];
	cvt.u64.u32 	%rd134, %r597;
	add.s64 	%rd135, %rd131, %rd134;
	add.s64 	%rd136, %rd135, %rd132;
	add.s64 	%rd137, %rd136, %rd133;
	add.s64 	%rd138, %rd1, %rd137;
	st.global.v4.u32 	[%rd138], {%r862, %r873, %r884, %r895};
	bra.uni 	$L__BB8_165;
$L__BB8_85:
	setp.ge.s32 	%p34, %r81, %r223;
	shl.b32 	%r126, %r77, 6;
	add.s32 	%r965, %r126, %r75;
	sub.s32 	%r604, %r76, %r965;
	min.s32 	%r128, %r604, 64;
	setp.le.s32 	%p35, %r128, %r84;
	shl.b32 	%r606, %r79, 6;
	or.b32  	%r129, %r606, %r84;
	cvt.u64.u32 	%rd48, %r129;
	mov.u32 	%r607, _ZZ66mx_block_rearrange_2d_K_groups_rowmajor_128x4_vec_pipelined_kernelILi64ELi8EEvPKhiiiiPKiPhiiE4smem;
	cvt.u64.u32 	%rd49, %r607;
	cvta.shared.u64 	%rd50, %rd49;
	add.s64 	%rd14, %rd50, %rd48;
	add.s32 	%r130, %r607, %r129;
	or.pred  	%p36, %p34, %p35;
	@%p36 bra 	$L__BB8_121;
	cvt.s64.s32 	%rd51, %r965;
	cvt.u64.u32 	%rd52, %r84;
	add.s64 	%rd53, %rd51, %rd52;
	add.s64 	%rd15, %rd12, %rd53;
	and.b64  	%rd54, %rd15, 15;
	setp.ne.s64 	%p37, %rd54, 0;
	add.s32 	%r610, %r84, 16;
	setp.gt.u32 	%p38, %r610, %r128;
	or.pred  	%p39, %p38, %p37;
	@%p39 bra 	$L__BB8_88;
	// begin inline asm
	cp.async.cg.shared.global [%rd14], [%rd15], 16;

	// end inline asm
	bra.uni 	$L__BB8_122;
$L__BB8_88:
	sub.s32 	%r131, %r128, %r84;
	setp.lt.s32 	%p40, %r131, 1;
	mov.b32 	%r948, 0;
	@%p40 bra 	$L__BB8_90;
	// begin inline asm
	ld.global.nc.u8 %r612, [%rd15];
	// end inline asm
	and.b32  	%r948, %r612, 255;
$L__BB8_90:
	setp.lt.s32 	%p41, %r131, 2;
	@%p41 bra 	$L__BB8_92;
	add.s64 	%rd56, %rd15, 1;
	// begin inline asm
	ld.global.nc.u8 %r613, [%rd56];
	// end inline asm
	shl.b32 	%r614, %r613, 8;
	and.b32  	%r615, %r614, 65280;
	or.b32  	%r948, %r948, %r615;
$L__BB8_92:
	setp.lt.s32 	%p42, %r131, 3;
	@%p42 bra 	$L__BB8_94;
	add.s64 	%rd57, %rd15, 2;
	// begin inline asm
	ld.global.nc.u8 %r616, [%rd57];
	// end inline asm
	shl.b32 	%r617, %r616, 16;
	and.b32  	%r618, %r617, 16711680;
	or.b32  	%r948, %r948, %r618;
$L__BB8_94:
	setp.lt.s32 	%p43, %r131, 4;
	@%p43 bra 	$L__BB8_96;
	add.s64 	%rd58, %rd15, 3;
	// begin inline asm
	ld.global.nc.u8 %r619, [%rd58];
	// end inline asm
	shl.b32 	%r620, %r619, 24;
	or.b32  	%r948, %r948, %r620;
$L__BB8_96:
	setp.lt.s32 	%p44, %r131, 5;
	mov.b32 	%r952, 0;
	@%p44 bra 	$L__BB8_98;
	add.s64 	%rd59, %rd15, 4;
	// begin inline asm
	ld.global.nc.u8 %r622, [%rd59];
	// end inline asm
	and.b32  	%r952, %r622, 255;
$L__BB8_98:
	setp.lt.s32 	%p45, %r131, 6;
	@%p45 bra 	$L__BB8_100;
	add.s64 	%rd60, %rd15, 5;
	// begin inline asm
	ld.global.nc.u8 %r623, [%rd60];
	// end inline asm
	shl.b32 	%r624, %r623, 8;
	and.b32  	%r625, %r624, 65280;
	or.b32  	%r952, %r952, %r625;
$L__BB8_100:
	setp.lt.s32 	%p46, %r131, 7;
	@%p46 bra 	$L__BB8_102;
	add.s64 	%rd61, %rd15, 6;
	// begin inline asm
	ld.global.nc.u8 %r626, [%rd61];
	// end inline asm
	shl.b32 	%r627, %r626, 16;
	and.b32  	%r628, %r627, 16711680;
	or.b32  	%r952, %r952, %r628;
$L__BB8_102:
	setp.lt.s32 	%p47, %r131, 8;
	@%p47 bra 	$L__BB8_104;
	add.s64 	%rd62, %rd15, 7;
	// begin inline asm
	ld.global.nc.u8 %r629, [%rd62];
	// end inline asm
	shl.b32 	%r630, %r629, 24;
	or.b32  	%r952, %r952, %r630;
$L__BB8_104:
	setp.lt.s32 	%p48, %r131, 9;
	mov.b32 	%r956, 0;
	@%p48 bra 	$L__BB8_106;
	add.s64 	%rd63, %rd15, 8;
	// begin inline asm
	ld.global.nc.u8 %r632, [%rd63];
	// end inline asm
	and.b32  	%r956, %r632, 255;
$L__BB8_106:
	setp.lt.s32 	%p49, %r131, 10;
	@%p49 bra 	$L__BB8_108;
	add.s64 	%rd64, %rd15, 9;
	// begin inline asm
	ld.global.nc.u8 %r633, [%rd64];
	// end inline asm
	shl.b32 	%r634, %r633, 8;
	and.b32  	%r635, %r634, 65280;
	or.b32  	%r956, %r956, %r635;
$L__BB8_108:
	setp.lt.s32 	%p50, %r131, 11;
	@%p50 bra 	$L__BB8_110;
	add.s64 	%rd65, %rd15, 10;
	// begin inline asm
	ld.global.nc.u8 %r636, [%rd65];
	// end inline asm
	shl.b32 	%r637, %r636, 16;
	and.b32  	%r638, %r637, 16711680;
	or.b32  	%r956, %r956, %r638;
$L__BB8_110:
	setp.lt.s32 	%p51, %r131, 12;
	@%p51 bra 	$L__BB8_112;
	add.s64 	%rd66, %rd15, 11;
	// begin inline asm
	ld.global.nc.u8 %r639, [%rd66];
	// end inline asm
	shl.b32 	%r640, %r639, 24;
	or.b32  	%r956, %r956, %r640;
$L__BB8_112:
	setp.lt.s32 	%p52, %r131, 13;
	mov.b32 	%r960, 0;
	@%p52 bra 	$L__BB8_114;
	add.s64 	%rd67, %rd15, 12;
	// begin inline asm
	ld.global.nc.u8 %r642, [%rd67];
	// end inline asm
	and.b32  	%r960, %r642, 255;
$L__BB8_114:
	setp.lt.s32 	%p53, %r131, 14;
	@%p53 bra 	$L__BB8_116;
	add.s64 	%rd68, %rd15, 13;
	// begin inline asm
	ld.global.nc.u8 %r643, [%rd68];
	// end inline asm
	shl.b32 	%r644, %r643, 8;
	and.b32  	%r645, %r644, 65280;
	or.b32  	%r960, %r960, %r645;
$L__BB8_116:
	setp.lt.s32 	%p54, %r131, 15;
	@%p54 bra 	$L__BB8_118;
	add.s64 	%rd69, %rd15, 14;
	// begin inline asm
	ld.global.nc.u8 %r646, [%rd69];
	// end inline asm
	shl.b32 	%r647, %r646, 16;
	and.b32  	%r648, %r647, 16711680;
	or.b32  	%r960, %r960, %r648;
$L__BB8_118:
	setp.lt.s32 	%p55, %r131, 16;
	@%p55 bra 	$L__BB8_120;
	add.s64 	%rd70, %rd15, 15;
	// begin inline asm
	ld.global.nc.u8 %r649, [%rd70];
	// end inline asm
	shl.b32 	%r650, %r649, 24;
	or.b32  	%r960, %r960, %r650;
$L__BB8_120:
	st.shared.v4.u32 	[%r130], {%r948, %r952, %r956, %r960};
	bra.uni 	$L__BB8_122;
$L__BB8_121:
	mov.b32 	%r608, 0;
	st.shared.v4.u32 	[%r130], {%r608, %r608, %r608, %r608};
$L__BB8_122:
	// begin inline asm
	cp.async.commit_group;

	// end inline asm
	shl.b32 	%r652, %r3, 2;
	shr.u32 	%r653, %r83, 5;
	xor.b32  	%r654, %r653, %r652;
	and.b32  	%r655, %r654, 12;
	xor.b32  	%r656, %r655, %r83;
	cvt.s64.s32 	%rd73, %r85;
	mul.lo.s32 	%r657, %r86, %r2;
	cvt.s64.s32 	%rd74, %r657;
	shl.b32 	%r164, %r3, 4;
	cvt.u64.u32 	%rd75, %r164;
	add.s64 	%rd76, %rd74, %rd75;
	add.s64 	%rd16, %rd76, %rd73;
	shl.b32 	%r658, %r80, 11;
	or.b32  	%r165, %r658, %r656;
	and.b32  	%r659, %r164, 15872;
	and.b32  	%r660, %r164, 496;
	shr.u32 	%r661, %r3, 1;
	xor.b32  	%r662, %r82, %r661;
	and.b32  	%r663, %r662, 12;
	or.b32  	%r664, %r663, %r660;
	or.b32  	%r166, %r664, %r659;
	or.b32  	%r665, %r164, 4;
	and.b32  	%r666, %r665, 15872;
	and.b32  	%r667, %r665, 500;
	shr.u32 	%r668, %r3, 5;
	xor.b32  	%r669, %r668, %r661;
	and.b32  	%r670, %r669, 12;
	xor.b32  	%r671, %r670, %r667;
	or.b32  	%r167, %r671, %r666;
	or.b32  	%r672, %r164, 8;
	and.b32  	%r673, %r672, 15872;
	and.b32  	%r674, %r672, 504;
	xor.b32  	%r675, %r670, %r674;
	or.b32  	%r168, %r675, %r673;
	or.b32  	%r676, %r164, 12;
	and.b32  	%r677, %r676, 15872;
	and.b32  	%r678, %r676, 508;
	xor.b32  	%r679, %r670, %r678;
	or.b32  	%r169, %r679, %r677;
	shl.b32 	%r967, %r77, 13;
	sub.s32 	%r680, %r76, %r75;
	sub.s32 	%r681, %r680, %r126;
	add.s32 	%r966, %r681, -64;
	neg.s32 	%r964, %r78;
	mov.b32 	%r963, 1;
	cvt.u64.u32 	%rd78, %r84;
$L__BB8_123:
	setp.ge.s32 	%p56, %r81, %r223;
	add.s32 	%r682, %r963, -1;
	and.b32  	%r178, %r682, 1;
	xor.b32  	%r179, %r178, 1;
	add.s32 	%r965, %r965, 64;
	min.s32 	%r181, %r966, 64;
	setp.le.s32 	%p57, %r181, %r84;
	or.pred  	%p58, %p56, %p57;
	@%p58 bra 	$L__BB8_159;
	cvt.s64.s32 	%rd77, %r965;
	add.s64 	%rd79, %rd77, %rd78;
	add.s64 	%rd17, %rd12, %rd79;
	and.b64  	%rd80, %rd17, 15;
	setp.ne.s64 	%p59, %rd80, 0;
	add.s32 	%r688, %r84, 16;
	setp.gt.s32 	%p60, %r688, %r181;
	or.pred  	%p61, %p60, %p59;
	@%p61 bra 	$L__BB8_126;
	mul.wide.u32 	%rd99, %r179, 8192;
	add.s64 	%rd97, %rd14, %rd99;
	// begin inline asm
	cp.async.cg.shared.global [%rd97], [%rd17], 16;

	// end inline asm
	bra.uni 	$L__BB8_160;
$L__BB8_126:
	sub.s32 	%r182, %r181, %r84;
	setp.lt.s32 	%p62, %r182, 1;
	mov.b32 	%r969, 0;
	@%p62 bra 	$L__BB8_128;
	// begin inline asm
	ld.global.nc.u8 %r690, [%rd17];
	// end inline asm
	and.b32  	%r969, %r690, 255;
$L__BB8_128:
	setp.lt.s32 	%p63, %r182, 2;
	@%p63 bra 	$L__BB8_130;
	add.s64 	%rd82, %rd17, 1;
	// begin inline asm
	ld.global.nc.u8 %r691, [%rd82];
	// end inline asm
	shl.b32 	%r692, %r691, 8;
	and.b32  	%r693, %r692, 65280;
	or.b32  	%r969, %r969, %r693;
$L__BB8_130:
	setp.lt.s32 	%p64, %r182, 3;
	@%p64 bra 	$L__BB8_132;
	add.s64 	%rd83, %rd17, 2;
	// begin inline asm
	ld.global.nc.u8 %r694, [%rd83];
	// end inline asm
	shl.b32 	%r695, %r694, 16;
	and.b32  	%r696, %r695, 16711680;
	or.b32  	%r969, %r969, %r696;
$L__BB8_132:
	setp.lt.s32 	%p65, %r182, 4;
	@%p65 bra 	$L__BB8_134;
	add.s64 	%rd84, %rd17, 3;
	// begin inline asm
	ld.global.nc.u8 %r697, [%rd84];
	// end inline asm
	shl.b32 	%r698, %r697, 24;
	or.b32  	%r969, %r969, %r698;
$L__BB8_134:
	setp.lt.s32 	%p66, %r182, 5;
	mov.b32 	%r973, 0;
	@%p66 bra 	$L__BB8_136;
	add.s64 	%rd85, %rd17, 4;
	// begin inline asm
	ld.global.nc.u8 %r700, [%rd85];
	// end inline asm
	and.b32  	%r973, %r700, 255;
$L__BB8_136:
	setp.lt.s32 	%p67, %r182, 6;
	@%p67 bra 	$L__BB8_138;
	add.s64 	%rd86, %rd17, 5;
	// begin inline asm
	ld.global.nc.u8 %r701, [%rd86];
	// end inline asm
	shl.b32 	%r702, %r701, 8;
	and.b32  	%r703, %r702, 65280;
	or.b32  	%r973, %r973, %r703;
$L__BB8_138:
	setp.lt.s32 	%p68, %r182, 7;
	@%p68 bra 	$L__BB8_140;
	add.s64 	%rd87, %rd17, 6;
	// begin inline asm
	ld.global.nc.u8 %r704, [%rd87];
	// end inline asm
	shl.b32 	%r705, %r704, 16;
	and.b32  	%r706, %r705, 16711680;
	or.b32  	%r973, %r973, %r706;
$L__BB8_140:
	setp.lt.s32 	%p69, %r182, 8;
	@%p69 bra 	$L__BB8_142;
	add.s64 	%rd88, %rd17, 7;
	// begin inline asm
	ld.global.nc.u8 %r707, [%rd88];
	// end inline asm
	shl.b32 	%r708, %r707, 24;
	or.b32  	%r973, %r973, %r708;
$L__BB8_142:
	setp.lt.s32 	%p70, %r182, 9;
	mov.b32 	%r977, 0;
	@%p70 bra 	$L__BB8_144;
	add.s64 	%rd89, %rd17, 8;
	// begin inline asm
	ld.global.nc.u8 %r710, [%rd89];
	// end inline asm
	and.b32  	%r977, %r710, 255;
$L__BB8_144:
	setp.lt.s32 	%p71, %r182, 10;
	@%p71 bra 	$L__BB8_146;
	add.s64 	%rd90, %rd17, 9;
	// begin inline asm
	ld.global.nc.u8 %r711, [%rd90];
	// end inline asm
	shl.b32 	%r712, %r711, 8;
	and.b32  	%r713, %r712, 65280;
	or.b32  	%r977, %r977, %r713;
$L__BB8_146:
	setp.lt.s32 	%p72, %r182, 11;
	@%p72 bra 	$L__BB8_148;
	add.s64 	%rd91, %rd17, 10;
	// begin inline asm
	ld.global.nc.u8 %r714, [%rd91];
	// end inline asm
	shl.b32 	%r715, %r714, 16;
	and.b32  	%r716, %r715, 16711680;
	or.b32  	%r977, %r977, %r716;
$L__BB8_148:
	setp.lt.s32 	%p73, %r182, 12;
	@%p73 bra 	$L__BB8_150;
	add.s64 	%rd92, %rd17, 11;
	// begin inline asm
	ld.global.nc.u8 %r717, [%rd92];
	// end inline asm
	shl.b32 	%r718, %r717, 24;
	or.b32  	%r977, %r977, %r718;
$L__BB8_150:
	setp.lt.s32 	%p74, %r182, 13;
	mov.b32 	%r981, 0;
	@%p74 bra 	$L__BB8_152;
	add.s64 	%rd93, %rd17, 12;
	// begin inline asm
	ld.global.nc.u8 %r720, [%rd93];
	// end inline asm
	and.b32  	%r981, %r720, 255;
$L__BB8_152:
	setp.lt.s32 	%p75, %r182, 14;
	@%p75 bra 	$L__BB8_154;
	add.s64 	%rd94, %rd17, 13;
	// begin inline asm
	ld.global.nc.u8 %r721, [%rd94];
	// end inline asm
	shl.b32 	%r722, %r721, 8;
	and.b32  	%r723, %r722, 65280;
	or.b32  	%r981, %r981, %r723;
$L__BB8_154:
	setp.lt.s32 	%p76, %r182, 15;
	@%p76 bra 	$L__BB8_156;
	add.s64 	%rd95, %rd17, 14;
	// begin inline asm
	ld.global.nc.u8 %r724, [%rd95];
	// end inline asm
	shl.b32 	%r725, %r724, 16;
	and.b32  	%r726, %r725, 16711680;
	or.b32  	%r981, %r981, %r726;
$L__BB8_156:
	setp.lt.s32 	%p77, %r182, 16;
	@%p77 bra 	$L__BB8_158;
	add.s64 	%rd96, %rd17, 15;
	// begin inline asm
	ld.global.nc.u8 %r727, [%rd96];
	// end inline asm
	shl.b32 	%r728, %r727, 24;
	or.b32  	%r981, %r981, %r728;
$L__BB8_158:
	shl.b32 	%r729, %r179, 13;
	add.s32 	%r730, %r130, %r729;
	st.shared.v4.u32 	[%r730], {%r969, %r973, %r977, %r981};
	bra.uni 	$L__BB8_160;
$L__BB8_159:
	shl.b32 	%r684, %r179, 13;
	add.s32 	%r685, %r130, %r684;
	mov.b32 	%r686, 0;
	st.shared.v4.u32 	[%r685], {%r686, %r686, %r686, %r686};
$L__BB8_160:
	// begin inline asm
	cp.async.commit_group;

	// end inline asm
	// begin inline asm
	cp.async.wait_group 1;

	// end inline asm
	bar.sync 	0;
	shl.b32 	%r731, %r178, 13;
	mov.u32 	%r732, _ZZ66mx_block_rearrange_2d_K_groups_rowmajor_128x4_vec_pipelined_kernelILi64ELi8EEvPKhiiiiPKiPhiiE4smem;
	add.s32 	%r215, %r732, %r731;
	add.s32 	%r733, %r215, %r129;
	ld.shared.v4.u32 	{%r734, %r735, %r736, %r737}, [%r733];
	bar.sync 	0;
	add.s32 	%r738, %r966, 64;
	min.s32 	%r739, %r738, 64;
	add.s32 	%r740, %r215, %r165;
	st.shared.u32 	[%r740], %r734;
	st.shared.u32 	[%r740+512], %r735;
	st.shared.u32 	[%r740+1024], %r736;
	st.shared.u32 	[%r740+1536], %r737;
	bar.sync 	0;
	add.s32 	%r741, %r739, 3;
	shr.s32 	%r742, %r741, 31;
	shr.u32 	%r743, %r742, 30;
	add.s32 	%r744, %r741, %r743;
	shl.b32 	%r745, %r744, 7;
	and.b32  	%r746, %r745, -512;
	setp.ge.s32 	%p78, %r164, %r746;
	@%p78 bra 	$L__BB8_162;
	cvt.s64.s32 	%rd100, %r967;
	add.s32 	%r747, %r215, %r166;
	ld.shared.u32 	%r748, [%r747];
	add.s32 	%r749, %r215, %r167;
	ld.shared.u32 	%r750, [%r749];
	add.s32 	%r751, %r215, %r168;
	ld.shared.u32 	%r752, [%r751];
	add.s32 	%r753, %r215, %r169;
	ld.shared.u32 	%r754, [%r753];
	add.s64 	%rd101, %rd16, %rd100;
	add.s64 	%rd102, %rd1, %rd101;
	st.global.v4.u32 	[%rd102], {%r748, %r750, %r752, %r754};
$L__BB8_162:
	add.s32 	%r967, %r967, 8192;
	add.s32 	%r966, %r966, -64;
	add.s32 	%r964, %r964, 1;
	add.s32 	%r963, %r963, 1;
	setp.ne.s32 	%p79, %r964, -1;
	@%p79 bra 	$L__BB8_123;
	add.s32 	%r755, %r78, -1;
	// begin inline asm
	cp.async.wait_group 0;

	// end inline asm
	bar.sync 	0;
	add.s32 	%r220, %r755, %r77;
	shl.b32 	%r756, %r220, 6;
	add.s32 	%r757, %r756, %r75;
	sub.s32 	%r758, %r76, %r757;
	shl.b32 	%r759, %r755, 13;
	and.b32  	%r760, %r759, 8192;
	mov.u32 	%r761, _ZZ66mx_block_rearrange_2d_K_groups_rowmajor_128x4_vec_pipelined_kernelILi64ELi8EEvPKhiiiiPKiPhiiE4smem;
	add.s32 	%r221, %r761, %r760;
	add.s32 	%r762, %r221, %r129;
	ld.shared.v4.u32 	{%r763, %r764, %r765, %r766}, [%r762];
	bar.sync 	0;
	min.s32 	%r767, %r758, 64;
	add.s32 	%r768, %r221, %r165;
	st.shared.u32 	[%r768], %r763;
	st.shared.u32 	[%r768+512], %r764;
	st.shared.u32 	[%r768+1024], %r765;
	st.shared.u32 	[%r768+1536], %r766;
	bar.sync 	0;
	add.s32 	%r769, %r767, 3;
	shr.s32 	%r770, %r769, 31;
	shr.u32 	%r771, %r770, 30;
	add.s32 	%r772, %r769, %r771;
	shl.b32 	%r773, %r772, 7;
	and.b32  	%r774, %r773, -512;
	setp.ge.s32 	%p80, %r164, %r774;
	@%p80 bra 	$L__BB8_165;
	shl.b32 	%r775, %r220, 13;
	cvt.s64.s32 	%rd103, %r775;
	add.s32 	%r776, %r221, %r166;
	ld.shared.u32 	%r777, [%r776];
	add.s32 	%r778, %r221, %r167;
	ld.shared.u32 	%r779, [%r778];
	add.s32 	%r780, %r221, %r168;
	ld.shared.u32 	%r781, [%r780];
	add.s32 	%r782, %r221, %r169;
	ld.shared.u32 	%r783, [%r782];
	add.s64 	%rd104, %rd16, %rd103;
	add.s64 	%rd105, %rd1, %rd104;
	st.global.v4.u32 	[%rd105], {%r777, %r779, %r781, %r783};
$L__BB8_165:
	ret;

}
	// .globl	_Z66mx_block_rearrange_2d_K_groups_rowmajor_128x4_vec_pipelined_kernelILi64ELi16EEvPKhiiiiPKiPhii
.visible .entry _Z66mx_block_rearrange_2d_K_groups_rowmajor_128x4_vec_pipelined_kernelILi64ELi16EEvPKhiiiiPKiPhii(
	.param .u64 .ptr .align 1 _Z66mx_block_rearrange_2d_K_groups_rowmajor_128x4_vec_pipelined_kernelILi64ELi16EEvPKhiiiiPKiPhii_param_0,
	.param .u32 _Z66mx_block_rearrange_2d_K_groups_rowmajor_128x4_vec_pipelined_kernelILi64ELi16EEvPKhiiiiPKiPhii_param_1,
	.param .u32 _Z66mx_block_rearrange_2d_K_groups_rowmajor_128x4_vec_pipelined_kernelILi64ELi16EEvPKhiiiiPKiPhii_param_2,
	.param .u32 _Z66mx_block_rearrange_2d_K_groups_rowmajor_128x4_vec_pipelined_kernelILi64ELi16EEvPKhiiiiPKiPhii_param_3,
	.param .u32 _Z66mx_block_rearrange_2d_K_groups_rowmajor_128x4_vec_pipelined_kernelILi64ELi16EEvPKhiiiiPKiPhii_param_4,
	.param .u64 .ptr .align 1 _Z66mx_block_rearrange_2d_K_groups_rowmajor_128x4_vec_pipelined_kernelILi64ELi16EEvPKhiiiiPKiPhii_param_5,
	.param .u64 .ptr .align 1 _Z66mx_block_rearrange_2d_K_groups_rowmajor_128x4_vec_pipelined_kernelILi64ELi16EEvPKhiiiiPKiPhii_param_6,
	.param .u32 _Z66mx_block_rearrange_2d_K_groups_rowmajor_128x4_vec_pipelined_kernelILi64ELi16EEvPKhiiiiPKiPhii_param_7,
	.param .u32 _Z66mx_block_rearrange_2d_K_groups_rowmajor_128x4_vec_pipelined_kernelILi64ELi16EEvPKhiiiiPKiPhii_param_8
)
{
	.reg .pred 	%p<104>;
	.reg .b32 	%r<984>;
	.reg .b64 	%rd<141>;
	// demoted variable
	.shared .align 16 .b8 _ZZ66mx_block_rearrange_2d_K_groups_rowmajor_128x4_vec_pipelined_kernelILi64ELi16EEvPKhiiiiPKiPhiiE4smem[16384];
	// demoted variable
	.shared .align 4 .b8 _ZZ66mx_block_rearrange_2d_K_groups_rowmajor_128x4_vec_pipelined_kernelILi64ELi16EEvPKhiiiiPKiPhiiE11smem_cumsum[256];
	// demoted variable
	.shared .align 4 .u32 _ZZ66mx_block_rearrange_2d_K_groups_rowmajor_128x4_vec_pipelined_kernelILi64ELi16EEvPKhiiiiPKiPhiiE24s_output_group_start_col;
	// demoted variable
	.shared .align 4 .u32 _ZZ66mx_block_rearrange_2d_K_groups_rowmajor_128x4_vec_pipelined_kernelILi64ELi16EEvPKhiiiiPKiPhiiE23s_input_group_start_col;
	// demoted variable
	.shared .align 4 .u32 _ZZ66mx_block_rearrange_2d_K_groups_rowmajor_128x4_vec_pipelined_kernelILi64ELi16EEvPKhiiiiPKiPhiiE21s_input_group_end_col;
	// demoted variable
	.shared .align 4 .u32 _ZZ66mx_block_rearrange_2d_K_groups_rowmajor_128x4_vec_pipelined_kernelILi64ELi16EEvPKhiiiiPKiPhiiE22s_first_chunk_in_group;
	// demoted variable
	.shared .align 4 .u32 _ZZ66mx_block_rearrange_2d_K_groups_rowmajor_128x4_vec_pipelined_kernelILi64ELi16EEvPKhiiiiPKiPhiiE23s_num_chunks_to_process;
	ld.param.u64 	%rd18, [_Z66mx_block_rearrange_2d_K_groups_rowmajor_128x4_vec_pipelined_kernelILi64ELi16EEvPKhiiiiPKiPhii_param_0];
	ld.param.u32 	%r222, [_Z66mx_block_rearrange_2d_K_groups_rowmajor_128x4_vec_pipelined_kernelILi64ELi16EEvPKhiiiiPKiPhii_param_1];
	ld.param.u32 	%r223, [_Z66mx_block_rearrange_2d_K_groups_rowmajor_128x4_vec_pipelined_kernelILi64ELi16EEvPKhiiiiPKiPhii_param_2];
	ld.param.u32 	%r224, [_Z66mx_block_rearrange_2d_K_groups_rowmajor_128x4_vec_pipelined_kernelILi64ELi16EEvPKhiiiiPKiPhii_param_4];
	ld.param.u64 	%rd19, [_Z66mx_block_rearrange_2d_K_groups_rowmajor_128x4_vec_pipelined_kernelILi64ELi16EEvPKhiiiiPKiPhii_param_5];
	ld.param.u64 	%rd20, [_Z66mx_block_rearrange_2d_K_groups_rowmajor_128x4_vec_pipelined_kernelILi64ELi16EEvPKhiiiiPKiPhii_param_6];
	ld.param.u32 	%r225, [_Z66mx_block_rearrange_2d_K_groups_rowmajor_128x4_vec_pipelined_kernelILi64ELi16EEvPKhiiiiPKiPhii_param_8];
	cvta.to.global.u64 	%rd1, %rd20;
	cvta.to.global.u64 	%rd2, %rd19;
	mov.u32 	%r1, %ctaid.x;
	mov.u32 	%r2, %ctaid.y;
	mov.u32 	%r3, %tid.x;
	setp.ne.s32 	%p1, %r3, 0;
	@%p1 bra 	$L__BB9_15;
	setp.lt.s32 	%p2, %r225, 1;
	mov.b32 	%r903, 0;
	mov.u32 	%r902, %r903;
	@%p2 bra 	$L__BB9_3;
	ld.global.nc.u32 	%r228, [%rd2];
	add.s32 	%r229, %r228, 63;
	shr.s32 	%r230, %r229, 31;
	shr.u32 	%r231, %r230, 26;
	add.s32 	%r232, %r229, %r231;
	shr.s32 	%r233, %r232, 6;
	add.s32 	%r234, %r233, 15;
	shr.u32 	%r235, %r234, 28;
	add.s32 	%r236, %r234, %r235;
	shr.s32 	%r903, %r236, 4;
	st.shared.u32 	[_ZZ66mx_block_rearrange_2d_K_groups_rowmajor_128x4_vec_pipelined_kernelILi64ELi16EEvPKhiiiiPKiPhiiE11smem_cumsum], %r233;
	mov.u32 	%r237, _ZZ66mx_block_rearrange_2d_K_groups_rowmajor_128x4_vec_pipelined_kernelILi64ELi16EEvPKhiiiiPKiPhiiE11smem_cumsum;
	shl.b32 	%r238, %r225, 2;
	add.s32 	%r239, %r237, %r238;
	st.shared.u32 	[%r239], %r903;
	mov.b32 	%r902, 1;
$L__BB9_3:
	setp.ge.s32 	%p3, %r902, %r225;
	@%p3 bra 	$L__BB9_15;
	sub.s32 	%r7, %r225, %r902;
	and.b32  	%r8, %r7, 7;
	sub.s32 	%r240, %r902, %r225;
	setp.gt.u32 	%p4, %r240, -8;
	@%p4 bra 	$L__BB9_7;
	and.b32  	%r241, %r7, -8;
	neg.s32 	%r899, %r241;
	shl.b32 	%r242, %r902, 2;
	mov.u32 	%r243, _ZZ66mx_block_rearrange_2d_K_groups_rowmajor_128x4_vec_pipelined_kernelILi64ELi16EEvPKhiiiiPKiPhiiE11smem_cumsum;
	add.s32 	%r898, %r243, %r242;
	shl.b32 	%r11, %r225, 2;
	mul.wide.u32 	%rd21, %r902, 4;
	add.s64 	%rd22, %rd21, %rd2;
	add.s64 	%rd139, %rd22, 12;
$L__BB9_6:
	.pragma "nounroll";
	ld.global.nc.u32 	%r244, [%rd139+-16];
	ld.global.nc.u32 	%r245, [%rd139+-12];
	sub.s32 	%r246, %r245, %r244;
	add.s32 	%r247, %r246, 63;
	shr.s32 	%r248, %r247, 31;
	shr.u32 	%r249, %r248, 26;
	add.s32 	%r250, %r247, %r249;
	shr.s32 	%r251, %r250, 6;
	add.s32 	%r252, %r251, 15;
	shr.u32 	%r253, %r252, 28;
	add.s32 	%r254, %r252, %r253;
	shr.s32 	%r255, %r254, 4;
	st.shared.u32 	[%r898], %r251;
	add.s32 	%r256, %r255, %r903;
	add.s32 	%r257, %r898, %r11;
	st.shared.u32 	[%r257], %r256;
	ld.global.nc.u32 	%r258, [%rd139+-8];
	sub.s32 	%r259, %r258, %r245;
	add.s32 	%r260, %r259, 63;
	shr.s32 	%r261, %r260, 31;
	shr.u32 	%r262, %r261, 26;
	add.s32 	%r263, %r260, %r262;
	shr.s32 	%r264, %r263, 6;
	add.s32 	%r265, %r264, 15;
	shr.u32 	%r266, %r265, 28;
	add.s32 	%r267, %r265, %r266;
	shr.s32 	%r268, %r267, 4;
	st.shared.u32 	[%r898+4], %r264;
	add.s32 	%r269, %r268, %r256;
	st.shared.u32 	[%r257+4], %r269;
	ld.global.nc.u32 	%r270, [%rd139+-4];
	sub.s32 	%r271, %r270, %r258;
	add.s32 	%r272, %r271, 63;
	shr.s32 	%r273, %r272, 31;
	shr.u32 	%r274, %r273, 26;
	add.s32 	%r275, %r272, %r274;
	shr.s32 	%r276, %r275, 6;
	add.s32 	%r277, %r276, 15;
	shr.u32 	%r278, %r277, 28;
	add.s32 	%r279, %r277, %r278;
	shr.s32 	%r280, %r279, 4;
	st.shared.u32 	[%r898+8], %r276;
	add.s32 	%r281, %r280, %r269;
	st.shared.u32 	[%r257+8], %r281;
	ld.global.nc.u32 	%r282, [%rd139];
	sub.s32 	%r283, %r282, %r270;
	add.s32 	%r284, %r283, 63;
	shr.s32 	%r285, %r284, 31;
	shr.u32 	%r286, %r285, 26;
	add.s32 	%r287, %r284, %r286;
	shr.s32 	%r288, %r287, 6;
	add.s32 	%r289, %r288, 15;
	shr.u32 	%r290, %r289, 28;
	add.s32 	%r291, %r289, %r290;
	shr.s32 	%r292, %r291, 4;
	st.shared.u32 	[%r898+12], %r288;
	add.s32 	%r293, %r292, %r281;
	st.shared.u32 	[%r257+12], %r293;
	ld.global.nc.u32 	%r294, [%rd139+4];
	sub.s32 	%r295, %r294, %r282;
	add.s32 	%r296, %r295, 63;
	shr.s32 	%r297, %r296, 31;
	shr.u32 	%r298, %r297, 26;
	add.s32 	%r299, %r296, %r298;
	shr.s32 	%r300, %r299, 6;
	add.s32 	%r301, %r300, 15;
	shr.u32 	%r302, %r301, 28;
	add.s32 	%r303, %r301, %r302;
	shr.s32 	%r304, %r303, 4;
	st.shared.u32 	[%r898+16], %r300;
	add.s32 	%r305, %r304, %r293;
	st.shared.u32 	[%r257+16], %r305;
	ld.global.nc.u32 	%r306, [%rd139+8];
	sub.s32 	%r307, %r306, %r294;
	add.s32 	%r308, %r307, 63;
	shr.s32 	%r309, %r308, 31;
	shr.u32 	%r310, %r309, 26;
	add.s32 	%r311, %r308, %r310;
	shr.s32 	%r312, %r311, 6;
	add.s32 	%r313, %r312, 15;
	shr.u32 	%r314, %r313, 28;
	add.s32 	%r315, %r313, %r314;
	shr.s32 	%r316, %r315, 4;
	st.shared.u32 	[%r898+20], %r312;
	add.s32 	%r317, %r316, %r305;
	st.shared.u32 	[%r257+20], %r317;
	ld.global.nc.u32 	%r318, [%rd139+12];
	sub.s32 	%r319, %r318, %r306;
	add.s32 	%r320, %r319, 63;
	shr.s32 	%r321, %r320, 31;
	shr.u32 	%r322, %r321, 26;
	add.s32 	%r323, %r320, %r322;
	shr.s32 	%r324, %r323, 6;
	add.s32 	%r325, %r324, 15;
	shr.u32 	%r326, %r325, 28;
	add.s32 	%r327, %r325, %r326;
	shr.s32 	%r328, %r327, 4;
	st.shared.u32 	[%r898+24], %r324;
	add.s32 	%r329, %r328, %r317;
	st.shared.u32 	[%r257+24], %r329;
	ld.global.nc.u32 	%r330, [%rd139+16];
	sub.s32 	%r331, %r330, %r318;
	add.s32 	%r332, %r331, 63;
	shr.s32 	%r333, %r332, 31;
	shr.u32 	%r334, %r333, 26;
	add.s32 	%r335, %r332, %r334;
	shr.s32 	%r336, %r335, 6;
	add.s32 	%r337, %r336, 15;
	shr.u32 	%r338, %r337, 28;
	add.s32 	%r339, %r337, %r338;
	shr.s32 	%r340, %r339, 4;
	st.shared.u32 	[%r898+28], %r336;
	add.s32 	%r903, %r340, %r329;
	st.shared.u32 	[%r257+28], %r903;
	add.s32 	%r902, %r902, 8;
	add.s32 	%r899, %r899, 8;
	add.s32 	%r898, %r898, 32;
	add.s64 	%rd139, %rd139, 32;
	setp.ne.s32 	%p5, %r899, 0;
	@%p5 bra 	$L__BB9_6;
$L__BB9_7:
	setp.eq.s32 	%p6, %r8, 0;
	@%p6 bra 	$L__BB9_15;
	and.b32  	%r22, %r7, 3;
	setp.lt.u32 	%p7, %r8, 4;
	@%p7 bra 	$L__BB9_10;
	mul.wide.s32 	%rd23, %r902, 4;
	add.s64 	%rd24, %rd2, %rd23;
	ld.global.nc.u32 	%r341, [%rd24+-4];
	mul.wide.u32 	%rd25, %r902, 4;
	add.s64 	%rd26, %rd2, %rd25;
	ld.global.nc.u32 	%r342, [%rd26];
	sub.s32 	%r343, %r342, %r341;
	add.s32 	%r344, %r343, 63;
	shr.s32 	%r345, %r344, 31;
	shr.u32 	%r346, %r345, 26;
	add.s32 	%r347, %r344, %r346;
	shr.s32 	%r348, %r347, 6;
	add.s32 	%r349, %r348, 15;
	shr.u32 	%r350, %r349, 28;
	add.s32 	%r351, %r349, %r350;
	shr.s32 	%r352, %r351, 4;
	shl.b32 	%r353, %r902, 2;
	mov.u32 	%r354, _ZZ66mx_block_rearrange_2d_K_groups_rowmajor_128x4_vec_pipelined_kernelILi64ELi16EEvPKhiiiiPKiPhiiE11smem_cumsum;
	add.s32 	%r355, %r354, %r353;
	st.shared.u32 	[%r355], %r348;
	add.s32 	%r356, %r352, %r903;
	shl.b32 	%r357, %r225, 2;
	add.s32 	%r358, %r355, %r357;
	st.shared.u32 	[%r358], %r356;
	add.s32 	%r359, %r902, 1;
	mul.wide.u32 	%rd27, %r359, 4;
	add.s64 	%rd28, %rd2, %rd27;
	ld.global.nc.u32 	%r360, [%rd28];
	sub.s32 	%r361, %r360, %r342;
	add.s32 	%r362, %r361, 63;
	shr.s32 	%r363, %r362, 31;
	shr.u32 	%r364, %r363, 26;
	add.s32 	%r365, %r362, %r364;
	shr.s32 	%r366, %r365, 6;
	add.s32 	%r367, %r366, 15;
	shr.u32 	%r368, %r367, 28;
	add.s32 	%r369, %r367, %r368;
	shr.s32 	%r370, %r369, 4;
	st.shared.u32 	[%r355+4], %r366;
	add.s32 	%r371, %r370, %r356;
	st.shared.u32 	[%r358+4], %r371;
	add.s32 	%r372, %r902, 2;
	ld.global.nc.u32 	%r373, [%rd24+4];
	mul.wide.u32 	%rd29, %r372, 4;
	add.s64 	%rd30, %rd2, %rd29;
	ld.global.nc.u32 	%r374, [%rd30];
	sub.s32 	%r375, %r374, %r373;
	add.s32 	%r376, %r375, 63;
	shr.s32 	%r377, %r376, 31;
	shr.u32 	%r378, %r377, 26;
	add.s32 	%r379, %r376, %r378;
	shr.s32 	%r380, %r379, 6;
	add.s32 	%r381, %r380, 15;
	shr.u32 	%r382, %r381, 28;
	add.s32 	%r383, %r381, %r382;
	shr.s32 	%r384, %r383, 4;
	st.shared.u32 	[%r355+8], %r380;
	add.s32 	%r385, %r384, %r371;
	st.shared.u32 	[%r358+8], %r385;
	ld.global.nc.u32 	%r386, [%rd24+8];
	ld.global.nc.u32 	%r387, [%rd26+12];
	sub.s32 	%r388, %r387, %r386;
	add.s32 	%r389, %r388, 63;
	shr.s32 	%r390, %r389, 31;
	shr.u32 	%r391, %r390, 26;
	add.s32 	%r392, %r389, %r391;
	shr.s32 	%r393, %r392, 6;
	add.s32 	%r394, %r393, 15;
	shr.u32 	%r395, %r394, 28;
	add.s32 	%r396, %r394, %r395;
	shr.s32 	%r397, %r396, 4;
	st.shared.u32 	[%r355+12], %r393;
	add.s32 	%r903, %r397, %r385;
	st.shared.u32 	[%r358+12], %r903;
	add.s32 	%r902, %r902, 4;
$L__BB9_10:
	setp.eq.s32 	%p8, %r22, 0;
	@%p8 bra 	$L__BB9_15;
	setp.eq.s32 	%p9, %r22, 1;
	@%p9 bra 	$L__BB9_13;
	mul.wide.s32 	%rd31, %r902, 4;
	add.s64 	%rd32, %rd2, %rd31;
	ld.global.nc.u32 	%r398, [%rd32+-4];
	mul.wide.u32 	%rd33, %r902, 4;
	add.s64 	%rd34, %rd2, %rd33;
	ld.global.nc.u32 	%r399, [%rd34];
	sub.s32 	%r400, %r399, %r398;
	add.s32 	%r401, %r400, 63;
	shr.s32 	%r402, %r401, 31;
	shr.u32 	%r403, %r402, 26;
	add.s32 	%r404, %r401, %r403;
	shr.s32 	%r405, %r404, 6;
	add.s32 	%r406, %r405, 15;
	shr.u32 	%r407, %r406, 28;
	add.s32 	%r408, %r406, %r407;
	shr.s32 	%r409, %r408, 4;
	shl.b32 	%r410, %r902, 2;
	mov.u32 	%r411, _ZZ66mx_block_rearrange_2d_K_groups_rowmajor_128x4_vec_pipelined_kernelILi64ELi16EEvPKhiiiiPKiPhiiE11smem_cumsum;
	add.s32 	%r412, %r411, %r410;
	st.shared.u32 	[%r412], %r405;
	add.s32 	%r413, %r409, %r903;
	shl.b32 	%r414, %r225, 2;
	add.s32 	%r415, %r412, %r414;
	st.shared.u32 	[%r415], %r413;
	ld.global.nc.u32 	%r416, [%rd34+4];
	sub.s32 	%r417, %r416, %r399;
	add.s32 	%r418, %r417, 63;
	shr.s32 	%r419, %r418, 31;
	shr.u32 	%r420, %r419, 26;
	add.s32 	%r421, %r418, %r420;
	shr.s32 	%r422, %r421, 6;
	add.s32 	%r423, %r422, 15;
	shr.u32 	%r424, %r423, 28;
	add.s32 	%r425, %r423, %r424;
	shr.s32 	%r426, %r425, 4;
	st.shared.u32 	[%r412+4], %r422;
	add.s32 	%r903, %r426, %r413;
	st.shared.u32 	[%r415+4], %r903;
	add.s32 	%r902, %r902, 2;
$L__BB9_13:
	and.b32  	%r427, %r7, 1;
	setp.eq.b32 	%p10, %r427, 1;
	not.pred 	%p11, %p10;
	@%p11 bra 	$L__BB9_15;
	mul.wide.s32 	%rd35, %r902, 4;
	add.s64 	%rd36, %rd2, %rd35;
	ld.global.nc.u32 	%r428, [%rd36+-4];
	mul.wide.u32 	%rd37, %r902, 4;
	add.s64 	%rd38, %rd2, %rd37;
	ld.global.nc.u32 	%r429, [%rd38];
	sub.s32 	%r430, %r429, %r428;
	add.s32 	%r431, %r430, 63;
	shr.s32 	%r432, %r431, 31;
	shr.u32 	%r433, %r432, 26;
	add.s32 	%r434, %r431, %r433;
	shr.s32 	%r435, %r434, 6;
	add.s32 	%r436, %r435, 15;
	shr.u32 	%r437, %r436, 28;
	add.s32 	%r438, %r436, %r437;
	shr.s32 	%r439, %r438, 4;
	shl.b32 	%r440, %r902, 2;
	mov.u32 	%r441, _ZZ66mx_block_rearrange_2d_K_groups_rowmajor_128x4_vec_pipelined_kernelILi64ELi16EEvPKhiiiiPKiPhiiE11smem_cumsum;
	add.s32 	%r442, %r441, %r440;
	st.shared.u32 	[%r442], %r435;
	add.s32 	%r443, %r439, %r903;
	shl.b32 	%r444, %r225, 2;
	add.s32 	%r445, %r442, %r444;
	st.shared.u32 	[%r445], %r443;
$L__BB9_15:
	bar.sync 	0;
	setp.lt.s32 	%p12, %r225, 1;
	@%p12 bra 	$L__BB9_19;
	mov.b32 	%r31, 0;
	mov.u32 	%r449, _ZZ66mx_block_rearrange_2d_K_groups_rowmajor_128x4_vec_pipelined_kernelILi64ELi16EEvPKhiiiiPKiPhiiE11smem_cumsum;
	mov.u32 	%r909, %r31;
$L__BB9_17:
	add.s32 	%r447, %r31, %r225;
	shl.b32 	%r448, %r447, 2;
	add.s32 	%r450, %r449, %r448;
	ld.shared.u32 	%r33, [%r450];
	setp.lt.s32 	%p13, %r1, %r33;
	@%p13 bra 	$L__BB9_20;
	add.s32 	%r31, %r31, 1;
	setp.eq.s32 	%p14, %r31, %r225;
	mov.u32 	%r909, %r33;
	@%p14 bra 	$L__BB9_19;
	bra.uni 	$L__BB9_17;
$L__BB9_19:
	setp.eq.s32 	%p15, %r3, 0;
	mov.b32 	%r910, 0;
	mov.u32 	%r911, %r910;
	mov.u32 	%r912, %r910;
	mov.u32 	%r913, %r910;
	@%p15 bra 	$L__BB9_23;
	bra.uni 	$L__BB9_44;
$L__BB9_20:
	setp.eq.s32 	%p16, %r3, 0;
	sub.s32 	%r452, %r1, %r909;
	shl.b32 	%r910, %r452, 4;
	@%p16 bra 	$L__BB9_21;
	bra.uni 	$L__BB9_44;
$L__BB9_21:
	shl.b32 	%r454, %r31, 2;
	add.s32 	%r456, %r449, %r454;
	ld.shared.u32 	%r457, [%r456];
	sub.s32 	%r912, %r457, %r910;
	setp.eq.s32 	%p17, %r31, 0;
	mov.b32 	%r911, 0;
	mov.u32 	%r913, %r911;
	@%p17 bra 	$L__BB9_23;
	mul.wide.u32 	%rd39, %r31, 4;
	add.s64 	%rd40, %rd2, %rd39;
	ld.global.nc.u32 	%r913, [%rd40+-4];
	mov.u32 	%r911, %r31;
$L__BB9_23:
	st.shared.u32 	[_ZZ66mx_block_rearrange_2d_K_groups_rowmajor_128x4_vec_pipelined_kernelILi64ELi16EEvPKhiiiiPKiPhiiE23s_input_group_start_col], %r913;
	mul.wide.u32 	%rd41, %r911, 4;
	add.s64 	%rd42, %rd2, %rd41;
	ld.global.nc.u32 	%r459, [%rd42];
	st.shared.u32 	[_ZZ66mx_block_rearrange_2d_K_groups_rowmajor_128x4_vec_pipelined_kernelILi64ELi16EEvPKhiiiiPKiPhiiE21s_input_group_end_col], %r459;
	st.shared.u32 	[_ZZ66mx_block_rearrange_2d_K_groups_rowmajor_128x4_vec_pipelined_kernelILi64ELi16EEvPKhiiiiPKiPhiiE22s_first_chunk_in_group], %r910;
	setp.eq.s32 	%p18, %r911, 0;
	mov.b32 	%r930, 0;
	@%p18 bra 	$L__BB9_43;
	and.b32  	%r42, %r911, 7;
	setp.lt.u32 	%p19, %r911, 8;
	mov.b32 	%r923, 0;
	mov.u32 	%r930, %r923;
	@%p19 bra 	$L__BB9_29;
	and.b32  	%r923, %r911, 2147483640;
	and.b32  	%r463, %r911, -8;
	neg.s32 	%r914, %r463;
	add.s64 	%rd140, %rd2, 12;
	mov.b32 	%r915, 0;
	mov.u32 	%r930, %r915;
$L__BB9_26:
	.pragma "nounroll";
	setp.eq.s32 	%p20, %r915, 0;
	mov.b32 	%r917, 3;
	@%p20 bra 	$L__BB9_28;
	ld.global.nc.u32 	%r465, [%rd140+-16];
	sub.s32 	%r917, 3, %r465;
$L__BB9_28:
	ld.global.nc.u32 	%r466, [%rd140+-12];
	add.s32 	%r467, %r917, %r466;
	shr.s32 	%r468, %r467, 31;
	shr.u32 	%r469, %r468, 30;
	add.s32 	%r470, %r467, %r469;
	shr.s32 	%r471, %r470, 2;
	ld.global.nc.u32 	%r472, [%rd140+-8];
	sub.s32 	%r473, %r472, %r466;
	add.s32 	%r474, %r473, 3;
	shr.s32 	%r475, %r474, 31;
	shr.u32 	%r476, %r475, 30;
	add.s32 	%r477, %r474, %r476;
	shr.s32 	%r478, %r477, 2;
	add.s32 	%r479, %r471, %r478;
	ld.global.nc.u32 	%r480, [%rd140+-4];
	sub.s32 	%r481, %r480, %r472;
	add.s32 	%r482, %r481, 3;
	shr.s32 	%r483, %r482, 31;
	shr.u32 	%r484, %r483, 30;
	add.s32 	%r485, %r482, %r484;
	shr.s32 	%r486, %r485, 2;
	add.s32 	%r487, %r479, %r486;
	ld.global.nc.u32 	%r488, [%rd140];
	sub.s32 	%r489, %r488, %r480;
	add.s32 	%r490, %r489, 3;
	shr.s32 	%r491, %r490, 31;
	shr.u32 	%r492, %r491, 30;
	add.s32 	%r493, %r490, %r492;
	shr.s32 	%r494, %r493, 2;
	add.s32 	%r495, %r487, %r494;
	ld.global.nc.u32 	%r496, [%rd140+4];
	sub.s32 	%r497, %r496, %r488;
	add.s32 	%r498, %r497, 3;
	shr.s32 	%r499, %r498, 31;
	shr.u32 	%r500, %r499, 30;
	add.s32 	%r501, %r498, %r500;
	shr.u32 	%r502, %r501, 2;
	add.s32 	%r503, %r495, %r502;
	ld.global.nc.u32 	%r504, [%rd140+8];
	sub.s32 	%r505, %r504, %r496;
	add.s32 	%r506, %r505, 3;
	shr.s32 	%r507, %r506, 31;
	shr.u32 	%r508, %r507, 30;
	add.s32 	%r509, %r506, %r508;
	shr.u32 	%r510, %r509, 2;
	add.s32 	%r511, %r503, %r510;
	ld.global.nc.u32 	%r512, [%rd140+12];
	sub.s32 	%r513, %r512, %r504;
	add.s32 	%r514, %r513, 3;
	shr.s32 	%r515, %r514, 31;
	shr.u32 	%r516, %r515, 30;
	add.s32 	%r517, %r514, %r516;
	shr.u32 	%r518, %r517, 2;
	add.s32 	%r519, %r511, %r518;
	ld.global.nc.u32 	%r520, [%rd140+16];
	sub.s32 	%r521, %r520, %r512;
	add.s32 	%r522, %r521, 3;
	shr.s32 	%r523, %r522, 31;
	shr.u32 	%r524, %r523, 30;
	add.s32 	%r525, %r522, %r524;
	shr.u32 	%r526, %r525, 2;
	add.s32 	%r527, %r519, %r526;
	shl.b32 	%r528, %r527, 2;
	add.s32 	%r930, %r528, %r930;
	add.s32 	%r915, %r915, 8;
	add.s32 	%r914, %r914, 8;
	add.s64 	%rd140, %rd140, 32;
	setp.ne.s32 	%p21, %r914, 0;
	@%p21 bra 	$L__BB9_26;
$L__BB9_29:
	setp.eq.s32 	%p22, %r42, 0;
	@%p22 bra 	$L__BB9_43;
	and.b32  	%r56, %r911, 3;
	setp.lt.u32 	%p23, %r42, 4;
	@%p23 bra 	$L__BB9_34;
	setp.eq.s32 	%p24, %r923, 0;
	mul.wide.u32 	%rd43, %r923, 4;
	add.s64 	%rd9, %rd2, %rd43;
	mov.b32 	%r921, 3;
	@%p24 bra 	$L__BB9_33;
	ld.global.nc.u32 	%r531, [%rd9+-4];
	sub.s32 	%r921, 3, %r531;
$L__BB9_33:
	ld.global.nc.u32 	%r532, [%rd9];
	add.s32 	%r533, %r921, %r532;
	shr.s32 	%r534, %r533, 31;
	shr.u32 	%r535, %r534, 30;
	add.s32 	%r536, %r533, %r535;
	shr.u32 	%r537, %r536, 2;
	ld.global.nc.u32 	%r538, [%rd9+4];
	sub.s32 	%r539, %r538, %r532;
	add.s32 	%r540, %r539, 3;
	shr.s32 	%r541, %r540, 31;
	shr.u32 	%r542, %r541, 30;
	add.s32 	%r543, %r540, %r542;
	shr.u32 	%r544, %r543, 2;
	add.s32 	%r545, %r537, %r544;
	ld.global.nc.u32 	%r546, [%rd9+8];
	sub.s32 	%r547, %r546, %r538;
	add.s32 	%r548, %r547, 3;
	shr.s32 	%r549, %r548, 31;
	shr.u32 	%r550, %r549, 30;
	add.s32 	%r551, %r548, %r550;
	shr.u32 	%r552, %r551, 2;
	add.s32 	%r553, %r545, %r552;
	ld.global.nc.u32 	%r554, [%rd9+12];
	sub.s32 	%r555, %r554, %r546;
	add.s32 	%r556, %r555, 3;
	shr.s32 	%r557, %r556, 31;
	shr.u32 	%r558, %r557, 30;
	add.s32 	%r559, %r556, %r558;
	shr.u32 	%r560, %r559, 2;
	add.s32 	%r561, %r553, %r560;
	shl.b32 	%r562, %r561, 2;
	add.s32 	%r930, %r562, %r930;
	add.s32 	%r923, %r923, 4;
$L__BB9_34:
	setp.eq.s32 	%p25, %r56, 0;
	@%p25 bra 	$L__BB9_43;
	setp.eq.s32 	%p26, %r56, 1;
	@%p26 bra 	$L__BB9_39;
	setp.eq.s32 	%p27, %r923, 0;
	mul.wide.s32 	%rd44, %r923, 4;
	add.s64 	%rd10, %rd2, %rd44;
	mov.b32 	%r925, 3;
	@%p27 bra 	$L__BB9_38;
	ld.global.nc.u32 	%r565, [%rd10+-4];
	sub.s32 	%r925, 3, %r565;
$L__BB9_38:
	ld.global.nc.u32 	%r566, [%rd10];
	add.s32 	%r567, %r925, %r566;
	shr.s32 	%r568, %r567, 31;
	shr.u32 	%r569, %r568, 30;
	add.s32 	%r570, %r567, %r569;
	shr.u32 	%r571, %r570, 2;
	ld.global.nc.u32 	%r572, [%rd10+4];
	sub.s32 	%r573, %r572, %r566;
	add.s32 	%r574, %r573, 3;
	shr.s32 	%r575, %r574, 31;
	shr.u32 	%r576, %r575, 30;
	add.s32 	%r577, %r574, %r576;
	shr.u32 	%r578, %r577, 2;
	add.s32 	%r579, %r571, %r578;
	shl.b32 	%r580, %r579, 2;
	add.s32 	%r930, %r580, %r930;
	add.s32 	%r923, %r923, 2;
$L__BB9_39:
	and.b32  	%r581, %r911, 1;
	setp.eq.b32 	%p28, %r581, 1;
	not.pred 	%p29, %p28;
	@%p29 bra 	$L__BB9_43;
	setp.eq.s32 	%p30, %r923, 0;
	mul.wide.s32 	%rd45, %r923, 4;
	add.s64 	%rd11, %rd2, %rd45;
	mov.b32 	%r929, 3;
	@%p30 bra 	$L__BB9_42;
	ld.global.nc.u32 	%r583, [%rd11+-4];
	sub.s32 	%r929, 3, %r583;
$L__BB9_42:
	ld.global.nc.u32 	%r584, [%rd11];
	add.s32 	%r585, %r929, %r584;
	shr.s32 	%r586, %r585, 31;
	shr.u32 	%r587, %r586, 30;
	add.s32 	%r588, %r585, %r587;
	and.b32  	%r589, %r588, -4;
	add.s32 	%r930, %r589, %r930;
$L__BB9_43:
	st.shared.u32 	[_ZZ66mx_block_rearrange_2d_K_groups_rowmajor_128x4_vec_pipelined_kernelILi64ELi16EEvPKhiiiiPKiPhiiE24s_output_group_start_col], %r930;
	setp.gt.s32 	%p31, %r912, 0;
	min.u32 	%r590, %r912, 16;
	selp.b32 	%r591, %r590, 0, %p31;
	st.shared.u32 	[_ZZ66mx_block_rearrange_2d_K_groups_rowmajor_128x4_vec_pipelined_kernelILi64ELi16EEvPKhiiiiPKiPhiiE23s_num_chunks_to_process], %r591;
$L__BB9_44:
	bar.sync 	0;
	ld.shared.u32 	%r75, [_ZZ66mx_block_rearrange_2d_K_groups_rowmajor_128x4_vec_pipelined_kernelILi64ELi16EEvPKhiiiiPKiPhiiE23s_input_group_start_col];
	ld.shared.u32 	%r76, [_ZZ66mx_block_rearrange_2d_K_groups_rowmajor_128x4_vec_pipelined_kernelILi64ELi16EEvPKhiiiiPKiPhiiE21s_input_group_end_col];
	ld.shared.u32 	%r77, [_ZZ66mx_block_rearrange_2d_K_groups_rowmajor_128x4_vec_pipelined_kernelILi64ELi16EEvPKhiiiiPKiPhiiE22s_first_chunk_in_group];
	ld.shared.u32 	%r78, [_ZZ66mx_block_rearrange_2d_K_groups_rowmajor_128x4_vec_pipelined_kernelILi64ELi16EEvPKhiiiiPKiPhiiE23s_num_chunks_to_process];
	setp.lt.s32 	%p32, %r78, 1;
	@%p32 bra 	$L__BB9_165;
	ld.shared.u32 	%r592, [_ZZ66mx_block_rearrange_2d_K_groups_rowmajor_128x4_vec_pipelined_kernelILi64ELi16EEvPKhiiiiPKiPhiiE24s_output_group_start_col];
	shl.b32 	%r593, %r2, 7;
	shr.u32 	%r79, %r3, 2;
	and.b32  	%r80, %r3, 3;
	add.s32 	%r81, %r593, %r79;
	shl.b32 	%r594, %r3, 2;
	and.b32  	%r595, %r594, 496;
	shr.u32 	%r82, %r3, 5;
	and.b32  	%r596, %r82, 28;
	add.s32 	%r83, %r595, %r596;
	shl.b32 	%r597, %r3, 4;
	and.b32  	%r84, %r597, 48;
	mul.lo.s32 	%r85, %r592, %r224;
	sub.s32 	%r598, %r76, %r75;
	add.s32 	%r599, %r598, 3;
	shr.s32 	%r600, %r599, 31;
	shr.u32 	%r601, %r600, 30;
	add.s32 	%r602, %r599, %r601;
	shl.b32 	%r603, %r602, 7;
	and.b32  	%r86, %r603, -512;
	cvt.u64.u32 	%rd46, %r81;
	cvt.s64.s32 	%rd47, %r222;
	mad.lo.s64 	%rd12, %rd47, %rd46, %rd18;
	setp.ne.s32 	%p33, %r78, 1;
	@%p33 bra 	$L__BB9_85;
	setp.ge.s32 	%p81, %r81, %r223;
	shl.b32 	%r784, %r77, 6;
	add.s32 	%r87, %r784, %r75;
	sub.s32 	%r785, %r76, %r87;
	min.s32 	%r88, %r785, 64;
	setp.le.s32 	%p82, %r88, %r84;
	shl.b32 	%r787, %r79, 6;
	or.b32  	%r89, %r787, %r84;
	mov.u32 	%r788, _ZZ66mx_block_rearrange_2d_K_groups_rowmajor_128x4_vec_pipelined_kernelILi64ELi16EEvPKhiiiiPKiPhiiE4smem;
	add.s32 	%r90, %r788, %r89;
	or.pred  	%p83, %p81, %p82;
	@%p83 bra 	$L__BB9_82;
	cvt.s64.s32 	%rd106, %r87;
	cvt.u64.u32 	%rd107, %r84;
	add.s64 	%rd108, %rd106, %rd107;
	add.s64 	%rd13, %rd12, %rd108;
	and.b64  	%rd109, %rd13, 15;
	setp.ne.s64 	%p84, %rd109, 0;
	add.s32 	%r791, %r84, 16;
	setp.gt.u32 	%p85, %r791, %r88;
	or.pred  	%p86, %p85, %p84;
	@%p86 bra 	$L__BB9_49;
	cvt.u64.u32 	%rd128, %r89;
	cvt.u64.u32 	%rd129, %r788;
	cvta.shared.u64 	%rd130, %rd129;
	add.s64 	%rd126, %rd130, %rd128;
	// begin inline asm
	cp.async.cg.shared.global [%rd126], [%rd13], 16;

	// end inline asm
	bra.uni 	$L__BB9_83;
$L__BB9_49:
	sub.s32 	%r91, %r88, %r84;
	setp.lt.s32 	%p87, %r91, 1;
	mov.b32 	%r932, 0;
	@%p87 bra 	$L__BB9_51;
	// begin inline asm
	ld.global.nc.u8 %r793, [%rd13];
	// end inline asm
	and.b32  	%r932, %r793, 255;
$L__BB9_51:
	setp.lt.s32 	%p88, %r91, 2;
	@%p88 bra 	$L__BB9_53;
	add.s64 	%rd111, %rd13, 1;
	// begin inline asm
	ld.global.nc.u8 %r794, [%rd111];
	// end inline asm
	shl.b32 	%r795, %r794, 8;
	and.b32  	%r796, %r795, 65280;
	or.b32  	%r932, %r932, %r796;
$L__BB9_53:
	setp.lt.s32 	%p89, %r91, 3;
	@%p89 bra 	$L__BB9_55;
	add.s64 	%rd112, %rd13, 2;
	// begin inline asm
	ld.global.nc.u8 %r797, [%rd112];
	// end inline asm
	shl.b32 	%r798, %r797, 16;
	and.b32  	%r799, %r798, 16711680;
	or.b32  	%r932, %r932, %r799;
$L__BB9_55:
	setp.lt.s32 	%p90, %r91, 4;
	@%p90 bra 	$L__BB9_57;
	add.s64 	%rd113, %rd13, 3;
	// begin inline asm
	ld.global.nc.u8 %r800, [%rd113];
	// end inline asm
	shl.b32 	%r801, %r800, 24;
	or.b32  	%r932, %r932, %r801;
$L__BB9_57:
	setp.lt.s32 	%p91, %r91, 5;
	mov.b32 	%r936, 0;
	@%p91 bra 	$L__BB9_59;
	add.s64 	%rd114, %rd13, 4;
	// begin inline asm
	ld.global.nc.u8 %r803, [%rd114];
	// end inline asm
	and.b32  	%r936, %r803, 255;
$L__BB9_59:
	setp.lt.s32 	%p92, %r91, 6;
	@%p92 bra 	$L__BB9_61;
	add.s64 	%rd115, %rd13, 5;
	// begin inline asm
	ld.global.nc.u8 %r804, [%rd115];
	// end inline asm
	shl.b32 	%r805, %r804, 8;
	and.b32  	%r806, %r805, 65280;
	or.b32  	%r936, %r936, %r806;
$L__BB9_61:
	setp.lt.s32 	%p93, %r91, 7;
	@%p93 bra 	$L__BB9_63;
	add.s64 	%rd116, %rd13, 6;
	// begin inline asm
	ld.global.nc.u8 %r807, [%rd116];
	// end inline asm
	shl.b32 	%r808, %r807, 16;
	and.b32  	%r809, %r808, 16711680;
	or.b32  	%r936, %r936, %r809;
$L__BB9_63:
	setp.lt.s32 	%p94, %r91, 8;
	@%p94 bra 	$L__BB9_65;
	add.s64 	%rd117, %rd13, 7;
	// begin inline asm
	ld.global.nc.u8 %r810, [%rd117];
	// end inline asm
	shl.b32 	%r811, %r810, 24;
	or.b32  	%r936, %r936, %r811;
$L__BB9_65:
	setp.lt.s32 	%p95, %r91, 9;
	mov.b32 	%r940, 0;
	@%p95 bra 	$L__BB9_67;
	add.s64 	%rd118, %rd13, 8;
	// begin inline asm
	ld.global.nc.u8 %r813, [%rd118];
	// end inline asm
	and.b32  	%r940, %r813, 255;
$L__BB9_67:
	setp.lt.s32 	%p96, %r91, 10;
	@%p96 bra 	$L__BB9_69;
	add.s64 	%rd119, %rd13, 9;
	// begin inline asm
	ld.global.nc.u8 %r814, [%rd119];
	// end inline asm
	shl.b32 	%r815, %r814, 8;
	and.b32  	%r816, %r815, 65280;
	or.b32  	%r940, %r940, %r816;
$L__BB9_69:
	setp.lt.s32 	%p97, %r91, 11;
	@%p97 bra 	$L__BB9_71;
	add.s64 	%rd120, %rd13, 10;
	// begin inline asm
	ld.global.nc.u8 %r817, [%rd120];
	// end inline asm
	shl.b32 	%r818, %r817, 16;
	and.b32  	%r819, %r818, 16711680;
	or.b32  	%r940, %r940, %r819;
$L__BB9_71:
	setp.lt.s32 	%p98, %r91, 12;
	@%p98 bra 	$L__BB9_73;
	add.s64 	%rd121, %rd13, 11;
	// begin inline asm
	ld.global.nc.u8 %r820, [%rd121];
	// end inline asm
	shl.b32 	%r821, %r820, 24;
	or.b32  	%r940, %r940, %r821;
$L__BB9_73:
	setp.lt.s32 	%p99, %r91, 13;
	mov.b32 	%r944, 0;
	@%p99 bra 	$L__BB9_75;
	add.s64 	%rd122, %rd13, 12;
	// begin inline asm
	ld.global.nc.u8 %r823, [%rd122];
	// end inline asm
	and.b32  	%r944, %r823, 255;
$L__BB9_75:
	setp.lt.s32 	%p100, %r91, 14;
	@%p100 bra 	$L__BB9_77;
	add.s64 	%rd123, %rd13, 13;
	// begin inline asm
	ld.global.nc.u8 %r824, [%rd123];
	// end inline asm
	shl.b32 	%r825, %r824, 8;
	and.b32  	%r826, %r825, 65280;
	or.b32  	%r944, %r944, %r826;
$L__BB9_77:
	setp.lt.s32 	%p101, %r91, 15;
	@%p101 bra 	$L__BB9_79;
	add.s64 	%rd124, %rd13, 14;
	// begin inline asm
	ld.global.nc.u8 %r827, [%rd124];
	// end inline asm
	shl.b32 	%r828, %r827, 16;
	and.b32  	%r829, %r828, 16711680;
	or.b32  	%r944, %r944, %r829;
$L__BB9_79:
	setp.lt.s32 	%p102, %r91, 16;
	@%p102 bra 	$L__BB9_81;
	add.s64 	%rd125, %rd13, 15;
	// begin inline asm
	ld.global.nc.u8 %r830, [%rd125];
	// end inline asm
	shl.b32 	%r831, %r830, 24;
	or.b32  	%r944, %r944, %r831;
$L__BB9_81:
	st.shared.v4.u32 	[%r90], {%r932, %r936, %r940, %r944};
	bra.uni 	$L__BB9_83;
$L__BB9_82:
	mov.b32 	%r789, 0;
	st.shared.v4.u32 	[%r90], {%r789, %r789, %r789, %r789};
$L__BB9_83:
	// begin inline asm
	cp.async.commit_group;

	// end inline asm
	// begin inline asm
	cp.async.wait_group 0;

	// end inline asm
	bar.sync 	0;
	ld.shared.v4.u32 	{%r833, %r834, %r835, %r836}, [%r90];
	bar.sync 	0;
	shr.u32 	%r838, %r83, 5;
	xor.b32  	%r839, %r838, %r594;
	and.b32  	%r840, %r839, 12;
	xor.b32  	%r841, %r840, %r83;
	shl.b32 	%r842, %r80, 11;
	or.b32  	%r843, %r842, %r841;
	add.s32 	%r845, %r788, %r843;
	st.shared.u32 	[%r845], %r833;
	st.shared.u32 	[%r845+512], %r834;
	st.shared.u32 	[%r845+1024], %r835;
	st.shared.u32 	[%r845+1536], %r836;
	bar.sync 	0;
	mul.lo.s32 	%r124, %r86, %r2;
	add.s32 	%r846, %r88, 3;
	shr.s32 	%r847, %r846, 31;
	shr.u32 	%r848, %r847, 30;
	add.s32 	%r849, %r846, %r848;
	shl.b32 	%r850, %r849, 7;
	and.b32  	%r851, %r850, -512;
	setp.ge.s32 	%p103, %r597, %r851;
	@%p103 bra 	$L__BB9_165;
	shl.b32 	%r852, %r77, 13;
	cvt.s64.s32 	%rd131, %r852;
	cvt.s64.s32 	%rd132, %r124;
	cvt.s64.s32 	%rd133, %r85;
	and.b32  	%r853, %r597, 15872;
	and.b32  	%r854, %r597, 496;
	shr.u32 	%r855, %r3, 1;
	xor.b32  	%r856, %r82, %r855;
	and.b32  	%r857, %r856, 12;
	or.b32  	%r858, %r857, %r854;
	or.b32  	%r859, %r858, %r853;
	add.s32 	%r861, %r788, %r859;
	ld.shared.u32 	%r862, [%r861];
	add.s32 	%r863, %r597, 4;
	and.b32  	%r864, %r863, 15872;
	and.b32  	%r865, %r863, 500;
	shr.u32 	%r866, %r863, 9;
	shr.u32 	%r867, %r863, 5;
	xor.b32  	%r868, %r866, %r867;
	and.b32  	%r869, %r868, 12;
	xor.b32  	%r870, %r869, %r865;
	or.b32  	%r871, %r870, %r864;
	add.s32 	%r872, %r788, %r871;
	ld.shared.u32 	%r873, [%r872];
	add.s32 	%r874, %r597, 8;
	and.b32  	%r875, %r874, 15872;
	and.b32  	%r876, %r874, 504;
	shr.u32 	%r877, %r874, 9;
	shr.u32 	%r878, %r874, 5;
	xor.b32  	%r879, %r877, %r878;
	and.b32  	%r880, %r879, 12;
	xor.b32  	%r881, %r880, %r876;
	or.b32  	%r882, %r881, %r875;
	add.s32 	%r883, %r788, %r882;
	ld.shared.u32 	%r884, [%r883];
	add.s32 	%r885, %r597, 12;
	and.b32  	%r886, %r885, 15872;
	and.b32  	%r887, %r885, 508;
	shr.u32 	%r888, %r885, 9;
	shr.u32 	%r889, %r885, 5;
	xor.b32  	%r890, %r888, %r889;
	and.b32  	%r891, %r890, 12;
	xor.b32  	%r892, %r891, %r887;
	or.b32  	%r893, %r892, %r886;
	add.s32 	%r894, %r788, %r893;
	ld.shared.u32 	%r895, [%r894];
	cvt.u64.u32 	%rd134, %r597;
	add.s64 	%rd135, %rd131, %rd134;
	add.s64 	%rd136, %rd135, %rd132;
	add.s64 	%rd137, %rd136, %rd133;
	add.s64 	%rd138, %rd1, %rd137;
	st.global.v4.u32 	[%rd138], {%r862, %r873, %r884, %r895};
	bra.uni 	$L__BB9_165;
$L__BB9_85:
	setp.ge.s32 	%p34, %r81, %r223;
	shl.b32 	%r126, %r77, 6;
	add.s32 	%r965, %r126, %r75;
	sub.s32 	%r604, %r76, %r965;
	min.s32 	%r128, %r604, 64;
	setp.le.s32 	%p35, %r128, %r84;
	shl.b32 	%r606, %r79, 6;
	or.b32  	%r129, %r606, %r84;
	cvt.u64.u32 	%rd48, %r129;
	mov.u32 	%r607, _ZZ66mx_block_rearrange_2d_K_groups_rowmajor_128x4_vec_pipelined_kernelILi64ELi16EEvPKhiiiiPKiPhiiE4smem;
	cvt.u64.u32 	%rd49, %r607;
	cvta.shared.u64 	%rd50, %rd49;
	add.s64 	%rd14, %rd50, %rd48;
	add.s32 	%r130, %r607, %r129;
	or.pred  	%p36, %p34, %p35;
	@%p36 bra 	$L__BB9_121;
	cvt.s64.s32 	%rd51, %r965;
	cvt.u64.u32 	%rd52, %r84;
	add.s64 	%rd53, %rd51, %rd52;
	add.s64 	%rd15, %rd12, %rd53;
	and.b64  	%rd54, %rd15, 15;
	setp.ne.s64 	%p37, %rd54, 0;
	add.s32 	%r610, %r84, 16;
	setp.gt.u32 	%p38, %r610, %r128;
	or.pred  	%p39, %p38, %p37;
	@%p39 bra 	$L__BB9_88;
	// begin inline asm
	cp.async.cg.shared.global [%rd14], [%rd15], 16;

	// end inline asm
	bra.uni 	$L__BB9_122;
$L__BB9_88:
	sub.s32 	%r131, %r128, %r84;
	setp.lt.s32 	%p40, %r131, 1;
	mov.b32 	%r948, 0;
	@%p40 bra 	$L__BB9_90;
	// begin inline asm
	ld.global.nc.u8 %r612, [%rd15];
	// end inline asm
	and.b32  	%r948, %r612, 255;
$L__BB9_90:
	setp.lt.s32 	%p41, %r131, 2;
	@%p41 bra 	$L__BB9_92;
	add.s64 	%rd56, %rd15, 1;
	// begin inline asm
	ld.global.nc.u8 %r613, [%rd56];
	// end inline asm
	shl.b32 	%r614, %r613, 8;
	and.b32  	%r615, %r614, 65280;
	or.b32  	%r948, %r948, %r615;
$L__BB9_92:
	setp.lt.s32 	%p42, %r131, 3;
	@%p42 bra 	$L__BB9_94;
	add.s64 	%rd57, %rd15, 2;
	// begin inline asm
	ld.global.nc.u8 %r616, [%rd57];
	// end inline asm
	shl.b32 	%r617, %r616, 16;
	and.b32  	%r618, %r617, 16711680;
	or.b32  	%r948, %r948, %r618;
$L__BB9_94:
	setp.lt.s32 	%p43, %r131, 4;
	@%p43 bra 	$L__BB9_96;
	add.s64 	%rd58, %rd15, 3;
	// begin inline asm
	ld.global.nc.u8 %r619, [%rd58];
	// end inline asm
	shl.b32 	%r620, %r619, 24;
	or.b32  	%r948, %r948, %r620;
$L__BB9_96:
	setp.lt.s32 	%p44, %r131, 5;
	mov.b32 	%r952, 0;
	@%p44 bra 	$L__BB9_98;
	add.s64 	%rd59, %rd15, 4;
	// begin inline asm
	ld.global.nc.u8 %r622, [%rd59];
	// end inline asm
	and.b32  	%r952, %r622, 255;
$L__BB9_98:
	setp.lt.s32 	%p45, %r131, 6;
	@%p45 bra 	$L__BB9_100;
	add.s64 	%rd60, %rd15, 5;
	// begin inline asm
	ld.global.nc.u8 %r623, [%rd60];
	// end inline asm
	shl.b32 	%r624, %r623, 8;
	and.b32  	%r625, %r624, 65280;
	or.b32  	%r952, %r952, %r625;
$L__BB9_100:
	setp.lt.s32 	%p46, %r131, 7;
	@%p46 bra 	$L__BB9_102;
	add.s64 	%rd61, %rd15, 6;
	// begin inline asm
	ld.global.nc.u8 %r626, [%rd61];
	// end inline asm
	shl.b32 	%r627, %r626, 16;
	and.b32  	%r628, %r627, 16711680;
	or.b32  	%r952, %r952, %r628;
$L__BB9_102:
	setp.lt.s32 	%p47, %r131, 8;
	@%p47 bra 	$L__BB9_104;
	add.s64 	%rd62, %rd15, 7;
	// begin inline asm
	ld.global.nc.u8 %r629, [%rd62];
	// end inline asm
	shl.b32 	%r630, %r629, 24;
	or.b32  	%r952, %r952, %r630;
$L__BB9_104:
	setp.lt.s32 	%p48, %r131, 9;
	mov.b32 	%r956, 0;
	@%p48 bra 	$L__BB9_106;
	add.s64 	%rd63, %rd15, 8;
	// begin inline asm
	ld.global.nc.u8 %r632, [%rd63];
	// end inline asm
	and.b32  	%r956, %r632, 255;
$L__BB9_106:
	setp.lt.s32 	%p49, %r131, 10;
	@%p49 bra 	$L__BB9_108;
	add.s64 	%rd64, %rd15, 9;
	// begin inline asm
	ld.global.nc.u8 %r633, [%rd64];
	// end inline asm
	shl.b32 	%r634, %r633, 8;
	and.b32  	%r635, %r634, 65280;
	or.b32  	%r956, %r956, %r635;
$L__BB9_108:
	setp.lt.s32 	%p50, %r131, 11;
	@%p50 bra 	$L__BB9_110;
	add.s64 	%rd65, %rd15, 10;
	// begin inline asm
	ld.global.nc.u8 %r636, [%rd65];
	// end inline asm
	shl.b32 	%r637, %r636, 16;
	and.b32  	%r638, %r637, 16711680;
	or.b32  	%r956, %r956, %r638;
$L__BB9_110:
	setp.lt.s32 	%p51, %r131, 12;
	@%p51 bra 	$L__BB9_112;
	add.s64 	%rd66, %rd15, 11;
	// begin inline asm
	ld.global.nc.u8 %r639, [%rd66];
	// end inline asm
	shl.b32 	%r640, %r639, 24;
	or.b32  	%r956, %r956, %r640;
$L__BB9_112:
	setp.lt.s32 	%p52, %r131, 13;
	mov.b32 	%r960, 0;
	@%p52 bra 	$L__BB9_114;
	add.s64 	%rd67, %rd15, 12;
	// begin inline asm
	ld.global.nc.u8 %r642, [%rd67];
	// end inline asm
	and.b32  	%r960, %r642, 255;
$L__BB9_114:
	setp.lt.s32 	%p53, %r131, 14;
	@%p53 bra 	$L__BB9_116;
	add.s64 	%rd68, %rd15, 13;
	// begin inline asm
	ld.global.nc.u8 %r643, [%rd68];
	// end inline asm
	shl.b32 	%r644, %r643, 8;
	and.b32  	%r645, %r644, 65280;
	or.b32  	%r960, %r960, %r645;
$L__BB9_116:
	setp.lt.s32 	%p54, %r131, 15;
	@%p54 bra 	$L__BB9_118;
	add.s64 	%rd69, %rd15, 14;
	// begin inline asm
	ld.global.nc.u8 %r646, [%rd69];
	// end inline asm
	shl.b32 	%r647, %r646, 16;
	and.b32  	%r648, %r647, 16711680;
	or.b32  	%r960, %r960, %r648;
$L__BB9_118:
	setp.lt.s32 	%p55, %r131, 16;
	@%p55 bra 	$L__BB9_120;
	add.s64 	%rd70, %rd15, 15;
	// begin inline asm
	ld.global.nc.u8 %r649, [%rd70];
	// end inline asm
	shl.b32 	%r650, %r649, 24;
	or.b32  	%r960, %r960, %r650;
$L__BB9_120:
	st.shared.v4.u32 	[%r130], {%r948, %r952, %r956, %r960};
	bra.uni 	$L__BB9_122;
$L__BB9_121:
	mov.b32 	%r608, 0;
	st.shared.v4.u32 	[%r130], {%r608, %r608, %r608, %r608};
$L__BB9_122:
	// begin inline asm
	cp.async.commit_group;

	// end inline asm
	shl.b32 	%r652, %r3, 2;
	shr.u32 	%r653, %r83, 5;
	xor.b32  	%r654, %r653, %r652;
	and.b32  	%r655, %r654, 12;
	xor.b32  	%r656, %r655, %r83;
	cvt.s64.s32 	%rd73, %r85;
	mul.lo.s32 	%r657, %r86, %r2;
	cvt.s64.s32 	%rd74, %r657;
	shl.b32 	%r164, %r3, 4;
	cvt.u64.u32 	%rd75, %r164;
	add.s64 	%rd76, %rd74, %rd75;
	add.s64 	%rd16, %rd76, %rd73;
	shl.b32 	%r658, %r80, 11;
	or.b32  	%r165, %r658, %r656;
	and.b32  	%r659, %r164, 15872;
	and.b32  	%r660, %r164, 496;
	shr.u32 	%r661, %r3, 1;
	xor.b32  	%r662, %r82, %r661;
	and.b32  	%r663, %r662, 12;
	or.b32  	%r664, %r663, %r660;
	or.b32  	%r166, %r664, %r659;
	or.b32  	%r665, %r164, 4;
	and.b32  	%r666, %r665, 15872;
	and.b32  	%r667, %r665, 500;
	shr.u32 	%r668, %r3, 5;
	xor.b32  	%r669, %r668, %r661;
	and.b32  	%r670, %r669, 12;
	xor.b32  	%r671, %r670, %r667;
	or.b32  	%r167, %r671, %r666;
	or.b32  	%r672, %r164, 8;
	and.b32  	%r673, %r672, 15872;
	and.b32  	%r674, %r672, 504;
	xor.b32  	%r675, %r670, %r674;
	or.b32  	%r168, %r675, %r673;
	or.b32  	%r676, %r164, 12;
	and.b32  	%r677, %r676, 15872;
	and.b32  	%r678, %r676, 508;
	xor.b32  	%r679, %r670, %r678;
	or.b32  	%r169, %r679, %r677;
	shl.b32 	%r967, %r77, 13;
	sub.s32 	%r680, %r76, %r75;
	sub.s32 	%r681, %r680, %r126;
	add.s32 	%r966, %r681, -64;
	neg.s32 	%r964, %r78;
	mov.b32 	%r963, 1;
	cvt.u64.u32 	%rd78, %r84;
$L__BB9_123:
	setp.ge.s32 	%p56, %r81, %r223;
	add.s32 	%r682, %r963, -1;
	and.b32  	%r178, %r682, 1;
	xor.b32  	%r179, %r178, 1;
	add.s32 	%r965, %r965, 64;
	min.s32 	%r181, %r966, 64;
	setp.le.s32 	%p57, %r181, %r84;
	or.pred  	%p58, %p56, %p57;
	@%p58 bra 	$L__BB9_159;
	cvt.s64.s32 	%rd77, %r965;
	add.s64 	%rd79, %rd77, %rd78;
	add.s64 	%rd17, %rd12, %rd79;
	and.b64  	%rd80, %rd17, 15;
	setp.ne.s64 	%p59, %rd80, 0;
	add.s32 	%r688, %r84, 16;
	setp.gt.s32 	%p60, %r688, %r181;
	or.pred  	%p61, %p60, %p59;
	@%p61 bra 	$L__BB9_126;
	mul.wide.u32 	%rd99, %r179, 8192;
	add.s64 	%rd97, %rd14, %rd99;
	// begin inline asm
	cp.async.cg.shared.global [%rd97], [%rd17], 16;

	// end inline asm
	bra.uni 	$L__BB9_160;
$L__BB9_126:
	sub.s32 	%r182, %r181, %r84;
	setp.lt.s32 	%p62, %r182, 1;
	mov.b32 	%r969, 0;
	@%p62 bra 	$L__BB9_128;
	// begin inline asm
	ld.global.nc.u8 %r690, [%rd17];
	// end inline asm
	and.b32  	%r969, %r690, 255;
$L__BB9_128:
	setp.lt.s32 	%p63, %r182, 2;
	@%p63 bra 	$L__BB9_130;
	add.s64 	%rd82, %rd17, 1;
	// begin inline asm
	ld.global.nc.u8 %r691, [%rd82];
	// end inline asm
	shl.b32 	%r692, %r691, 8;
	and.b32  	%r693, %r692, 65280;
	or.b32  	%r969, %r969, %r693;
$L__BB9_130:
	setp.lt.s32 	%p64, %r182, 3;
	@%p64 bra 	$L__BB9_132;
	add.s64 	%rd83, %rd17, 2;
	// begin inline asm
	ld.global.nc.u8 %r694, [%rd83];
	// end inline asm
	shl.b32 	%r695, %r694, 16;
	and.b32  	%r696, %r695, 16711680;
	or.b32  	%r969, %r969, %r696;
$L__BB9_132:
	setp.lt.s32 	%p65, %r182, 4;
	@%p65 bra 	$L__BB9_134;
	add.s64 	%rd84, %rd17, 3;
	// begin inline asm
	ld.global.nc.u8 %r697, [%rd84];
	// end inline asm
	shl.b32 	%r698, %r697, 24;
	or.b32  	%r969, %r969, %r698;
$L__BB9_134:
	setp.lt.s32 	%p66, %r182, 5;
	mov.b32 	%r973, 0;
	@%p66 bra 	$L__BB9_136;
	add.s64 	%rd85, %rd17, 4;
	// begin inline asm
	ld.global.nc.u8 %r700, [%rd85];
	// end inline asm
	and.b32  	%r973, %r700, 255;
$L__BB9_136:
	setp.lt.s32 	%p67, %r182, 6;
	@%p67 bra 	$L__BB9_138;
	add.s64 	%rd86, %rd17, 5;
	// begin inline asm
	ld.global.nc.u8 %r701, [%rd86];
	// end inline asm
	shl.b32 	%r702, %r701, 8;
	and.b32  	%r703, %r702, 65280;
	or.b32  	%r973, %r973, %r703;
$L__BB9_138:
	setp.lt.s32 	%p68, %r182, 7;
	@%p68 bra 	$L__BB9_140;
	add.s64 	%rd87, %rd17, 6;
	// begin inline asm
	ld.global.nc.u8 %r704, [%rd87];
	// end inline asm
	shl.b32 	%r705, %r704, 16;
	and.b32  	%r706, %r705, 16711680;
	or.b32  	%r973, %r973, %r706;
$L__BB9_140:
	setp.lt.s32 	%p69, %r182, 8;
	@%p69 bra 	$L__BB9_142;
	add.s64 	%rd88, %rd17, 7;
	// begin inline asm
	ld.global.nc.u8 %r707, [%rd88];
	// end inline asm
	shl.b32 	%r708, %r707, 24;
	or.b32  	%r973, %r973, %r708;
$L__BB9_142:
	setp.lt.s32 	%p70, %r182, 9;
	mov.b32 	%r977, 0;
	@%p70 bra 	$L__BB9_144;
	add.s64 	%rd89, %rd17, 8;
	// begin inline asm
	ld.global.nc.u8 %r710, [%rd89];
	// end inline asm
	and.b32  	%r977, %r710, 255;
$L__BB9_144:
	setp.lt.s32 	%p71, %r182, 10;
	@%p71 bra 	$L__BB9_146;
	add.s64 	%rd90, %rd17, 9;
	// begin inline asm
	ld.global.nc.u8 %r711, [%rd90];
	// end inline asm
	shl.b32 	%r712, %r711, 8;
	and.b32  	%r713, %r712, 65280;
	or.b32  	%r977, %r977, %r713;
$L__BB9_146:
	setp.lt.s32 	%p72, %r182, 11;
	@%p72 bra 	$L__BB9_148;
	add.s64 	%rd91, %rd17, 10;
	// begin inline asm
	ld.global.nc.u8 %r714, [%rd91];
	// end inline asm
	shl.b32 	%r715, %r714, 16;
	and.b32  	%r716, %r715, 16711680;
	or.b32  	%r977, %r977, %r716;
$L__BB9_148:
	setp.lt.s32 	%p73, %r182, 12;
	@%p73 bra 	$L__BB9_150;
	add.s64 	%rd92, %rd17, 11;
	// begin inline asm
	ld.global.nc.u8 %r717, [%rd92];
	// end inline asm
	shl.b32 	%r718, %r717, 24;
	or.b32  	%r977, %r977, %r718;
$L__BB9_150:
	setp.lt.s32 	%p74, %r182, 13;
	mov.b32 	%r981, 0;
	@%p74 bra 	$L__BB9_152;
	add.s64 	%rd93, %rd17, 12;
	// begin inline asm
	ld.global.nc.u8 %r720, [%rd93];
	// end inline asm
	and.b32  	%r981, %r720, 255;
$L__BB9_152:
	setp.lt.s32 	%p75, %r182, 14;
	@%p75 bra 	$L__BB9_154;
	add.s64 	%rd94, %rd17, 13;
	// begin inline asm
	ld.global.nc.u8 %r721, [%rd94];
	// end inline asm
	shl.b32 	%r722, %r721, 8;
	and.b32  	%r723, %r722, 65280;
	or.b32  	%r981, %r981, %r723;
$L__BB9_154:
	setp.lt.s32 	%p76, %r182, 15;
	@%p76 bra 	$L__BB9_156;
	add.s64 	%rd95, %rd17, 14;
	// begin inline asm
	ld.global.nc.u8 %r724, [%rd95];
	// end inline asm
	shl.b32 	%r725, %r724, 16;
	and.b32  	%r726, %r725, 16711680;
	or.b32  	%r981, %r981, %r726;
$L__BB9_156:
	setp.lt.s32 	%p77, %r182, 16;
	@%p77 bra 	$L__BB9_158;
	add.s64 	%rd96, %rd17, 15;
	// begin inline asm
	ld.global.nc.u8 %r727, [%rd96];
	// end inline asm
	shl.b32 	%r728, %r727, 24;
	or.b32  	%r981, %r981, %r728;
$L__BB9_158:
	shl.b32 	%r729, %r179, 13;
	add.s32 	%r730, %r130, %r729;
	st.shared.v4.u32 	[%r730], {%r969, %r973, %r977, %r981};
	bra.uni 	$L__BB9_160;
$L__BB9_159:
	shl.b32 	%r684, %r179, 13;
	add.s32 	%r685, %r130, %r684;
	mov.b32 	%r686, 0;
	st.shared.v4.u32 	[%r685], {%r686, %r686, %r686, %r686};
$L__BB9_160:
	// begin inline asm
	cp.async.commit_group;

	// end inline asm
	// begin inline asm
	cp.async.wait_group 1;

	// end inline asm
	bar.sync 	0;
	shl.b32 	%r731, %r178, 13;
	mov.u32 	%r732, _ZZ66mx_block_rearrange_2d_K_groups_rowmajor_128x4_vec_pipelined_kernelILi64ELi16EEvPKhiiiiPKiPhiiE4smem;
	add.s32 	%r215, %r732, %r731;
	add.s32 	%r733, %r215, %r129;
	ld.shared.v4.u32 	{%r734, %r735, %r736, %r737}, [%r733];
	bar.sync 	0;
	add.s32 	%r738, %r966, 64;
	min.s32 	%r739, %r738, 64;
	add.s32 	%r740, %r215, %r165;
	st.shared.u32 	[%r740], %r734;
	st.shared.u32 	[%r740+512], %r735;
	st.shared.u32 	[%r740+1024], %r736;
	st.shared.u32 	[%r740+1536], %r737;
	bar.sync 	0;
	add.s32 	%r741, %r739, 3;
	shr.s32 	%r742, %r741, 31;
	shr.u32 	%r743, %r742, 30;
	add.s32 	%r744, %r741, %r743;
	shl.b32 	%r745, %r744, 7;
	and.b32  	%r746, %r745, -512;
	setp.ge.s32 	%p78, %r164, %r746;
	@%p78 bra 	$L__BB9_162;
	cvt.s64.s32 	%rd100, %r967;
	add.s32 	%r747, %r215, %r166;
	ld.shared.u32 	%r748, [%r747];
	add.s32 	%r749, %r215, %r167;
	ld.shared.u32 	%r750, [%r749];
	add.s32 	%r751, %r215, %r168;
	ld.shared.u32 	%r752, [%r751];
	add.s32 	%r753, %r215, %r169;
	ld.shared.u32 	%r754, [%r753];
	add.s64 	%rd101, %rd16, %rd100;
	add.s64 	%rd102, %rd1, %rd101;
	st.global.v4.u32 	[%rd102], {%r748, %r750, %r752, %r754};
$L__BB9_162:
	add.s32 	%r967, %r967, 8192;
	add.s32 	%r966, %r966, -64;
	add.s32 	%r964, %r964, 1;
	add.s32 	%r963, %r963, 1;
	setp.ne.s32 	%p79, %r964, -1;
	@%p79 bra 	$L__BB9_123;
	add.s32 	%r755, %r78, -1;
	// begin inline asm
	cp.async.wait_group 0;

	// end inline asm
	bar.sync 	0;
	add.s32 	%r220, %r755, %r77;
	shl.b32 	%r756, %r220, 6;
	add.s32 	%r757, %r756, %r75;
	sub.s32 	%r758, %r76, %r757;
	shl.b32 	%r759, %r755, 13;
	and.b32  	%r760, %r759, 8192;
	mov.u32 	%r761, _ZZ66mx_block_rearrange_2d_K_groups_rowmajor_128x4_vec_pipelined_kernelILi64ELi16EEvPKhiiiiPKiPhiiE4smem;
	add.s32 	%r221, %r761, %r760;
	add.s32 	%r762, %r221, %r129;
	ld.shared.v4.u32 	{%r763, %r764, %r765, %r766}, [%r762];
	bar.sync 	0;
	min.s32 	%r767, %r758, 64;
	add.s32 	%r768, %r221, %r165;
	st.shared.u32 	[%r768], %r763;
	st.shared.u32 	[%r768+512], %r764;
	st.shared.u32 	[%r768+1024], %r765;
	st.shared.u32 	[%r768+1536], %r766;
	bar.sync 	0;
	add.s32 	%r769, %r767, 3;
	shr.s32 	%r770, %r769, 31;
	shr.u32 	%r771, %r770, 30;
	add.s32 	%r772, %r769, %r771;
	shl.b32 	%r773, %r772, 7;
	and.b32  	%r774, %r773, -512;
	setp.ge.s32 	%p80, %r164, %r774;
	@%p80 bra 	$L__BB9_165;
	shl.b32 	%r775, %r220, 13;
	cvt.s64.s32 	%rd103, %r775;
	add.s32 	%r776, %r221, %r166;
	ld.shared.u32 	%r777, [%r776];
	add.s32 	%r778, %r221, %r167;
	ld.shared.u32 	%r779, [%r778];
	add.s32 	%r780, %r221, %r168;
	ld.shared.u32 	%r781, [%r780];
	add.s32 	%r782, %r221, %r169;
	ld.shared.u32 	%r783, [%r782];
	add.s64 	%rd104, %rd16, %rd103;
	add.s64 	%rd105, %rd1, %rd104;
	st.global.v4.u32 	[%rd105], {%r777, %r779, %r781, %r783};
$L__BB9_165:
	ret;

}
	// .globl	_Z66mx_block_rearrange_2d_K_groups_rowmajor_128x4_vec_pipelined_kernelILi128ELi4EEvPKhiiiiPKiPhii
.visible .entry _Z66mx_block_rearrange_2d_K_groups_rowmajor_128x4_vec_pipelined_kernelILi128ELi4EEvPKhiiiiPKiPhii(
	.param .u64 .ptr .align 1 _Z66mx_block_rearrange_2d_K_groups_rowmajor_128x4_vec_pipelined_kernelILi128ELi4EEvPKhiiiiPKiPhii_param_0,
	.param .u32 _Z66mx_block_rearrange_2d_K_groups_rowmajor_128x4_vec_pipelined_kernelILi128ELi4EEvPKhiiiiPKiPhii_param_1,
	.param .u32 _Z66mx_block_rearrange_2d_K_groups_rowmajor_128x4_vec_pipelined_kernelILi128ELi4EEvPKhiiiiPKiPhii_param_2,
	.param .u32 _Z66mx_block_rearrange_2d_K_groups_rowmajor_128x4_vec_pipelined_kernelILi128ELi4EEvPKhiiiiPKiPhii_param_3,
	.param .u32 _Z66mx_block_rearrange_2d_K_groups_rowmajor_128x4_vec_pipelined_kernelILi128ELi4EEvPKhiiiiPKiPhii_param_4,
	.param .u64 .ptr .align 1 _Z66mx_block_rearrange_2d_K_groups_rowmajor_128x4_vec_pipelined_kernelILi128ELi4EEvPKhiiiiPKiPhii_param_5,
	.param .u64 .ptr .align 1 _Z66mx_block_rearrange_2d_K_groups_rowmajor_128x4_vec_pipelined_kernelILi128ELi4EEvPKhiiiiPKiPhii_param_6,
	.param .u32 _Z66mx_block_rearrange_2d_K_groups_rowmajor_128x4_vec_pipelined_kernelILi128ELi4EEvPKhiiiiPKiPhii_param_7,
	.param .u32 _Z66mx_block_rearrange_2d_K_groups_rowmajor_128x4_vec_pipelined_kernelILi128ELi4EEvPKhiiiiPKiPhii_param_8
)
{
	.reg .pred 	%p<104>;
	.reg .b32 	%r<983>;
	.reg .b64 	%rd<141>;
	// demoted variable
	.shared .align 16 .b8 _ZZ66mx_block_rearrange_2d_K_groups_rowmajor_128x4_vec_pipelined_kernelILi128ELi4EEvPKhiiiiPKiPhiiE4smem[32768];
	// demoted variable
	.shared .align 4 .b8 _ZZ66mx_block_rearrange_2d_K_groups_rowmajor_128x4_vec_pipelined_kernelILi128ELi4EEvPKhiiiiPKiPhiiE11smem_cumsum[256];
	// demoted variable
	.shared .align 4 .u32 _ZZ66mx_block_rearrange_2d_K_groups_rowmajor_128x4_vec_pipelined_kernelILi128ELi4EEvPKhiiiiPKiPhiiE24s_output_group_start_col;
	// demoted variable
	.shared .align 4 .u32 _ZZ66mx_block_rearrange_2d_K_groups_rowmajor_128x4_vec_pipelined_kernelILi128ELi4EEvPKhiiiiPKiPhiiE23s_input_group_start_col;
	// demoted variable
	.shared .align 4 .u32 _ZZ66mx_block_rearrange_2d_K_groups_rowmajor_128x4_vec_pipelined_kernelILi128ELi4EEvPKhiiiiPKiPhiiE21s_input_group_end_col;
	// demoted variable
	.shared .align 4 .u32 _ZZ66mx_block_rearrange_2d_K_groups_rowmajor_128x4_vec_pipelined_kernelILi128ELi4EEvPKhiiiiPKiPhiiE22s_first_chunk_in_group;
	// demoted variable
	.shared .align 4 .u32 _ZZ66mx_block_rearrange_2d_K_groups_rowmajor_128x4_vec_pipelined_kernelILi128ELi4EEvPKhiiiiPKiPhiiE23s_num_chunks_to_process;
	ld.param.u64 	%rd18, [_Z66mx_block_rearrange_2d_K_groups_rowmajor_128x4_vec_pipelined_kernelILi128ELi4EEvPKhiiiiPKiPhii_param_0];
	ld.param.u32 	%r221, [_Z66mx_block_rearrange_2d_K_groups_rowmajor_128x4_vec_pipelined_kernelILi128ELi4EEvPKhiiiiPKiPhii_param_1];
	ld.param.u32 	%r222, [_Z66mx_block_rearrange_2d_K_groups_rowmajor_128x4_vec_pipelined_kernelILi128ELi4EEvPKhiiiiPKiPhii_param_2];
	ld.param.u32 	%r223, [_Z66mx_block_rearrange_2d_K_groups_rowmajor_128x4_vec_pipelined_kernelILi128ELi4EEvPKhiiiiPKiPhii_param_4];
	ld.param.u64 	%rd19, [_Z66mx_block_rearrange_2d_K_groups_rowmajor_128x4_vec_pipelined_kernelILi128ELi4EEvPKhiiiiPKiPhii_param_5];
	ld.param.u64 	%rd20, [_Z66mx_block_rearrange_2d_K_groups_rowmajor_128x4_vec_pipelined_kernelILi128ELi4EEvPKhiiiiPKiPhii_param_6];
	ld.param.u32 	%r224, [_Z66mx_block_rearrange_2d_K_groups_rowmajor_128x4_vec_pipelined_kernelILi128ELi4EEvPKhiiiiPKiPhii_param_8];
	cvta.to.global.u64 	%rd1, %rd20;
	cvta.to.global.u64 	%rd2, %rd19;
	mov.u32 	%r1, %ctaid.x;
	mov.u32 	%r2, %ctaid.y;
	mov.u32 	%r3, %tid.x;
	setp.ne.s32 	%p1, %r3, 0;
	@%p1 bra 	$L__BB10_15;
	setp.lt.s32 	%p2, %r224, 1;
	mov.b32 	%r902, 0;
	mov.u32 	%r901, %r902;
	@%p2 bra 	$L__BB10_3;
	ld.global.nc.u32 	%r227, [%rd2];
	add.s32 	%r228, %r227, 127;
	shr.s32 	%r229, %r228, 31;
	shr.u32 	%r230, %r229, 25;
	add.s32 	%r231, %r228, %r230;
	shr.s32 	%r232, %r231, 7;
	add.s32 	%r233, %r232, 3;
	shr.u32 	%r234, %r233, 30;
	add.s32 	%r235, %r233, %r234;
	shr.s32 	%r902, %r235, 2;
	st.shared.u32 	[_ZZ66mx_block_rearrange_2d_K_groups_rowmajor_128x4_vec_pipelined_kernelILi128ELi4EEvPKhiiiiPKiPhiiE11smem_cumsum], %r232;
	mov.u32 	%r236, _ZZ66mx_block_rearrange_2d_K_groups_rowmajor_128x4_vec_pipelined_kernelILi128ELi4EEvPKhiiiiPKiPhiiE11smem_cumsum;
	shl.b32 	%r237, %r224, 2;
	add.s32 	%r238, %r236, %r237;
	st.shared.u32 	[%r238], %r902;
	mov.b32 	%r901, 1;
$L__BB10_3:
	setp.ge.s32 	%p3, %r901, %r224;
	@%p3 bra 	$L__BB10_15;
	sub.s32 	%r7, %r224, %r901;
	and.b32  	%r8, %r7, 7;
	sub.s32 	%r239, %r901, %r224;
	setp.gt.u32 	%p4, %r239, -8;
	@%p4 bra 	$L__BB10_7;
	and.b32  	%r240, %r7, -8;
	neg.s32 	%r898, %r240;
	shl.b32 	%r241, %r901, 2;
	mov.u32 	%r242, _ZZ66mx_block_rearrange_2d_K_groups_rowmajor_128x4_vec_pipelined_kernelILi128ELi4EEvPKhiiiiPKiPhiiE11smem_cumsum;
	add.s32 	%r897, %r242, %r241;
	shl.b32 	%r11, %r224, 2;
	mul.wide.u32 	%rd21, %r901, 4;
	add.s64 	%rd22, %rd21, %rd2;
	add.s64 	%rd139, %rd22, 12;
$L__BB10_6:
	.pragma "nounroll";
	ld.global.nc.u32 	%r243, [%rd139+-16];
	ld.global.nc.u32 	%r244, [%rd139+-12];
	sub.s32 	%r245, %r244, %r243;
	add.s32 	%r246, %r245, 127;
	shr.s32 	%r247, %r246, 31;
	shr.u32 	%r248, %r247, 25;
	add.s32 	%r249, %r246, %r248;
	shr.s32 	%r250, %r249, 7;
	add.s32 	%r251, %r250, 3;
	shr.u32 	%r252, %r251, 30;
	add.s32 	%r253, %r251, %r252;
	shr.s32 	%r254, %r253, 2;
	st.shared.u32 	[%r897], %r250;
	add.s32 	%r255, %r254, %r902;
	add.s32 	%r256, %r897, %r11;
	st.shared.u32 	[%r256], %r255;
	ld.global.nc.u32 	%r257, [%rd139+-8];
	sub.s32 	%r258, %r257, %r244;
	add.s32 	%r259, %r258, 127;
	shr.s32 	%r260, %r259, 31;
	shr.u32 	%r261, %r260, 25;
	add.s32 	%r262, %r259, %r261;
	shr.s32 	%r263, %r262, 7;
	add.s32 	%r264, %r263, 3;
	shr.u32 	%r265, %r264, 30;
	add.s32 	%r266, %r264, %r265;
	shr.s32 	%r267, %r266, 2;
	st.shared.u32 	[%r897+4], %r263;
	add.s32 	%r268, %r267, %r255;
	st.shared.u32 	[%r256+4], %r268;
	ld.global.nc.u32 	%r269, [%rd139+-4];
	sub.s32 	%r270, %r269, %r257;
	add.s32 	%r271, %r270, 127;
	shr.s32 	%r272, %r271, 31;
	shr.u32 	%r273, %r272, 25;
	add.s32 	%r274, %r271, %r273;
	shr.s32 	%r275, %r274, 7;
	add.s32 	%r276, %r275, 3;
	shr.u32 	%r277, %r276, 30;
	add.s32 	%r278, %r276, %r277;
	shr.s32 	%r279, %r278, 2;
	st.shared.u32 	[%r897+8], %r275;
	add.s32 	%r280, %r279, %r268;
	st.shared.u32 	[%r256+8], %r280;
	ld.global.nc.u32 	%r281, [%rd139];
	sub.s32 	%r282, %r281, %r269;
	add.s32 	%r283, %r282, 127;
	shr.s32 	%r284, %r283, 31;
	shr.u32 	%r285, %r284, 25;
	add.s32 	%r286, %r283, %r285;
	shr.s32 	%r287, %r286, 7;
	add.s32 	%r288, %r287, 3;
	shr.u32 	%r289, %r288, 30;
	add.s32 	%r290, %r288, %r289;
	shr.s32 	%r291, %r290, 2;
	st.shared.u32 	[%r897+12], %r287;
	add.s32 	%r292, %r291, %r280;
	st.shared.u32 	[%r256+12], %r292;
	ld.global.nc.u32 	%r293, [%rd139+4];
	sub.s32 	%r294, %r293, %r281;
	add.s32 	%r295, %r294, 127;
	shr.s32 	%r296, %r295, 31;
	shr.u32 	%r297, %r296, 25;
	add.s32 	%r298, %r295, %r297;
	shr.s32 	%r299, %r298, 7;
	add.s32 	%r300, %r299, 3;
	shr.u32 	%r301, %r300, 30;
	add.s32 	%r302, %r300, %r301;
	shr.s32 	%r303, %r302, 2;
	st.shared.u32 	[%r897+16], %r299;
	add.s32 	%r304, %r303, %r292;
	st.shared.u32 	[%r256+16], %r304;
	ld.global.nc.u32 	%r305, [%rd139+8];
	sub.s32 	%r306, %r305, %r293;
	add.s32 	%r307, %r306, 127;
	shr.s32 	%r308, %r307, 31;
	shr.u32 	%r309, %r308, 25;
	add.s32 	%r310, %r307, %r309;
	shr.s32 	%r311, %r310, 7;
	add.s32 	%r312, %r311, 3;
	shr.u32 	%r313, %r312, 30;
	add.s32 	%r314, %r312, %r313;
	shr.s32 	%r315, %r314, 2;
	st.shared.u32 	[%r897+20], %r311;
	add.s32 	%r316, %r315, %r304;
	st.shared.u32 	[%r256+20], %r316;
	ld.global.nc.u32 	%r317, [%rd139+12];
	sub.s32 	%r318, %r317, %r305;
	add.s32 	%r319, %r318, 127;
	shr.s32 	%r320, %r319, 31;
	shr.u32 	%r321, %r320, 25;
	add.s32 	%r322, %r319, %r321;
	shr.s32 	%r323, %r322, 7;
	add.s32 	%r324, %r323, 3;
	shr.u32 	%r325, %r324, 30;
	add.s32 	%r326, %r324, %r325;
	shr.s32 	%r327, %r326, 2;
	st.shared.u32 	[%r897+24], %r323;
	add.s32 	%r328, %r327, %r316;
	st.shared.u32 	[%r256+24], %r328;
	ld.global.nc.u32 	%r329, [%rd139+16];
	sub.s32 	%r330, %r329, %r317;
	add.s32 	%r331, %r330, 127;
	shr.s32 	%r332, %r331, 31;
	shr.u32 	%r333, %r332, 25;
	add.s32 	%r334, %r331, %r333;
	shr.s32 	%r335, %r334, 7;
	add.s32 	%r336, %r335, 3;
	shr.u32 	%r337, %r336, 30;
	add.s32 	%r338, %r336, %r337;
	shr.s32 	%r339, %r338, 2;
	st.shared.u32 	[%r897+28], %r335;
	add.s32 	%r902, %r339, %r328;
	st.shared.u32 	[%r256+28], %r902;
	add.s32 	%r901, %r901, 8;
	add.s32 	%r898, %r898, 8;
	add.s32 	%r897, %r897, 32;
	add.s64 	%rd139, %rd139, 32;
	setp.ne.s32 	%p5, %r898, 0;
	@%p5 bra 	$L__BB10_6;
$L__BB10_7:
	setp.eq.s32 	%p6, %r8, 0;
	@%p6 bra 	$L__BB10_15;
	and.b32  	%r22, %r7, 3;
	setp.lt.u32 	%p7, %r8, 4;
	@%p7 bra 	$L__BB10_10;
	mul.wide.s32 	%rd23, %r901, 4;
	add.s64 	%rd24, %rd2, %rd23;
	ld.global.nc.u32 	%r340, [%rd24+-4];
	mul.wide.u32 	%rd25, %r901, 4;
	add.s64 	%rd26, %rd2, %rd25;
	ld.global.nc.u32 	%r341, [%rd26];
	sub.s32 	%r342, %r341, %r340;
	add.s32 	%r343, %r342, 127;
	shr.s32 	%r344, %r343, 31;
	shr.u32 	%r345, %r344, 25;
	add.s32 	%r346, %r343, %r345;
	shr.s32 	%r347, %r346, 7;
	add.s32 	%r348, %r347, 3;
	shr.u32 	%r349, %r348, 30;
	add.s32 	%r350, %r348, %r349;
	shr.s32 	%r351, %r350, 2;
	shl.b32 	%r352, %r901, 2;
	mov.u32 	%r353, _ZZ66mx_block_rearrange_2d_K_groups_rowmajor_128x4_vec_pipelined_kernelILi128ELi4EEvPKhiiiiPKiPhiiE11smem_cumsum;
	add.s32 	%r354, %r353, %r352;
	st.shared.u32 	[%r354], %r347;
	add.s32 	%r355, %r351, %r902;
	shl.b32 	%r356, %r224, 2;
	add.s32 	%r357, %r354, %r356;
	st.shared.u32 	[%r357], %r355;
	add.s32 	%r358, %r901, 1;
	mul.wide.u32 	%rd27, %r358, 4;
	add.s64 	%rd28, %rd2, %rd27;
	ld.global.nc.u32 	%r359, [%rd28];
	sub.s32 	%r360, %r359, %r341;
	add.s32 	%r361, %r360, 127;
	shr.s32 	%r362, %r361, 31;
	shr.u32 	%r363, %r362, 25;
	add.s32 	%r364, %r361, %r363;
	shr.s32 	%r365, %r364, 7;
	add.s32 	%r366, %r365, 3;
	shr.u32 	%r367, %r366, 30;
	add.s32 	%r368, %r366, %r367;
	shr.s32 	%r369, %r368, 2;
	st.shared.u32 	[%r354+4], %r365;
	add.s32 	%r370, %r369, %r355;
	st.shared.u32 	[%r357+4], %r370;
	add.s32 	%r371, %r901, 2;
	ld.global.nc.u32 	%r372, [%rd24+4];
	mul.wide.u32 	%rd29, %r371, 4;
	add.s64 	%rd30, %rd2, %rd29;
	ld.global.nc.u32 	%r373, [%rd30];
	sub.s32 	%r374, %r373, %r372;
	add.s32 	%r375, %r374, 127;
	shr.s32 	%r376, %r375, 31;
	shr.u32 	%r377, %r376, 25;
	add.s32 	%r378, %r375, %r377;
	shr.s32 	%r379, %r378, 7;
	add.s32 	%r380, %r379, 3;
	shr.u32 	%r381, %r380, 30;
	add.s32 	%r382, %r380, %r381;
	shr.s32 	%r383, %r382, 2;
	st.shared.u32 	[%r354+8], %r379;
	add.s32 	%r384, %r383, %r370;
	st.shared.u32 	[%r357+8], %r384;
	ld.global.nc.u32 	%r385, [%rd24+8];
	ld.global.nc.u32 	%r386, [%rd26+12];
	sub.s32 	%r387, %r386, %r385;
	add.s32 	%r388, %r387, 127;
	shr.s32 	%r389, %r388, 31;
	shr.u32 	%r390, %r389, 25;
	add.s32 	%r391, %r388, %r390;
	shr.s32 	%r392, %r391, 7;
	add.s32 	%r393, %r392, 3;
	shr.u32 	%r394, %r393, 30;
	add.s32 	%r395, %r393, %r394;
	shr.s32 	%r396, %r395, 2;
	st.shared.u32 	[%r354+12], %r392;
	add.s32 	%r902, %r396, %r384;
	st.shared.u32 	[%r357+12], %r902;
	add.s32 	%r901, %r901, 4;
$L__BB10_10:
	setp.eq.s32 	%p8, %r22, 0;
	@%p8 bra 	$L__BB10_15;
	setp.eq.s32 	%p9, %r22, 1;
	@%p9 bra 	$L__BB10_13;
	mul.wide.s32 	%rd31, %r901, 4;
	add.s64 	%rd32, %rd2, %rd31;
	ld.global.nc.u32 	%r397, [%rd32+-4];
	mul.wide.u32 	%rd33, %r901, 4;
	add.s64 	%rd34, %rd2, %rd33;
	ld.global.nc.u32 	%r398, [%rd34];
	sub.s32 	%r399, %r398, %r397;
	add.s32 	%r400, %r399, 127;
	shr.s32 	%r401, %r400, 31;
	shr.u32 	%r402, %r401, 25;
	add.s32 	%r403, %r400, %r402;
	shr.s32 	%r404, %r403, 7;
	add.s32 	%r405, %r404, 3;
	shr.u32 	%r406, %r405, 30;
	add.s32 	%r407, %r405, %r406;
	shr.s32 	%r408, %r407, 2;
	shl.b32 	%r409, %r901, 2;
	mov.u32 	%r410, _ZZ66mx_block_rearrange_2d_K_groups_rowmajor_128x4_vec_pipelined_kernelILi128ELi4EEvPKhiiiiPKiPhiiE11smem_cumsum;
	add.s32 	%r411, %r410, %r409;
	st.shared.u32 	[%r411], %r404;
	add.s32 	%r412, %r408, %r902;
	shl.b32 	%r413, %r224, 2;
	add.s32 	%r414, %r411, %r413;
	st.shared.u32 	[%r414], %r412;
	ld.global.nc.u32 	%r415, [%rd34+4];
	sub.s32 	%r416, %r415, %r398;
	add.s32 	%r417, %r416, 127;
	shr.s32 	%r418, %r417, 31;
	shr.u32 	%r419, %r418, 25;
	add.s32 	%r420, %r417, %r419;
	shr.s32 	%r421, %r420, 7;
	add.s32 	%r422, %r421, 3;
	shr.u32 	%r423, %r422, 30;
	add.s32 	%r424, %r422, %r423;
	shr.s32 	%r425, %r424, 2;
	st.shared.u32 	[%r411+4], %r421;
	add.s32 	%r902, %r425, %r412;
	st.shared.u32 	[%r414+4], %r902;
	add.s32 	%r901, %r901, 2;
$L__BB10_13:
	and.b32  	%r426, %r7, 1;
	setp.eq.b32 	%p10, %r426, 1;
	not.pred 	%p11, %p10;
	@%p11 bra 	$L__BB10_15;
	mul.wide.s32 	%rd35, %r901, 4;
	add.s64 	%rd36, %rd2, %rd35;
	ld.global.nc.u32 	%r427, [%rd36+-4];
	mul.wide.u32 	%rd37, %r901, 4;
	add.s64 	%rd38, %rd2, %rd37;
	ld.global.nc.u32 	%r428, [%rd38];
	sub.s32 	%r429, %r428, %r427;
	add.s32 	%r430, %r429, 127;
	shr.s32 	%r431, %r430, 31;
	shr.u32 	%r432, %r431, 25;
	add.s32 	%r433, %r430, %r432;
	shr.s32 	%r434, %r433, 7;
	add.s32 	%r435, %r434, 3;
	shr.u32 	%r436, %r435, 30;
	add.s32 	%r437, %r435, %r436;
	shr.s32 	%r438, %r437, 2;
	shl.b32 	%r439, %r901, 2;
	mov.u32 	%r440, _ZZ66mx_block_rearrange_2d_K_groups_rowmajor_128x4_vec_pipelined_kernelILi128ELi4EEvPKhiiiiPKiPhiiE11smem_cumsum;
	add.s32 	%r441, %r440, %r439;
	st.shared.u32 	[%r441], %r434;
	add.s32 	%r442, %r438, %r902;
	shl.b32 	%r443, %r224, 2;
	add.s32 	%r444, %r441, %r443;
	st.shared.u32 	[%r444], %r442;
$L__BB10_15:
	bar.sync 	0;
	setp.lt.s32 	%p12, %r224, 1;
	@%p12 bra 	$L__BB10_19;
	mov.b32 	%r31, 0;
	mov.u32 	%r448, _ZZ66mx_block_rearrange_2d_K_groups_rowmajor_128x4_vec_pipelined_kernelILi128ELi4EEvPKhiiiiPKiPhiiE11smem_cumsum;
	mov.u32 	%r908, %r31;
$L__BB10_17:
	add.s32 	%r446, %r31, %r224;
	shl.b32 	%r447, %r446, 2;
	add.s32 	%r449, %r448, %r447;
	ld.shared.u32 	%r33, [%r449];
	setp.lt.s32 	%p13, %r1, %r33;
	@%p13 bra 	$L__BB10_20;
	add.s32 	%r31, %r31, 1;
	setp.eq.s32 	%p14, %r31, %r224;
	mov.u32 	%r908, %r33;
	@%p14 bra 	$L__BB10_19;
	bra.uni 	$L__BB10_17;
$L__BB10_19:
	setp.eq.s32 	%p15, %r3, 0;
	mov.b32 	%r909, 0;
	mov.u32 	%r910, %r909;
	mov.u32 	%r911, %r909;
	mov.u32 	%r912, %r909;
	@%p15 bra 	$L__BB10_23;
	bra.uni 	$L__BB10_44;
$L__BB10_20:
	setp.eq.s32 	%p16, %r3, 0;
	sub.s32 	%r451, %r1, %r908;
	shl.b32 	%r909, %r451, 2;
	@%p16 bra 	$L__BB10_21;
	bra.uni 	$L__BB10_44;
$L__BB10_21:
	shl.b32 	%r453, %r31, 2;
	add.s32 	%r455, %r448, %r453;
	ld.shared.u32 	%r456, [%r455];
	sub.s32 	%r911, %r456, %r909;
	setp.eq.s32 	%p17, %r31, 0;
	mov.b32 	%r910, 0;
	mov.u32 	%r912, %r910;
	@%p17 bra 	$L__BB10_23;
	mul.wide.u32 	%rd39, %r31, 4;
	add.s64 	%rd40, %rd2, %rd39;
	ld.global.nc.u32 	%r912, [%rd40+-4];
	mov.u32 	%r910, %r31;
$L__BB10_23:
	st.shared.u32 	[_ZZ66mx_block_rearrange_2d_K_groups_rowmajor_128x4_vec_pipelined_kernelILi128ELi4EEvPKhiiiiPKiPhiiE23s_input_group_start_col], %r912;
	mul.wide.u32 	%rd41, %r910, 4;
	add.s64 	%rd42, %rd2, %rd41;
	ld.global.nc.u32 	%r458, [%rd42];
	st.shared.u32 	[_ZZ66mx_block_rearrange_2d_K_groups_rowmajor_128x4_vec_pipelined_kernelILi128ELi4EEvPKhiiiiPKiPhiiE21s_input_group_end_col], %r458;
	st.shared.u32 	[_ZZ66mx_block_rearrange_2d_K_groups_rowmajor_128x4_vec_pipelined_kernelILi128ELi4EEvPKhiiiiPKiPhiiE22s_first_chunk_in_group], %r909;
	setp.eq.s32 	%p18, %r910, 0;
	mov.b32 	%r929, 0;
	@%p18 bra 	$L__BB10_43;
	and.b32  	%r42, %r910, 7;
	setp.lt.u32 	%p19, %r910, 8;
	mov.b32 	%r922, 0;
	mov.u32 	%r929, %r922;
	@%p19 bra 	$L__BB10_29;
	and.b32  	%r922, %r910, 2147483640;
	and.b32  	%r462, %r910, -8;
	neg.s32 	%r913, %r462;
	add.s64 	%rd140, %rd2, 12;
	mov.b32 	%r914, 0;
	mov.u32 	%r929, %r914;
$L__BB10_26:
	.pragma "nounroll";
	setp.eq.s32 	%p20, %r914, 0;
	mov.b32 	%r916, 3;
	@%p20 bra 	$L__BB10_28;
	ld.global.nc.u32 	%r464, [%rd140+-16];
	sub.s32 	%r916, 3, %r464;
$L__BB10_28:
	ld.global.nc.u32 	%r465, [%rd140+-12];
	add.s32 	%r466, %r916, %r465;
	shr.s32 	%r467, %r466, 31;
	shr.u32 	%r468, %r467, 30;
	add.s32 	%r469, %r466, %r468;
	shr.s32 	%r470, %r469, 2;
	ld.global.nc.u32 	%r471, [%rd140+-8];
	sub.s32 	%r472, %r471, %r465;
	add.s32 	%r473, %r472, 3;
	shr.s32 	%r474, %r473, 31;
	shr.u32 	%r475, %r474, 30;
	add.s32 	%r476, %r473, %r475;
	shr.s32 	%r477, %r476, 2;
	add.s32 	%r478, %r470, %r477;
	ld.global.nc.u32 	%r479, [%rd140+-4];
	sub.s32 	%r480, %r479, %r471;
	add.s32 	%r481, %r480, 3;
	shr.s32 	%r482, %r481, 31;
	shr.u32 	%r483, %r482, 30;
	add.s32 	%r484, %r481, %r483;
	shr.s32 	%r485, %r484, 2;
	add.s32 	%r486, %r478, %r485;
	ld.global.nc.u32 	%r487, [%rd140];
	sub.s32 	%r488, %r487, %r479;
	add.s32 	%r489, %r488, 3;
	shr.s32 	%r490, %r489, 31;
	shr.u32 	%r491, %r490, 30;
	add.s32 	%r492, %r489, %r491;
	shr.s32 	%r493, %r492, 2;
	add.s32 	%r494, %r486, %r493;
	ld.global.nc.u32 	%r495, [%rd140+4];
	sub.s32 	%r496, %r495, %r487;
	add.s32 	%r497, %r496, 3;
	shr.s32 	%r498, %r497, 31;
	shr.u32 	%r499, %r498, 30;
	add.s32 	%r500, %r497, %r499;
	shr.u32 	%r501, %r500, 2;
	add.s32 	%r502, %r494, %r501;
	ld.global.nc.u32 	%r503, [%rd140+8];
	sub.s32 	%r504, %r503, %r495;
	add.s32 	%r505, %r504, 3;
	shr.s32 	%r506, %r505, 31;
	shr.u32 	%r507, %r506, 30;
	add.s32 	%r508, %r505, %r507;
	shr.u32 	%r509, %r508, 2;
	add.s32 	%r510, %r502, %r509;
	ld.global.nc.u32 	%r511, [%rd140+12];
	sub.s32 	%r512, %r511, %r503;
	add.s32 	%r513, %r512, 3;
	shr.s32 	%r514, %r513, 31;
	shr.u32 	%r515, %r514, 30;
	add.s32 	%r516, %r513, %r515;
	shr.u32 	%r517, %r516, 2;
	add.s32 	%r518, %r510, %r517;
	ld.global.nc.u32 	%r519, [%rd140+16];
	sub.s32 	%r520, %r519, %r511;
	add.s32 	%r521, %r520, 3;
	shr.s32 	%r522, %r521, 31;
	shr.u32 	%r523, %r522, 30;
	add.s32 	%r524, %r521, %r523;
	shr.u32 	%r525, %r524, 2;
	add.s32 	%r526, %r518, %r525;
	shl.b32 	%r527, %r526, 2;
	add.s32 	%r929, %r527, %r929;
	add.s32 	%r914, %r914, 8;
	add.s32 	%r913, %r913, 8;
	add.s64 	%rd140, %rd140, 32;
	setp.ne.s32 	%p21, %r913, 0;
	@%p21 bra 	$L__BB10_26;
$L__BB10_29:
	setp.eq.s32 	%p22, %r42, 0;
	@%p22 bra 	$L__BB10_43;
	and.b32  	%r56, %r910, 3;
	setp.lt.u32 	%p23, %r42, 4;
	@%p23 bra 	$L__BB10_34;
	setp.eq.s32 	%p24, %r922, 0;
	mul.wide.u32 	%rd43, %r922, 4;
	add.s64 	%rd9, %rd2, %rd43;
	mov.b32 	%r920, 3;
	@%p24 bra 	$L__BB10_33;
	ld.global.nc.u32 	%r530, [%rd9+-4];
	sub.s32 	%r920, 3, %r530;
$L__BB10_33:
	ld.global.nc.u32 	%r531, [%rd9];
	add.s32 	%r532, %r920, %r531;
	shr.s32 	%r533, %r532, 31;
	shr.u32 	%r534, %r533, 30;
	add.s32 	%r535, %r532, %r534;
	shr.u32 	%r536, %r535, 2;
	ld.global.nc.u32 	%r537, [%rd9+4];
	sub.s32 	%r538, %r537, %r531;
	add.s32 	%r539, %r538, 3;
	shr.s32 	%r540, %r539, 31;
	shr.u32 	%r541, %r540, 30;
	add.s32 	%r542, %r539, %r541;
	shr.u32 	%r543, %r542, 2;
	add.s32 	%r544, %r536, %r543;
	ld.global.nc.u32 	%r545, [%rd9+8];
	sub.s32 	%r546, %r545, %r537;
	add.s32 	%r547, %r546, 3;
	shr.s32 	%r548, %r547, 31;
	shr.u32 	%r549, %r548, 30;
	add.s32 	%r550, %r547, %r549;
	shr.u32 	%r551, %r550, 2;
	add.s32 	%r552, %r544, %r551;
	ld.global.nc.u32 	%r553, [%rd9+12];
	sub.s32 	%r554, %r553, %r545;
	add.s32 	%r555, %r554, 3;
	shr.s32 	%r556, %r555, 31;
	shr.u32 	%r557, %r556, 30;
	add.s32 	%r558, %r555, %r557;
	shr.u32 	%r559, %r558, 2;
	add.s32 	%r560, %r552, %r559;
	shl.b32 	%r561, %r560, 2;
	add.s32 	%r929, %r561, %r929;
	add.s32 	%r922, %r922, 4;
$L__BB10_34:
	setp.eq.s32 	%p25, %r56, 0;
	@%p25 bra 	$L__BB10_43;
	setp.eq.s32 	%p26, %r56, 1;
	@%p26 bra 	$L__BB10_39;
	setp.eq.s32 	%p27, %r922, 0;
	mul.wide.s32 	%rd44, %r922, 4;
	add.s64 	%rd10, %rd2, %rd44;
	mov.b32 	%r924, 3;
	@%p27 bra 	$L__BB10_38;
	ld.global.nc.u32 	%r564, [%rd10+-4];
	sub.s32 	%r924, 3, %r564;
$L__BB10_38:
	ld.global.nc.u32 	%r565, [%rd10];
	add.s32 	%r566, %r924, %r565;
	shr.s32 	%r567, %r566, 31;
	shr.u32 	%r568, %r567, 30;
	add.s32 	%r569, %r566, %r568;
	shr.u32 	%r570, %r569, 2;
	ld.global.nc.u32 	%r571, [%rd10+4];
	sub.s32 	%r572, %r571, %r565;
	add.s32 	%r573, %r572, 3;
	shr.s32 	%r574, %r573, 31;
	shr.u32 	%r575, %r574, 30;
	add.s32 	%r576, %r573, %r575;
	shr.u32 	%r577, %r576, 2;
	add.s32 	%r578, %r570, %r577;
	shl.b32 	%r579, %r578, 2;
	add.s32 	%r929, %r579, %r929;
	add.s32 	%r922, %r922, 2;
$L__BB10_39:
	and.b32  	%r580, %r910, 1;
	setp.eq.b32 	%p28, %r580, 1;
	not.pred 	%p29, %p28;
	@%p29 bra 	$L__BB10_43;
	setp.eq.s32 	%p30, %r922, 0;
	mul.wide.s32 	%rd45, %r922, 4;
	add.s64 	%rd11, %rd2, %rd45;
	mov.b32 	%r928, 3;
	@%p30 bra 	$L__BB10_42;
	ld.global.nc.u32 	%r582, [%rd11+-4];
	sub.s32 	%r928, 3, %r582;
$L__BB10_42:
	ld.global.nc.u32 	%r583, [%rd11];
	add.s32 	%r584, %r928, %r583;
	shr.s32 	%r585, %r584, 31;
	shr.u32 	%r586, %r585, 30;
	add.s32 	%r587, %r584, %r586;
	and.b32  	%r588, %r587, -4;
	add.s32 	%r929, %r588, %r929;
$L__BB10_43:
	st.shared.u32 	[_ZZ66mx_block_rearrange_2d_K_groups_rowmajor_128x4_vec_pipelined_kernelILi128ELi4EEvPKhiiiiPKiPhiiE24s_output_group_start_col], %r929;
	setp.gt.s32 	%p31, %r911, 0;
	min.u32 	%r589, %r911, 4;
	selp.b32 	%r590, %r589, 0, %p31;
	st.shared.u32 	[_ZZ66mx_block_rearrange_2d_K_groups_rowmajor_128x4_vec_pipelined_kernelILi128ELi4EEvPKhiiiiPKiPhiiE23s_num_chunks_to_process], %r590;
$L__BB10_44:
	bar.sync 	0;
	ld.shared.u32 	%r75, [_ZZ66mx_block_rearrange_2d_K_groups_rowmajor_128x4_vec_pipelined_kernelILi128ELi4EEvPKhiiiiPKiPhiiE23s_input_group_start_col];
	ld.shared.u32 	%r76, [_ZZ66mx_block_rearrange_2d_K_groups_rowmajor_128x4_vec_pipelined_kernelILi128ELi4EEvPKhiiiiPKiPhiiE21s_input_group_end_col];
	ld.shared.u32 	%r77, [_ZZ66mx_block_rearrange_2d_K_groups_rowmajor_128x4_vec_pipelined_kernelILi128ELi4EEvPKhiiiiPKiPhiiE22s_first_chunk_in_group];
	ld.shared.u32 	%r78, [_ZZ66mx_block_rearrange_2d_K_groups_rowmajor_128x4_vec_pipelined_kernelILi128ELi4EEvPKhiiiiPKiPhiiE23s_num_chunks_to_process];
	setp.lt.s32 	%p32, %r78, 1;
	@%p32 bra 	$L__BB10_165;
	ld.shared.u32 	%r591, [_ZZ66mx_block_rearrange_2d_K_groups_rowmajor_128x4_vec_pipelined_kernelILi128ELi4EEvPKhiiiiPKiPhiiE24s_output_group_start_col];
	shl.b32 	%r592, %r2, 7;
	shr.u32 	%r79, %r3, 3;
	and.b32  	%r80, %r3, 7;
	or.b32  	%r81, %r592, %r79;
	shl.b32 	%r593, %r3, 1;
	and.b32  	%r594, %r593, 496;
	shr.u32 	%r595, %r3, 6;
	and.b32  	%r596, %r595, 12;
	or.b32  	%r82, %r594, %r596;
	shl.b32 	%r597, %r3, 4;
	and.b32  	%r83, %r597, 112;
	mul.lo.s32 	%r84, %r591, %r223;
	sub.s32 	%r598, %r76, %r75;
	add.s32 	%r599, %r598, 3;
	shr.s32 	%r600, %r599, 31;
	shr.u32 	%r601, %r600, 30;
	add.s32 	%r602, %r599, %r601;
	shl.b32 	%r603, %r602, 7;
	and.b32  	%r85, %r603, -512;
	cvt.u64.u32 	%rd46, %r81;
	cvt.s64.s32 	%rd47, %r221;
	mad.lo.s64 	%rd12, %rd47, %rd46, %rd18;
	setp.ne.s32 	%p33, %r78, 1;
	@%p33 bra 	$L__BB10_85;
	setp.ge.s32 	%p81, %r81, %r222;
	shl.b32 	%r782, %r77, 7;
	add.s32 	%r86, %r782, %r75;
	sub.s32 	%r783, %r76, %r86;
	min.s32 	%r87, %r783, 128;
	setp.le.s32 	%p82, %r87, %r83;
	shl.b32 	%r785, %r79, 7;
	or.b32  	%r88, %r785, %r83;
	mov.u32 	%r786, _ZZ66mx_block_rearrange_2d_K_groups_rowmajor_128x4_vec_pipelined_kernelILi128ELi4EEvPKhiiiiPKiPhiiE4smem;
	add.s32 	%r89, %r786, %r88;
	or.pred  	%p83, %p81, %p82;
	@%p83 bra 	$L__BB10_82;
	cvt.s64.s32 	%rd106, %r86;
	cvt.u64.u32 	%rd107, %r83;
	add.s64 	%rd108, %rd106, %rd107;
	add.s64 	%rd13, %rd12, %rd108;
	and.b64  	%rd109, %rd13, 15;
	setp.ne.s64 	%p84, %rd109, 0;
	add.s32 	%r789, %r83, 16;
	setp.gt.u32 	%p85, %r789, %r87;
	or.pred  	%p86, %p85, %p84;
	@%p86 bra 	$L__BB10_49;
	cvt.u64.u32 	%rd128, %r88;
	cvt.u64.u32 	%rd129, %r786;
	cvta.shared.u64 	%rd130, %rd129;
	add.s64 	%rd126, %rd130, %rd128;
	// begin inline asm
	cp.async.cg.shared.global [%rd126], [%rd13], 16;

	// end inline asm
	bra.uni 	$L__BB10_83;
$L__BB10_49:
	sub.s32 	%r90, %r87, %r83;
	setp.lt.s32 	%p87, %r90, 1;
	mov.b32 	%r931, 0;
	@%p87 bra 	$L__BB10_51;
	// begin inline asm
	ld.global.nc.u8 %r791, [%rd13];
	// end inline asm
	and.b32  	%r931, %r791, 255;
$L__BB10_51:
	setp.lt.s32 	%p88, %r90, 2;
	@%p88 bra 	$L__BB10_53;
	add.s64 	%rd111, %rd13, 1;
	// begin inline asm
	ld.global.nc.u8 %r792, [%rd111];
	// end inline asm
	shl.b32 	%r793, %r792, 8;
	and.b32  	%r794, %r793, 65280;
	or.b32  	%r931, %r931, %r794;
$L__BB10_53:
	setp.lt.s32 	%p89, %r90, 3;
	@%p89 bra 	$L__BB10_55;
	add.s64 	%rd112, %rd13, 2;
	// begin inline asm
	ld.global.nc.u8 %r795, [%rd112];
	// end inline asm
	shl.b32 	%r796, %r795, 16;
	and.b32  	%r797, %r796, 16711680;
	or.b32  	%r931, %r931, %r797;
$L__BB10_55:
	setp.lt.s32 	%p90, %r90, 4;
	@%p90 bra 	$L__BB10_57;
	add.s64 	%rd113, %rd13, 3;
	// begin inline asm
	ld.global.nc.u8 %r798, [%rd113];
	// end inline asm
	shl.b32 	%r799, %r798, 24;
	or.b32  	%r931, %r931, %r799;
$L__BB10_57:
	setp.lt.s32 	%p91, %r90, 5;
	mov.b32 	%r935, 0;
	@%p91 bra 	$L__BB10_59;
	add.s64 	%rd114, %rd13, 4;
	// begin inline asm
	ld.global.nc.u8 %r801, [%rd114];
	// end inline asm
	and.b32  	%r935, %r801, 255;
$L__BB10_59:
	setp.lt.s32 	%p92, %r90, 6;
	@%p92 bra 	$L__BB10_61;
	add.s64 	%rd115, %rd13, 5;
	// begin inline asm
	ld.global.nc.u8 %r802, [%rd115];
	// end inline asm
	shl.b32 	%r803, %r802, 8;
	and.b32  	%r804, %r803, 65280;
	or.b32  	%r935, %r935, %r804;
$L__BB10_61:
	setp.lt.s32 	%p93, %r90, 7;
	@%p93 bra 	$L__BB10_63;
	add.s64 	%rd116, %rd13, 6;
	// begin inline asm
	ld.global.nc.u8 %r805, [%rd116];
	// end inline asm
	shl.b32 	%r806, %r805, 16;
	and.b32  	%r807, %r806, 16711680;
	or.b32  	%r935, %r935, %r807;
$L__BB10_63:
	setp.lt.s32 	%p94, %r90, 8;
	@%p94 bra 	$L__BB10_65;
	add.s64 	%rd117, %rd13, 7;
	// begin inline asm
	ld.global.nc.u8 %r808, [%rd117];
	// end inline asm
	shl.b32 	%r809, %r808, 24;
	or.b32  	%r935, %r935, %r809;
$L__BB10_65:
	setp.lt.s32 	%p95, %r90, 9;
	mov.b32 	%r939, 0;
	@%p95 bra 	$L__BB10_67;
	add.s64 	%rd118, %rd13, 8;
	// begin inline asm
	ld.global.nc.u8 %r811, [%rd118];
	// end inline asm
	and.b32  	%r939, %r811, 255;
$L__BB10_67:
	setp.lt.s32 	%p96, %r90, 10;
	@%p96 bra 	$L__BB10_69;
	add.s64 	%rd119, %rd13, 9;
	// begin inline asm
	ld.global.nc.u8 %r812, [%rd119];
	// end inline asm
	shl.b32 	%r813, %r812, 8;
	and.b32  	%r814, %r813, 65280;
	or.b32  	%r939, %r939, %r814;
$L__BB10_69:
	setp.lt.s32 	%p97, %r90, 11;
	@%p97 bra 	$L__BB10_71;
	add.s64 	%rd120, %rd13, 10;
	// begin inline asm
	ld.global.nc.u8 %r815, [%rd120];
	// end inline asm
	shl.b32 	%r816, %r815, 16;
	and.b32  	%r817, %r816, 16711680;
	or.b32  	%r939, %r939, %r817;
$L__BB10_71:
	setp.lt.s32 	%p98, %r90, 12;
	@%p98 bra 	$L__BB10_73;
	add.s64 	%rd121, %rd13, 11;
	// begin inline asm
	ld.global.nc.u8 %r818, [%rd121];
	// end inline asm
	shl.b32 	%r819, %r818, 24;
	or.b32  	%r939, %r939, %r819;
$L__BB10_73:
	setp.lt.s32 	%p99, %r90, 13;
	mov.b32 	%r943, 0;
	@%p99 bra 	$L__BB10_75;
	add.s64 	%rd122, %rd13, 12;
	// begin inline asm
	ld.global.nc.u8 %r821, [%rd122];
	// end inline asm
	and.b32  	%r943, %r821, 255;
$L__BB10_75:
	setp.lt.s32 	%p100, %r90, 14;
	@%p100 bra 	$L__BB10_77;
	add.s64 	%rd123, %rd13, 13;
	// begin inline asm
	ld.global.nc.u8 %r822, [%rd123];
	// end inline asm
	shl.b32 	%r823, %r822, 8;
	and.b32  	%r824, %r823, 65280;
	or.b32  	%r943, %r943, %r824;
$L__BB10_77:
	setp.lt.s32 	%p101, %r90, 15;
	@%p101 bra 	$L__BB10_79;
	add.s64 	%rd124, %rd13, 14;
	// begin inline asm
	ld.global.nc.u8 %r825, [%rd124];
	// end inline asm
	shl.b32 	%r826, %r825, 16;
	and.b32  	%r827, %r826, 16711680;
	or.b32  	%r943, %r943, %r827;
$L__BB10_79:
	setp.lt.s32 	%p102, %r90, 16;
	@%p102 bra 	$L__BB10_81;
	add.s64 	%rd125, %rd13, 15;
	// begin inline asm
	ld.global.nc.u8 %r828, [%rd125];
	// end inline asm
	shl.b32 	%r829, %r828, 24;
	or.b32  	%r943, %r943, %r829;
$L__BB10_81:
	st.shared.v4.u32 	[%r89], {%r931, %r935, %r939, %r943};
	bra.uni 	$L__BB10_83;
$L__BB10_82:
	mov.b32 	%r787, 0;
	st.shared.v4.u32 	[%r89], {%r787, %r787, %r787, %r787};
$L__BB10_83:
	// begin inline asm
	cp.async.commit_group;

	// end inline asm
	// begin inline asm
	cp.async.wait_group 0;

	// end inline asm
	bar.sync 	0;
	ld.shared.v4.u32 	{%r831, %r832, %r833, %r834}, [%r89];
	bar.sync 	0;
	shl.b32 	%r835, %r3, 2;
	shr.u32 	%r836, %r82, 5;
	xor.b32  	%r837, %r836, %r835;
	and.b32  	%r838, %r837, 12;
	xor.b32  	%r839, %r838, %r82;
	shl.b32 	%r840, %r80, 11;
	or.b32  	%r841, %r840, %r839;
	add.s32 	%r843, %r786, %r841;
	st.shared.u32 	[%r843], %r831;
	st.shared.u32 	[%r843+512], %r832;
	st.shared.u32 	[%r843+1024], %r833;
	st.shared.u32 	[%r843+1536], %r834;
	bar.sync 	0;
	mul.lo.s32 	%r123, %r85, %r2;
	add.s32 	%r844, %r87, 3;
	shr.s32 	%r845, %r844, 31;
	shr.u32 	%r846, %r845, 30;
	add.s32 	%r847, %r844, %r846;
	shl.b32 	%r848, %r847, 7;
	and.b32  	%r849, %r848, -512;
	setp.ge.s32 	%p103, %r597, %r849;
	@%p103 bra 	$L__BB10_165;
	shl.b32 	%r850, %r77, 14;
	cvt.s64.s32 	%rd131, %r850;
	cvt.s64.s32 	%rd132, %r123;
	cvt.s64.s32 	%rd133, %r84;
	and.b32  	%r851, %r597, 15872;
	and.b32  	%r852, %r597, 496;
	shr.u32 	%r853, %r3, 5;
	shr.u32 	%r854, %r3, 1;
	xor.b32  	%r855, %r853, %r854;
	and.b32  	%r856, %r855, 12;
	or.b32  	%r857, %r856, %r852;
	or.b32  	%r858, %r857, %r851;
	add.s32 	%r860, %r786, %r858;
	ld.shared.u32 	%r861, [%r860];
	add.s32 	%r862, %r597, 4;
	and.b32  	%r863, %r862, 15872;
	and.b32  	%r864, %r862, 500;
	shr.u32 	%r865, %r862, 9;
	shr.u32 	%r866, %r862, 5;
	xor.b32  	%r867, %r865, %r866;
	and.b32  	%r868, %r867, 12;
	xor.b32  	%r869, %r868, %r864;
	or.b32  	%r870, %r869, %r863;
	add.s32 	%r871, %r786, %r870;
	ld.shared.u32 	%r872, [%r871];
	add.s32 	%r873, %r597, 8;
	and.b32  	%r874, %r873, 15872;
	and.b32  	%r875, %r873, 504;
	shr.u32 	%r876, %r873, 9;
	shr.u32 	%r877, %r873, 5;
	xor.b32  	%r878, %r876, %r877;
	and.b32  	%r879, %r878, 12;
	xor.b32  	%r880, %r879, %r875;
	or.b32  	%r881, %r880, %r874;
	add.s32 	%r882, %r786, %r881;
	ld.shared.u32 	%r883, [%r882];
	add.s32 	%r884, %r597, 12;
	and.b32  	%r885, %r884, 15872;
	and.b32  	%r886, %r884, 508;
	shr.u32 	%r887, %r884, 9;
	shr.u32 	%r888, %r884, 5;
	xor.b32  	%r889, %r887, %r888;
	and.b32  	%r890, %r889, 12;
	xor.b32  	%r891, %r890, %r886;
	or.b32  	%r892, %r891, %r885;
	add.s32 	%r893, %r786, %r892;
	ld.shared.u32 	%r894, [%r893];
	cvt.u64.u32 	%rd134, %r597;
	or.b64  	%rd135, %rd131, %rd134;
	add.s64 	%rd136, %rd135, %rd132;
	add.s64 	%rd137, %rd136, %rd133;
	add.s64 	%rd138, %rd1, %rd137;
	st.global.v4.u32 	[%rd138], {%r861, %r872, %r883, %r894};
	bra.uni 	$L__BB10_165;
$L__BB10_85:
	setp.ge.s32 	%p34, %r81, %r222;
	shl.b32 	%r125, %r77, 7;
	add.s32 	%r964, %r125, %r75;
	sub.s32 	%r604, %r76, %r964;
	min.s32 	%r127, %r604, 128;
	setp.le.s32 	%p35, %r127, %r83;
	shl.b32 	%r606, %r79, 7;
	or.b32  	%r128, %r606, %r83;
	cvt.u64.u32 	%rd48, %r128;
	mov.u32 	%r607, _ZZ66mx_block_rearrange_2d_K_groups_rowmajor_128x4_vec_pipelined_kernelILi128ELi4EEvPKhiiiiPKiPhiiE4smem;
	cvt.u64.u32 	%rd49, %r607;
	cvta.shared.u64 	%rd50, %rd49;
	add.s64 	%rd14, %rd50, %rd48;
	add.s32 	%r129, %r607, %r128;
	or.pred  	%p36, %p34, %p35;
	@%p36 bra 	$L__BB10_121;
	cvt.s64.s32 	%rd51, %r964;
	cvt.u64.u32 	%rd52, %r83;
	add.s64 	%rd53, %rd51, %rd52;
	add.s64 	%rd15, %rd12, %rd53;
	and.b64  	%rd54, %rd15, 15;
	setp.ne.s64 	%p37, %rd54, 0;
	add.s32 	%r610, %r83, 16;
	setp.gt.u32 	%p38, %r610, %r127;
	or.pred  	%p39, %p38, %p37;
	@%p39 bra 	$L__BB10_88;
	// begin inline asm
	cp.async.cg.shared.global [%rd14], [%rd15], 16;

	// end inline asm
	bra.uni 	$L__BB10_122;
$L__BB10_88:
	sub.s32 	%r130, %r127, %r83;
	setp.lt.s32 	%p40, %r130, 1;
	mov.b32 	%r947, 0;
	@%p40 bra 	$L__BB10_90;
	// begin inline asm
	ld.global.nc.u8 %r612, [%rd15];
	// end inline asm
	and.b32  	%r947, %r612, 255;
$L__BB10_90:
	setp.lt.s32 	%p41, %r130, 2;
	@%p41 bra 	$L__BB10_92;
	add.s64 	%rd56, %rd15, 1;
	// begin inline asm
	ld.global.nc.u8 %r613, [%rd56];
	// end inline asm
	shl.b32 	%r614, %r613, 8;
	and.b32  	%r615, %r614, 65280;
	or.b32  	%r947, %r947, %r615;
$L__BB10_92:
	setp.lt.s32 	%p42, %r130, 3;
	@%p42 bra 	$L__BB10_94;
	add.s64 	%rd57, %rd15, 2;
	// begin inline asm
	ld.global.nc.u8 %r616, [%rd57];
	// end inline asm
	shl.b32 	%r617, %r616, 16;
	and.b32  	%r618, %r617, 16711680;
	or.b32  	%r947, %r947, %r618;
$L__BB10_94:
	setp.lt.s32 	%p43, %r130, 4;
	@%p43 bra 	$L__BB10_96;
	add.s64 	%rd58, %rd15, 3;
	// begin inline asm
	ld.global.nc.u8 %r619, [%rd58];
	// end inline asm
	shl.b32 	%r620, %r619, 24;
	or.b32  	%r947, %r947, %r620;
$L__BB10_96:
	setp.lt.s32 	%p44, %r130, 5;
	mov.b32 	%r951, 0;
	@%p44 bra 	$L__BB10_98;
	add.s64 	%rd59, %rd15, 4;
	// begin inline asm
	ld.global.nc.u8 %r622, [%rd59];
	// end inline asm
	and.b32  	%r951, %r622, 255;
$L__BB10_98:
	setp.lt.s32 	%p45, %r130, 6;
	@%p45 bra 	$L__BB10_100;
	add.s64 	%rd60, %rd15, 5;
	// begin inline asm
	ld.global.nc.u8 %r623, [%rd60];
	// end inline asm
	shl.b32 	%r624, %r623, 8;
	and.b32  	%r625, %r624, 65280;
	or.b32  	%r951, %r951, %r625;
$L__BB10_100:
	setp.lt.s32 	%p46, %r130, 7;
	@%p46 bra 	$L__BB10_102;
	add.s64 	%rd61, %rd15, 6;
	// begin inline asm
	ld.global.nc.u8 %r626, [%rd61];
	// end inline asm
	shl.b32 	%r627, %r626, 16;
	and.b32  	%r628, %r627, 16711680;
	or.b32  	%r951, %r951, %r628;
$L__BB10_102:
	setp.lt.s32 	%p47, %r130, 8;
	@%p47 bra 	$L__BB10_104;
	add.s64 	%rd62, %rd15, 7;
	// begin inline asm
	ld.global.nc.u8 %r629, [%rd62];
	// end inline asm
	shl.b32 	%r630, %r629, 24;
	or.b32  	%r951, %r951, %r630;
$L__BB10_104:
	setp.lt.s32 	%p48, %r130, 9;
	mov.b32 	%r955, 0;
	@%p48 bra 	$L__BB10_106;
	add.s64 	%rd63, %rd15, 8;
	// begin inline asm
	ld.global.nc.u8 %r632, [%rd63];
	// end inline asm
	and.b32  	%r955, %r632, 255;
$L__BB10_106:
	setp.lt.s32 	%p49, %r130, 10;
	@%p49 bra 	$L__BB10_108;
	add.s64 	%rd64, %rd15, 9;
	// begin inline asm
	ld.global.nc.u8 %r633, [%rd64];
	// end inline asm
	shl.b32 	%r634, %r633, 8;
	and.b32  	%r635, %r634, 65280;
	or.b32  	%r955, %r955, %r635;
$L__BB10_108:
	setp.lt.s32 	%p50, %r130, 11;
	@%p50 bra 	$L__BB10_110;
	add.s64 	%rd65, %rd15, 10;
	// begin inline asm
	ld.global.nc.u8 %r636, [%rd65];
	// end inline asm
	shl.b32 	%r637, %r636, 16;
	and.b32  	%r638, %r637, 16711680;
	or.b32  	%r955, %r955, %r638;
$L__BB10_110:
	setp.lt.s32 	%p51, %r130, 12;
	@%p51 bra 	$L__BB10_112;
	add.s64 	%rd66, %rd15, 11;
	// begin inline asm
	ld.global.nc.u8 %r639, [%rd66];
	// end inline asm
	shl.b32 	%r640, %r639, 24;
	or.b32  	%r955, %r955, %r640;
$L__BB10_112:
	setp.lt.s32 	%p52, %r130, 13;
	mov.b32 	%r959, 0;
	@%p52 bra 	$L__BB10_114;
	add.s64 	%rd67, %rd15, 12;
	// begin inline asm
	ld.global.nc.u8 %r642, [%rd67];
	// end inline asm
	and.b32  	%r959, %r642, 255;
$L__BB10_114:
	setp.lt.s32 	%p53, %r130, 14;
	@%p53 bra 	$L__BB10_116;
	add.s64 	%rd68, %rd15, 13;
	// begin inline asm
	ld.global.nc.u8 %r643, [%rd68];
	// end inline asm
	shl.b32 	%r644, %r643, 8;
	and.b32  	%r645, %r644, 65280;
	or.b32  	%r959, %r959, %r645;
$L__BB10_116:
	setp.lt.s32 	%p54, %r130, 15;
	@%p54 bra 	$L__BB10_118;
	add.s64 	%rd69, %rd15, 14;
	// begin inline asm
	ld.global.nc.u8 %r646, [%rd69];
	// end inline asm
	shl.b32 	%r647, %r646, 16;
	and.b32  	%r648, %r647, 16711680;
	or.b32  	%r959, %r959, %r648;
$L__BB10_118:
	setp.lt.s32 	%p55, %r130, 16;
	@%p55 bra 	$L__BB10_120;
	add.s64 	%rd70, %rd15, 15;
	// begin inline asm
	ld.global.nc.u8 %r649, [%rd70];
	// end inline asm
	shl.b32 	%r650, %r649, 24;
	or.b32  	%r959, %r959, %r650;
$L__BB10_120:
	st.shared.v4.u32 	[%r129], {%r947, %r951, %r955, %r959};
	bra.uni 	$L__BB10_122;
$L__BB10_121:
	mov.b32 	%r608, 0;
	st.shared.v4.u32 	[%r129], {%r608, %r608, %r608, %r608};
$L__BB10_122:
	// begin inline asm
	cp.async.commit_group;

	// end inline asm
	shl.b32 	%r652, %r3, 2;
	shr.u32 	%r653, %r82, 5;
	xor.b32  	%r654, %r653, %r652;
	and.b32  	%r655, %r654, 12;
	xor.b32  	%r656, %r655, %r82;
	cvt.s64.s32 	%rd73, %r84;
	mul.lo.s32 	%r657, %r85, %r2;
	cvt.s64.s32 	%rd74, %r657;
	shl.b32 	%r163, %r3, 4;
	cvt.u64.u32 	%rd75, %r163;
	add.s64 	%rd76, %rd74, %rd75;
	add.s64 	%rd16, %rd76, %rd73;
	shl.b32 	%r658, %r80, 11;
	or.b32  	%r164, %r658, %r656;
	and.b32  	%r659, %r163, 15872;
	and.b32  	%r660, %r163, 496;
	shr.u32 	%r661, %r3, 5;
	shr.u32 	%r662, %r3, 1;
	xor.b32  	%r663, %r661, %r662;
	and.b32  	%r664, %r663, 12;
	or.b32  	%r665, %r664, %r660;
	or.b32  	%r165, %r665, %r659;
	or.b32  	%r666, %r163, 4;
	and.b32  	%r667, %r666, 15872;
	and.b32  	%r668, %r666, 500;
	xor.b32  	%r669, %r664, %r668;
	or.b32  	%r166, %r669, %r667;
	or.b32  	%r670, %r163, 8;
	and.b32  	%r671, %r670, 15872;
	and.b32  	%r672, %r670, 504;
	xor.b32  	%r673, %r664, %r672;
	or.b32  	%r167, %r673, %r671;
	or.b32  	%r674, %r163, 12;
	and.b32  	%r675, %r674, 15872;
	and.b32  	%r676, %r674, 508;
	xor.b32  	%r677, %r664, %r676;
	or.b32  	%r168, %r677, %r675;
	shl.b32 	%r966, %r77, 14;
	sub.s32 	%r678, %r76, %r75;
	sub.s32 	%r679, %r678, %r125;
	add.s32 	%r965, %r679, -128;
	neg.s32 	%r963, %r78;
	mov.b32 	%r962, 1;
	cvt.u64.u32 	%rd78, %r83;
$L__BB10_123:
	setp.ge.s32 	%p56, %r81, %r222;
	add.s32 	%r680, %r962, -1;
	and.b32  	%r177, %r680, 1;
	xor.b32  	%r178, %r177, 1;
	add.s32 	%r964, %r964, 128;
	min.s32 	%r180, %r965, 128;
	setp.le.s32 	%p57, %r180, %r83;
	or.pred  	%p58, %p56, %p57;
	@%p58 bra 	$L__BB10_159;
	cvt.s64.s32 	%rd77, %r964;
	add.s64 	%rd79, %rd77, %rd78;
	add.s64 	%rd17, %rd12, %rd79;
	and.b64  	%rd80, %rd17, 15;
	setp.ne.s64 	%p59, %rd80, 0;
	add.s32 	%r686, %r83, 16;
	setp.gt.s32 	%p60, %r686, %r180;
	or.pred  	%p61, %p60, %p59;
	@%p61 bra 	$L__BB10_126;
	mul.wide.u32 	%rd99, %r178, 16384;
	add.s64 	%rd97, %rd14, %rd99;
	// begin inline asm
	cp.async.cg.shared.global [%rd97], [%rd17], 16;

	// end inline asm
	bra.uni 	$L__BB10_160;
$L__BB10_126:
	sub.s32 	%r181, %r180, %r83;
	setp.lt.s32 	%p62, %r181, 1;
	mov.b32 	%r968, 0;
	@%p62 bra 	$L__BB10_128;
	// begin inline asm
	ld.global.nc.u8 %r688, [%rd17];
	// end inline asm
	and.b32  	%r968, %r688, 255;
$L__BB10_128:
	setp.lt.s32 	%p63, %r181, 2;
	@%p63 bra 	$L__BB10_130;
	add.s64 	%rd82, %rd17, 1;
	// begin inline asm
	ld.global.nc.u8 %r689, [%rd82];
	// end inline asm
	shl.b32 	%r690, %r689, 8;
	and.b32  	%r691, %r690, 65280;
	or.b32  	%r968, %r968, %r691;
$L__BB10_130:
	setp.lt.s32 	%p64, %r181, 3;
	@%p64 bra 	$L__BB10_132;
	add.s64 	%rd83, %rd17, 2;
	// begin inline asm
	ld.global.nc.u8 %r692, [%rd83];
	// end inline asm
	shl.b32 	%r693, %r692, 16;
	and.b32  	%r694, %r693, 16711680;
	or.b32  	%r968, %r968, %r694;
$L__BB10_132:
	setp.lt.s32 	%p65, %r181, 4;
	@%p65 bra 	$L__BB10_134;
	add.s64 	%rd84, %rd17, 3;
	// begin inline asm
	ld.global.nc.u8 %r695, [%rd84];
	// end inline asm
	shl.b32 	%r696, %r695, 24;
	or.b32  	%r968, %r968, %r696;
$L__BB10_134:
	setp.lt.s32 	%p66, %r181, 5;
	mov.b32 	%r972, 0;
	@%p66 bra 	$L__BB10_136;
	add.s64 	%rd85, %rd17, 4;
	// begin inline asm
	ld.global.nc.u8 %r698, [%rd85];
	// end inline asm
	and.b32  	%r972, %r698, 255;
$L__BB10_136:
	setp.lt.s32 	%p67, %r181, 6;
	@%p67 bra 	$L__BB10_138;
	add.s64 	%rd86, %rd17, 5;
	// begin inline asm
	ld.global.nc.u8 %r699, [%rd86];
	// end inline asm
	shl.b32 	%r700, %r699, 8;
	and.b32  	%r701, %r700, 65280;
	or.b32  	%r972, %r972, %r701;
$L__BB10_138:
	setp.lt.s32 	%p68, %r181, 7;
	@%p68 bra 	$L__BB10_140;
	add.s64 	%rd87, %rd17, 6;
	// begin inline asm
	ld.global.nc.u8 %r702, [%rd87];
	// end inline asm
	shl.b32 	%r703, %r702, 16;
	and.b32  	%r704, %r703, 16711680;
	or.b32  	%r972, %r972, %r704;
$L__BB10_140:
	setp.lt.s32 	%p69, %r181, 8;
	@%p69 bra 	$L__BB10_142;
	add.s64 	%rd88, %rd17, 7;
	// begin inline asm
	ld.global.nc.u8 %r705, [%rd88];
	// end inline asm
	shl.b32 	%r706, %r705, 24;
	or.b32  	%r972, %r972, %r706;
$L__BB10_142:
	setp.lt.s32 	%p70, %r181, 9;
	mov.b32 	%r976, 0;
	@%p70 bra 	$L__BB10_144;
	add.s64 	%rd89, %rd17, 8;
	// begin inline asm
	ld.global.nc.u8 %r708, [%rd89];
	// end inline asm
	and.b32  	%r976, %r708, 255;
$L__BB10_144:
	setp.lt.s32 	%p71, %r181, 10;
	@%p71 bra 	$L__BB10_146;
	add.s64 	%rd90, %rd17, 9;
	// begin inline asm
	ld.global.nc.u8 %r709, [%rd90];
	// end inline asm
	shl.b32 	%r710, %r709, 8;
	and.b32  	%r711, %r710, 65280;
	or.b32  	%r976, %r976, %r711;
$L__BB10_146:
	setp.lt.s32 	%p72, %r181, 11;
	@%p72 bra 	$L__BB10_148;
	add.s64 	%rd91, %rd17, 10;
	// begin inline asm
	ld.global.nc.u8 %r712, [%rd91];
	// end inline asm
	shl.b32 	%r713, %r712, 16;
	and.b32  	%r714, %r713, 16711680;
	or.b32  	%r976, %r976, %r714;
$L__BB10_148:
	setp.lt.s32 	%p73, %r181, 12;
	@%p73 bra 	$L__BB10_150;
	add.s64 	%rd92, %rd17, 11;
	// begin inline asm
	ld.global.nc.u8 %r715, [%rd92];
	// end inline asm
	shl.b32 	%r716, %r715, 24;
	or.b32  	%r976, %r976, %r716;
$L__BB10_150:
	setp.lt.s32 	%p74, %r181, 13;
	mov.b32 	%r980, 0;
	@%p74 bra 	$L__BB10_152;
	add.s64 	%rd93, %rd17, 12;
	// begin inline asm
	ld.global.nc.u8 %r718, [%rd93];
	// end inline asm
	and.b32  	%r980, %r718, 255;
$L__BB10_152:
	setp.lt.s32 	%p75, %r181, 14;
	@%p75 bra 	$L__BB10_154;
	add.s64 	%rd94, %rd17, 13;
	// begin inline asm
	ld.global.nc.u8 %r719, [%rd94];
	// end inline asm
	shl.b32 	%r720, %r719, 8;
	and.b32  	%r721, %r720, 65280;
	or.b32  	%r980, %r980, %r721;
$L__BB10_154:
	setp.lt.s32 	%p76, %r181, 15;
	@%p76 bra 	$L__BB10_156;
	add.s64 	%rd95, %rd17, 14;
	// begin inline asm
	ld.global.nc.u8 %r722, [%rd95];
	// end inline asm
	shl.b32 	%r723, %r722, 16;
	and.b32  	%r724, %r723, 16711680;
	or.b32  	%r980, %r980, %r724;
$L__BB10_156:
	setp.lt.s32 	%p77, %r181, 16;
	@%p77 bra 	$L__BB10_158;
	add.s64 	%rd96, %rd17, 15;
	// begin inline asm
	ld.global.nc.u8 %r725, [%rd96];
	// end inline asm
	shl.b32 	%r726, %r725, 24;
	or.b32  	%r980, %r980, %r726;
$L__BB10_158:
	shl.b32 	%r727, %r178, 14;
	add.s32 	%r728, %r129, %r727;
	st.shared.v4.u32 	[%r728], {%r968, %r972, %r976, %r980};
	bra.uni 	$L__BB10_160;
$L__BB10_159:
	shl.b32 	%r682, %r178, 14;
	add.s32 	%r683, %r129, %r682;
	mov.b32 	%r684, 0;
	st.shared.v4.u32 	[%r683], {%r684, %r684, %r684, %r684};
$L__BB10_160:
	// begin inline asm
	cp.async.commit_group;

	// end inline asm
	// begin inline asm
	cp.async.wait_group 1;

	// end inline asm
	bar.sync 	0;
	shl.b32 	%r729, %r177, 14;
	mov.u32 	%r730, _ZZ66mx_block_rearrange_2d_K_groups_rowmajor_128x4_vec_pipelined_kernelILi128ELi4EEvPKhiiiiPKiPhiiE4smem;
	add.s32 	%r214, %r730, %r729;
	add.s32 	%r731, %r214, %r128;
	ld.shared.v4.u32 	{%r732, %r733, %r734, %r735}, [%r731];
	bar.sync 	0;
	add.s32 	%r736, %r965, 128;
	min.s32 	%r737, %r736, 128;
	add.s32 	%r738, %r214, %r164;
	st.shared.u32 	[%r738], %r732;
	st.shared.u32 	[%r738+512], %r733;
	st.shared.u32 	[%r738+1024], %r734;
	st.shared.u32 	[%r738+1536], %r735;
	bar.sync 	0;
	add.s32 	%r739, %r737, 3;
	shr.s32 	%r740, %r739, 31;
	shr.u32 	%r741, %r740, 30;
	add.s32 	%r742, %r739, %r741;
	shl.b32 	%r743, %r742, 7;
	and.b32  	%r744, %r743, -512;
	setp.ge.s32 	%p78, %r163, %r744;
	@%p78 bra 	$L__BB10_162;
	cvt.s64.s32 	%rd100, %r966;
	add.s32 	%r745, %r214, %r165;
	ld.shared.u32 	%r746, [%r745];
	add.s32 	%r747, %r214, %r166;
	ld.shared.u32 	%r748, [%r747];
	add.s32 	%r749, %r214, %r167;
	ld.shared.u32 	%r750, [%r749];
	add.s32 	%r751, %r214, %r168;
	ld.shared.u32 	%r752, [%r751];
	add.s64 	%rd101, %rd16, %rd100;
	add.s64 	%rd102, %rd1, %rd101;
	st.global.v4.u32 	[%rd102], {%r746, %r748, %r750, %r752};
$L__BB10_162:
	add.s32 	%r966, %r966, 16384;
	add.s32 	%r965, %r965, -128;
	add.s32 	%r963, %r963, 1;
	add.s32 	%r962, %r962, 1;
	setp.ne.s32 	%p79, %r963, -1;
	@%p79 bra 	$L__BB10_123;
	add.s32 	%r753, %r78, -1;
	// begin inline asm
	cp.async.wait_group 0;

	// end inline asm
	bar.sync 	0;
	add.s32 	%r219, %r753, %r77;
	shl.b32 	%r754, %r219, 7;
	add.s32 	%r755, %r754, %r75;
	sub.s32 	%r756, %r76, %r755;
	shl.b32 	%r757, %r753, 14;
	and.b32  	%r758, %r757, 16384;
	mov.u32 	%r759, _ZZ66mx_block_rearrange_2d_K_groups_rowmajor_128x4_vec_pipelined_kernelILi128ELi4EEvPKhiiiiPKiPhiiE4smem;
	add.s32 	%r220, %r759, %r758;
	add.s32 	%r760, %r220, %r128;
	ld.shared.v4.u32 	{%r761, %r762, %r763, %r764}, [%r760];
	bar.sync 	0;
	min.s32 	%r765, %r756, 128;
	add.s32 	%r766, %r220, %r164;
	st.shared.u32 	[%r766], %r761;
	st.shared.u32 	[%r766+512], %r762;
	st.shared.u32 	[%r766+1024], %r763;
	st.shared.u32 	[%r766+1536], %r764;
	bar.sync 	0;
	add.s32 	%r767, %r765, 3;
	shr.s32 	%r768, %r767, 31;
	shr.u32 	%r769, %r768, 30;
	add.s32 	%r770, %r767, %r769;
	shl.b32 	%r771, %r770, 7;
	and.b32  	%r772, %r771, -512;
	setp.ge.s32 	%p80, %r163, %r772;
	@%p80 bra 	$L__BB10_165;
	shl.b32 	%r773, %r219, 14;
	cvt.s64.s32 	%rd103, %r773;
	add.s32 	%r774, %r220, %r165;
	ld.shared.u32 	%r775, [%r774];
	add.s32 	%r776, %r220, %r166;
	ld.shared.u32 	%r777, [%r776];
	add.s32 	%r778, %r220, %r167;
	ld.shared.u32 	%r779, [%r778];
	add.s32 	%r780, %r220, %r168;
	ld.shared.u32 	%r781, [%r780];
	add.s64 	%rd104, %rd16, %rd103;
	add.s64 	%rd105, %rd1, %rd104;
	st.global.v4.u32 	[%rd105], {%r775, %r777, %r779, %r781};
$L__BB10_165:
	ret;

}
	// .globl	_Z66mx_block_rearrange_2d_K_groups_rowmajor_128x4_vec_pipelined_kernelILi128ELi8EEvPKhiiiiPKiPhii
.visible .entry _Z66mx_block_rearrange_2d_K_groups_rowmajor_128x4_vec_pipelined_kernelILi128ELi8EEvPKhiiiiPKiPhii(
	.param .u64 .ptr .align 1 _Z66mx_block_rearrange_2d_K_groups_rowmajor_128x4_vec_pipelined_kernelILi128ELi8EEvPKhiiiiPKiPhii_param_0,
	.param .u32 _Z66mx_block_rearrange_2d_K_groups_rowmajor_128x4_vec_pipelined_kernelILi128ELi8EEvPKhiiiiPKiPhii_param_1,
	.param .u32 _Z66mx_block_rearrange_2d_K_groups_rowmajor_128x4_vec_pipelined_kernelILi128ELi8EEvPKhiiiiPKiPhii_param_2,
	.param .u32 _Z66mx_block_rearrange_2d_K_groups_rowmajor_128x4_vec_pipelined_kernelILi128ELi8EEvPKhiiiiPKiPhii_param_3,
	.param .u32 _Z66mx_block_rearrange_2d_K_groups_rowmajor_128x4_vec_pipelined_kernelILi128ELi8EEvPKhiiiiPKiPhii_param_4,
	.param .u64 .ptr .align 1 _Z66mx_block_rearrange_2d_K_groups_rowmajor_128x4_vec_pipelined_kernelILi128ELi8EEvPKhiiiiPKiPhii_param_5,
	.param .u64 .ptr .align 1 _Z66mx_block_rearrange_2d_K_groups_rowmajor_128x4_vec_pipelined_kernelILi128ELi8EEvPKhiiiiPKiPhii_param_6,
	.param .u32 _Z66mx_block_rearrange_2d_K_groups_rowmajor_128x4_vec_pipelined_kernelILi128ELi8EEvPKhiiiiPKiPhii_param_7,
	.param .u32 _Z66mx_block_rearrange_2d_K_groups_rowmajor_128x4_vec_pipelined_kernelILi128ELi8EEvPKhiiiiPKiPhii_param_8
)
{
	.reg .pred 	%p<104>;
	.reg .b32 	%r<983>;
	.reg .b64 	%rd<141>;
	// demoted variable
	.shared .align 16 .b8 _ZZ66mx_block_rearrange_2d_K_groups_rowmajor_128x4_vec_pipelined_kernelILi128ELi8EEvPKhiiiiPKiPhiiE4smem[32768];
	// demoted variable
	.shared .align 4 .b8 _ZZ66mx_block_rearrange_2d_K_groups_rowmajor_128x4_vec_pipelined_kernelILi128ELi8EEvPKhiiiiPKiPhiiE11smem_cumsum[256];
	// demoted variable
	.shared .align 4 .u32 _ZZ66mx_block_rearrange_2d_K_groups_rowmajor_128x4_vec_pipelined_kernelILi128ELi8EEvPKhiiiiPKiPhiiE24s_output_group_start_col;
	// demoted variable
	.shared .align 4 .u32 _ZZ66mx_block_rearrange_2d_K_groups_rowmajor_128x4_vec_pipelined_kernelILi128ELi8EEvPKhiiiiPKiPhiiE23s_input_group_start_col;
	// demoted variable
	.shared .align 4 .u32 _ZZ66mx_block_rearrange_2d_K_groups_rowmajor_128x4_vec_pipelined_kernelILi128ELi8EEvPKhiiiiPKiPhiiE21s_input_group_end_col;
	// demoted variable
	.shared .align 4 .u32 _ZZ66mx_block_rearrange_2d_K_groups_rowmajor_128x4_vec_pipelined_kernelILi128ELi8EEvPKhiiiiPKiPhiiE22s_first_chunk_in_group;
	// demoted variable
	.shared .align 4 .u32 _ZZ66mx_block_rearrange_2d_K_groups_rowmajor_128x4_vec_pipelined_kernelILi128ELi8EEvPKhiiiiPKiPhiiE23s_num_chunks_to_process;
	ld.param.u64 	%rd18, [_Z66mx_block_rearrange_2d_K_groups_rowmajor_128x4_vec_pipelined_kernelILi128ELi8EEvPKhiiiiPKiPhii_param_0];
	ld.param.u32 	%r221, [_Z66mx_block_rearrange_2d_K_groups_rowmajor_128x4_vec_pipelined_kernelILi128ELi8EEvPKhiiiiPKiPhii_param_1];
	ld.param.u32 	%r222, [_Z66mx_block_rearrange_2d_K_groups_rowmajor_128x4_vec_pipelined_kernelILi128ELi8EEvPKhiiiiPKiPhii_param_2];
	ld.param.u32 	%r223, [_Z66mx_block_rearrange_2d_K_groups_rowmajor_128x4_vec_pipelined_kernelILi128ELi8EEvPKhiiiiPKiPhii_param_4];
	ld.param.u64 	%rd19, [_Z66mx_block_rearrange_2d_K_groups_rowmajor_128x4_vec_pipelined_kernelILi128ELi8EEvPKhiiiiPKiPhii_param_5];
	ld.param.u64 	%rd20, [_Z66mx_block_rearrange_2d_K_groups_rowmajor_128x4_vec_pipelined_kernelILi128ELi8EEvPKhiiiiPKiPhii_param_6];
	ld.param.u32 	%r224, [_Z66mx_block_rearrange_2d_K_groups_rowmajor_128x4_vec_pipelined_kernelILi128ELi8EEvPKhiiiiPKiPhii_param_8];
	cvta.to.global.u64 	%rd1, %rd20;
	cvta.to.global.u64 	%rd2, %rd19;
	mov.u32 	%r1, %ctaid.x;
	mov.u32 	%r2, %ctaid.y;
	mov.u32 	%r3, %tid.x;
	setp.ne.s32 	%p1, %r3, 0;
	@%p1 bra 	$L__BB11_15;
	setp.lt.s32 	%p2, %r224, 1;
	mov.b32 	%r902, 0;
	mov.u32 	%r901, %r902;
	@%p2 bra 	$L__BB11_3;
	ld.global.nc.u32 	%r227, [%rd2];
	add.s32 	%r228, %r227, 127;
	shr.s32 	%r229, %r228, 31;
	shr.u32 	%r230, %r229, 25;
	add.s32 	%r231, %r228, %r230;
	shr.s32 	%r232, %r231, 7;
	add.s32 	%r233, %r232, 7;
	shr.u32 	%r234, %r233, 29;
	add.s32 	%r235, %r233, %r234;
	shr.s32 	%r902, %r235, 3;
	st.shared.u32 	[_ZZ66mx_block_rearrange_2d_K_groups_rowmajor_128x4_vec_pipelined_kernelILi128ELi8EEvPKhiiiiPKiPhiiE11smem_cumsum], %r232;
	mov.u32 	%r236, _ZZ66mx_block_rearrange_2d_K_groups_rowmajor_128x4_vec_pipelined_kernelILi128ELi8EEvPKhiiiiPKiPhiiE11smem_cumsum;
	shl.b32 	%r237, %r224, 2;
	add.s32 	%r238, %r236, %r237;
	st.shared.u32 	[%r238], %r902;
	mov.b32 	%r901, 1;
$L__BB11_3:
	setp.ge.s32 	%p3, %r901, %r224;
	@%p3 bra 	$L__BB11_15;
	sub.s32 	%r7, %r224, %r901;
	and.b32  	%r8, %r7, 7;
	sub.s32 	%r239, %r901, %r224;
	setp.gt.u32 	%p4, %r239, -8;
	@%p4 bra 	$L__BB11_7;
	and.b32  	%r240, %r7, -8;
	neg.s32 	%r898, %r240;
	shl.b32 	%r241, %r901, 2;
	mov.u32 	%r242, _ZZ66mx_block_rearrange_2d_K_groups_rowmajor_128x4_vec_pipelined_kernelILi128ELi8EEvPKhiiiiPKiPhiiE11smem_cumsum;
	add.s32 	%r897, %r242, %r241;
	shl.b32 	%r11, %r224, 2;
	mul.wide.u32 	%rd21, %r901, 4;
	add.s64 	%rd22, %rd21, %rd2;
	add.s64 	%rd139, %rd22, 12;
$L__BB11_6:
	.pragma "nounroll";
	ld.global.nc.u32 	%r243, [%rd139+-16];
	ld.global.nc.u32 	%r244, [%rd139+-12];
	sub.s32 	%r245, %r244, %r243;
	add.s32 	%r246, %r245, 127;
	shr.s32 	%r247, %r246, 31;
	shr.u32 	%r248, %r247, 25;
	add.s32 	%r249, %r246, %r248;
	shr.s32 	%r250, %r249, 7;
	add.s32 	%r251, %r250, 7;
	shr.u32 	%r252, %r251, 29;
	add.s32 	%r253, %r251, %r252;
	shr.s32 	%r254, %r253, 3;
	st.shared.u32 	[%r897], %r250;
	add.s32 	%r255, %r254, %r902;
	add.s32 	%r256, %r897, %r11;
	st.shared.u32 	[%r256], %r255;
	ld.global.nc.u32 	%r257, [%rd139+-8];
	sub.s32 	%r258, %r257, %r244;
	add.s32 	%r259, %r258, 127;
	shr.s32 	%r260, %r259, 31;
	shr.u32 	%r261, %r260, 25;
	add.s32 	%r262, %r259, %r261;
	shr.s32 	%r263, %r262, 7;
	add.s32 	%r264, %r263, 7;
	shr.u32 	%r265, %r264, 29;
	add.s32 	%r266, %r264, %r265;
	shr.s32 	%r267, %r266, 3;
	st.shared.u32 	[%r897+4], %r263;
	add.s32 	%r268, %r267, %r255;
	st.shared.u32 	[%r256+4], %r268;
	ld.global.nc.u32 	%r269, [%rd139+-4];
	sub.s32 	%r270, %r269, %r257;
	add.s32 	%r271, %r270, 127;
	shr.s32 	%r272, %r271, 31;
	shr.u32 	%r273, %r272, 25;
	add.s32 	%r274, %r271, %r273;
	shr.s32 	%r275, %r274, 7;
	add.s32 	%r276, %r275, 7;
	shr.u32 	%r277, %r276, 29;
	add.s32 	%r278, %r276, %r277;
	shr.s32 	%r279, %r278, 3;
	st.shared.u32 	[%r897+8], %r275;
	add.s32 	%r280, %r279, %r268;
	st.shared.u32 	[%r256+8], %r280;
	ld.global.nc.u32 	%r281, [%rd139];
	sub.s32 	%r282, %r281, %r269;
	add.s32 	%r283, %r282, 127;
	shr.s32 	%r284, %r283, 31;
	shr.u32 	%r285, %r284, 25;
	add.s32 	%r286, %r283, %r285;
	shr.s32 	%r287, %r286, 7;
	add.s32 	%r288, %r287, 7;
	shr.u32 	%r289, %r288, 29;
	add.s32 	%r290, %r288, %r289;
	shr.s32 	%r291, %r290, 3;
	st.shared.u32 	[%r897+12], %r287;
	add.s32 	%r292, %r291, %r280;
	st.shared.u32 	[%r256+12], %r292;
	ld.global.nc.u32 	%r293, [%rd139+4];
	sub.s32 	%r294, %r293, %r281;
	add.s32 	%r295, %r294, 127;
	shr.s32 	%r296, %r295, 31;
	shr.u32 	%r297, %r296, 25;
	add.s32 	%r298, %r295, %r297;
	shr.s32 	%r299, %r298, 7;
	add.s32 	%r300, %r299, 7;
	shr.u32 	%r301, %r300, 29;
	add.s32 	%r302, %r300, %r301;
	shr.s32 	%r303, %r302, 3;
	st.shared.u32 	[%r897+16], %r299;
	add.s32 	%r304, %r303, %r292;
	st.shared.u32 	[%r256+16], %r304;
	ld.global.nc.u32 	%r305, [%rd139+8];
	sub.s32 	%r306, %r305, %r293;
	add.s32 	%r307, %r306, 127;
	shr.s32 	%r308, %r307, 31;
	shr.u32 	%r309, %r308, 25;
	add.s32 	%r310, %r307, %r309;
	shr.s32 	%r311, %r310, 7;
	add.s32 	%r312, %r311, 7;
	shr.u32 	%r313, %r312, 29;
	add.s32 	%r314, %r312, %r313;
	shr.s32 	%r315, %r314, 3;
	st.shared.u32 	[%r897+20], %r311;
	add.s32 	%r316, %r315, %r304;
	st.shared.u32 	[%r256+20], %r316;
	ld.global.nc.u32 	%r317, [%rd139+12];
	sub.s32 	%r318, %r317, %r305;
	add.s32 	%r319, %r318, 127;
	shr.s32 	%r320, %r319, 31;
	shr.u32 	%r321, %r320, 25;
	add.s32 	%r322, %r319, %r321;
	shr.s32 	%r323, %r322, 7;
	add.s32 	%r324, %r323, 7;
	shr.u32 	%r325, %r324, 29;
	add.s32 	%r326, %r324, %r325;
	shr.s32 	%r327, %r326, 3;
	st.shared.u32 	[%r897+24], %r323;
	add.s32 	%r328, %r327, %r316;
	st.shared.u32 	[%r256+24], %r328;
	ld.global.nc.u32 	%r329, [%rd139+16];
	sub.s32 	%r330, %r329, %r317;
	add.s32 	%r331, %r330, 127;
	shr.s32 	%r332, %r331, 31;
	shr.u32 	%r333, %r332, 25;
	add.s32 	%r334, %r331, %r333;
	shr.s32 	%r335, %r334, 7;
	add.s32 	%r336, %r335, 7;
	shr.u32 	%r337, %r336, 29;
	add.s32 	%r338, %r336, %r337;
	shr.s32 	%r339, %r338, 3;
	st.shared.u32 	[%r897+28], %r335;
	add.s32 	%r902, %r339, %r328;
	st.shared.u32 	[%r256+28], %r902;
	add.s32 	%r901, %r901, 8;
	add.s32 	%r898, %r898, 8;
	add.s32 	%r897, %r897, 32;
	add.s64 	%rd139, %rd139, 32;
	setp.ne.s32 	%p5, %r898, 0;
	@%p5 bra 	$L__BB11_6;
$L__BB11_7:
	setp.eq.s32 	%p6, %r8, 0;
	@%p6 bra 	$L__BB11_15;
	and.b32  	%r22, %r7, 3;
	setp.lt.u32 	%p7, %r8, 4;
	@%p7 bra 	$L__BB11_10;
	mul.wide.s32 	%rd23, %r901, 4;
	add.s64 	%rd24, %rd2, %rd23;
	ld.global.nc.u32 	%r340, [%rd24+-4];
	mul.wide.u32 	%rd25, %r901, 4;
	add.s64 	%rd26, %rd2, %rd25;
	ld.global.nc.u32 	%r341, [%rd26];
	sub.s32 	%r342, %r341, %r340;
	add.s32 	%r343, %r342, 127;
	shr.s32 	%r344, %r343, 31;
	shr.u32 	%r345, %r344, 25;
	add.s32 	%r346, %r343, %r345;
	shr.s32 	%r347, %r346, 7;
	add.s32 	%r348, %r347, 7;
	shr.u32 	%r349, %r348, 29;
	add.s32 	%r350, %r348, %r349;
	shr.s32 	%r351, %r350, 3;
	shl.b32 	%r352, %r901, 2;
	mov.u32 	%r353, _ZZ66mx_block_rearrange_2d_K_groups_rowmajor_128x4_vec_pipelined_kernelILi128ELi8EEvPKhiiiiPKiPhiiE11smem_cumsum;
	add.s32 	%r354, %r353, %r352;
	st.shared.u32 	[%r354], %r347;
	add.s32 	%r355, %r351, %r902;
	shl.b32 	%r356, %r224, 2;
	add.s32 	%r357, %r354, %r356;
	st.shared.u32 	[%r357], %r355;
	add.s32 	%r358, %r901, 1;
	mul.wide.u32 	%rd27, %r358, 4;
	add.s64 	%rd28, %rd2, %rd27;
	ld.global.nc.u32 	%r359, [%rd28];
	sub.s32 	%r360, %r359, %r341;
	add.s32 	%r361, %r360, 127;
	shr.s32 	%r362, %r361, 31;
	shr.u32 	%r363, %r362, 25;
	add.s32 	%r364, %r361, %r363;
	shr.s32 	%r365, %r364, 7;
	add.s32 	%r366, %r365, 7;
	shr.u32 	%r367, %r366, 29;
	add.s32 	%r368, %r366, %r367;
	shr.s32 	%r369, %r368, 3;
	st.shared.u32 	[%r354+4], %r365;
	add.s32 	%r370, %r369, %r355;
	st.shared.u32 	[%r357+4], %r370;
	add.s32 	%r371, %r901, 2;
	ld.global.nc.u32 	%r372, [%rd24+4];
	mul.wide.u32 	%rd29, %r371, 4;
	add.s64 	%rd30, %rd2, %rd29;
	ld.global.nc.u32 	%r373, [%rd30];
	sub.s32 	%r374, %r373, %r372;
	add.s32 	%r375, %r374, 127;
	shr.s32 	%r376, %r375, 31;
	shr.u32 	%r377, %r376, 25;
	add.s32 	%r378, %r375, %r377;
	shr.s32 	%r379, %r378, 7;
	add.s32 	%r380, %r379, 7;
	shr.u32 	%r381, %r380, 29;
	add.s32 	%r382, %r380, %r381;
	shr.s32 	%r383, %r382, 3;
	st.shared.u32 	[%r354+8], %r379;
	add.s32 	%r384, %r383, %r370;
	st.shared.u32 	[%r357+8], %r384;
	ld.global.nc.u32 	%r385, [%rd24+8];
	ld.global.nc.u32 	%r386, [%rd26+12];
	sub.s32 	%r387, %r386, %r385;
	add.s32 	%r388, %r387, 127;
	shr.s32 	%r389, %r388, 31;
	shr.u32 	%r390, %r389, 25;
	add.s32 	%r391, %r388, %r390;
	shr.s32 	%r392, %r391, 7;
	add.s32 	%r393, %r392, 7;
	shr.u32 	%r394, %r393, 29;
	add.s32 	%r395, %r393, %r394;
	shr.s32 	%r396, %r395, 3;
	st.shared.u32 	[%r354+12], %r392;
	add.s32 	%r902, %r396, %r384;
	st.shared.u32 	[%r357+12], %r902;
	add.s32 	%r901, %r901, 4;
$L__BB11_10:
	setp.eq.s32 	%p8, %r22, 0;
	@%p8 bra 	$L__BB11_15;
	setp.eq.s32 	%p9, %r22, 1;
	@%p9 bra 	$L__BB11_13;
	mul.wide.s32 	%rd31, %r901, 4;
	add.s64 	%rd32, %rd2, %rd31;
	ld.global.nc.u32 	%r397, [%rd32+-4];
	mul.wide.u32 	%rd33, %r901, 4;
	add.s64 	%rd34, %rd2, %rd33;
	ld.global.nc.u32 	%r398, [%rd34];
	sub.s32 	%r399, %r398, %r397;
	add.s32 	%r400, %r399, 127;
	shr.s32 	%r401, %r400, 31;
	shr.u32 	%r402, %r401, 25;
	add.s32 	%r403, %r400, %r402;
	shr.s32 	%r404, %r403, 7;
	add.s32 	%r405, %r404, 7;
	shr.u32 	%r406, %r405, 29;
	add.s32 	%r407, %r405, %r406;
	shr.s32 	%r408, %r407, 3;
	shl.b32 	%r409, %r901, 2;
	mov.u32 	%r410, _ZZ66mx_block_rearrange_2d_K_groups_rowmajor_128x4_vec_pipelined_kernelILi128ELi8EEvPKhiiiiPKiPhiiE11smem_cumsum;
	add.s32 	%r411, %r410, %r409;
	st.shared.u32 	[%r411], %r404;
	add.s32 	%r412, %r408, %r902;
	shl.b32 	%r413, %r224, 2;
	add.s32 	%r414, %r411, %r413;
	st.shared.u32 	[%r414], %r412;
	ld.global.nc.u32 	%r415, [%rd34+4];
	sub.s32 	%r416, %r415, %r398;
	add.s32 	%r417, %r416, 127;
	shr.s32 	%r418, %r417, 31;
	shr.u32 	%r419, %r418, 25;
	add.s32 	%r420, %r417, %r419;
	shr.s32 	%r421, %r420, 7;
	add.s32 	%r422, %r421, 7;
	shr.u32 	%r423, %r422, 29;
	add.s32 	%r424, %r422, %r423;
	shr.s32 	%r425, %r424, 3;
	st.shared.u32 	[%r411+4], %r421;
	add.s32 	%r902, %r425, %r412;
	st.shared.u32 	[%r414+4], %r902;
	add.s32 	%r901, %r901, 2;
$L__BB11_13:
	and.b32  	%r426, %r7, 1;
	setp.eq.b32 	%p10, %r426, 1;
	not.pred 	%p11, %p10;
	@%p11 bra 	$L__BB11_15;
	mul.wide.s32 	%rd35, %r901, 4;
	add.s64 	%rd36, %rd2, %rd35;
	ld.global.nc.u32 	%r427, [%rd36+-4];
	mul.wide.u32 	%rd37, %r901, 4;
	add.s64 	%rd38, %rd2, %rd37;
	ld.global.nc.u32 	%r428, [%rd38];
	sub.s32 	%r429, %r428, %r427;
	add.s32 	%r430, %r429, 127;
	shr.s32 	%r431, %r430, 31;
	shr.u32 	%r432, %r431, 25;
	add.s32 	%r433, %r430, %r432;
	shr.s32 	%r434, %r433, 7;
	add.s32 	%r435, %r434, 7;
	shr.u32 	%r436, %r435, 29;
	add.s32 	%r437, %r435, %r436;
	shr.s32 	%r438, %r437, 3;
	shl.b32 	%r439, %r901, 2;
	mov.u32 	%r440, _ZZ66mx_block_rearrange_2d_K_groups_rowmajor_128x4_vec_pipelined_kernelILi128ELi8EEvPKhiiiiPKiPhiiE11smem_cumsum;
	add.s32 	%r441, %r440, %r439;
	st.shared.u32 	[%r441], %r434;
	add.s32 	%r442, %r438, %r902;
	shl.b32 	%r443, %r224, 2;
	add.s32 	%r444, %r441, %r443;
	st.shared.u32 	[%r444], %r442;
$L__BB11_15:
	bar.sync 	0;
	setp.lt.s32 	%p12, %r224, 1;
	@%p12 bra 	$L__BB11_19;
	mov.b32 	%r31, 0;
	mov.u32 	%r448, _ZZ66mx_block_rearrange_2d_K_groups_rowmajor_128x4_vec_pipelined_kernelILi128ELi8EEvPKhiiiiPKiPhiiE11smem_cumsum;
	mov.u32 	%r908, %r31;
$L__BB11_17:
	add.s32 	%r446, %r31, %r224;
	shl.b32 	%r447, %r446, 2;
	add.s32 	%r449, %r448, %r447;
	ld.shared.u32 	%r33, [%r449];
	setp.lt.s32 	%p13, %r1, %r33;
	@%p13 bra 	$L__BB11_20;
	add.s32 	%r31, %r31, 1;
	setp.eq.s32 	%p14, %r31, %r224;
	mov.u32 	%r908, %r33;
	@%p14 bra 	$L__BB11_19;
	bra.uni 	$L__BB11_17;
$L__BB11_19:
	setp.eq.s32 	%p15, %r3, 0;
	mov.b32 	%r909, 0;
	mov.u32 	%r910, %r909;
	mov.u32 	%r911, %r909;
	mov.u32 	%r912, %r909;
	@%p15 bra 	$L__BB11_23;
	bra.uni 	$L__BB11_44;
$L__BB11_20:
	setp.eq.s32 	%p16, %r3, 0;
	sub.s32 	%r451, %r1, %r908;
	shl.b32 	%r909, %r451, 3;
	@%p16 bra 	$L__BB11_21;
	bra.uni 	$L__BB11_44;
$L__BB11_21:
	shl.b32 	%r453, %r31, 2;
	add.s32 	%r455, %r448, %r453;
	ld.shared.u32 	%r456, [%r455];
	sub.s32 	%r911, %r456, %r909;
	setp.eq.s32 	%p17, %r31, 0;
	mov.b32 	%r910, 0;
	mov.u32 	%r912, %r910;
	@%p17 bra 	$L__BB11_23;
	mul.wide.u32 	%rd39, %r31, 4;
	add.s64 	%rd40, %rd2, %rd39;
	ld.global.nc.u32 	%r912, [%rd40+-4];
	mov.u32 	%r910, %r31;
$L__BB11_23:
	st.shared.u32 	[_ZZ66mx_block_rearrange_2d_K_groups_rowmajor_128x4_vec_pipelined_kernelILi128ELi8EEvPKhiiiiPKiPhiiE23s_input_group_start_col], %r912;
	mul.wide.u32 	%rd41, %r910, 4;
	add.s64 	%rd42, %rd2, %rd41;
	ld.global.nc.u32 	%r458, [%rd42];
	st.shared.u32 	[_ZZ66mx_block_rearrange_2d_K_groups_rowmajor_128x4_vec_pipelined_kernelILi128ELi8EEvPKhiiiiPKiPhiiE21s_input_group_end_col], %r458;
	st.shared.u32 	[_ZZ66mx_block_rearrange_2d_K_groups_rowmajor_128x4_vec_pipelined_kernelILi128ELi8EEvPKhiiiiPKiPhiiE22s_first_chunk_in_group], %r909;
	setp.eq.s32 	%p18, %r910, 0;
	mov.b32 	%r929, 0;
	@%p18 bra 	$L__BB11_43;
	and.b32  	%r42, %r910, 7;
	setp.lt.u32 	%p19, %r910, 8;
	mov.b32 	%r922, 0;
	mov.u32 	%r929, %r922;
	@%p19 bra 	$L__BB11_29;
	and.b32  	%r922, %r910, 2147483640;
	and.b32  	%r462, %r910, -8;
	neg.s32 	%r913, %r462;
	add.s64 	%rd140, %rd2, 12;
	mov.b32 	%r914, 0;
	mov.u32 	%r929, %r914;
$L__BB11_26:
	.pragma "nounroll";
	setp.eq.s32 	%p20, %r914, 0;
	mov.b32 	%r916, 3;
	@%p20 bra 	$L__BB11_28;
	ld.global.nc.u32 	%r464, [%rd140+-16];
	sub.s32 	%r916, 3, %r464;
$L__BB11_28:
	ld.global.nc.u32 	%r465, [%rd140+-12];
	add.s32 	%r466, %r916, %r465;
	shr.s32 	%r467, %r466, 31;
	shr.u32 	%r468, %r467, 30;
	add.s32 	%r469, %r466, %r468;
	shr.s32 	%r470, %r469, 2;
	ld.global.nc.u32 	%r471, [%rd140+-8];
	sub.s32 	%r472, %r471, %r465;
	add.s32 	%r473, %r472, 3;
	shr.s32 	%r474, %r473, 31;
	shr.u32 	%r475, %r474, 30;
	add.s32 	%r476, %r473, %r475;
	shr.s32 	%r477, %r476, 2;
	add.s32 	%r478, %r470, %r477;
	ld.global.nc.u32 	%r479, [%rd140+-4];
	sub.s32 	%r480, %r479, %r471;
	add.s32 	%r481, %r480, 3;
	shr.s32 	%r482, %r481, 31;
	shr.u32 	%r483, %r482, 30;
	add.s32 	%r484, %r481, %r483;
	shr.s32 	%r485, %r484, 2;
	add.s32 	%r486, %r478, %r485;
	ld.global.nc.u32 	%r487, [%rd140];
	sub.s32 	%r488, %r487, %r479;
	add.s32 	%r489, %r488, 3;
	shr.s32 	%r490, %r489, 31;
	shr.u32 	%r491, %r490, 30;
	add.s32 	%r492, %r489, %r491;
	shr.s32 	%r493, %r492, 2;
	add.s32 	%r494, %r486, %r493;
	ld.global.nc.u32 	%r495, [%rd140+4];
	sub.s32 	%r496, %r495, %r487;
	add.s32 	%r497, %r496, 3;
	shr.s32 	%r498, %r497, 31;
	shr.u32 	%r499, %r498, 30;
	add.s32 	%r500, %r497, %r499;
	shr.u32 	%r501, %r500, 2;
	add.s32 	%r502, %r494, %r501;
	ld.global.nc.u32 	%r503, [%rd140+8];
	sub.s32 	%r504, %r503, %r495;
	add.s32 	%r505, %r504, 3;
	shr.s32 	%r506, %r505, 31;
	shr.u32 	%r507, %r506, 30;
	add.s32 	%r508, %r505, %r507;
	shr.u32 	%r509, %r508, 2;
	add.s32 	%r510, %r502, %r509;
	ld.global.nc.u32 	%r511, [%rd140+12];
	sub.s32 	%r512, %r511, %r503;
	add.s32 	%r513, %r512, 3;
	shr.s32 	%r514, %r513, 31;
	shr.u32 	%r515, %r514, 30;
	add.s32 	%r516, %r513, %r515;
	shr.u32 	%r517, %r516, 2;
	add.s32 	%r518, %r510, %r517;
	ld.global.nc.u32 	%r519, [%rd140+16];
	sub.s32 	%r520, %r519, %r511;
	add.s32 	%r521, %r520, 3;
	shr.s32 	%r522, %r521, 31;
	shr.u32 	%r523, %r522, 30;
	add.s32 	%r524, %r521, %r523;
	shr.u32 	%r525, %r524, 2;
	add.s32 	%r526, %r518, %r525;
	shl.b32 	%r527, %r526, 2;
	add.s32 	%r929, %r527, %r929;
	add.s32 	%r914, %r914, 8;
	add.s32 	%r913, %r913, 8;
	add.s64 	%rd140, %rd140, 32;
	setp.ne.s32 	%p21, %r913, 0;
	@%p21 bra 	$L__BB11_26;
$L__BB11_29:
	setp.eq.s32 	%p22, %r42, 0;
	@%p22 bra 	$L__BB11_43;
	and.b32  	%r56, %r910, 3;
	setp.lt.u32 	%p23, %r42, 4;
	@%p23 bra 	$L__BB11_34;
	setp.eq.s32 	%p24, %r922, 0;
	mul.wide.u32 	%rd43, %r922, 4;
	add.s64 	%rd9, %rd2, %rd43;
	mov.b32 	%r920, 3;
	@%p24 bra 	$L__BB11_33;
	ld.global.nc.u32 	%r530, [%rd9+-4];
	sub.s32 	%r920, 3, %r530;
$L__BB11_33:
	ld.global.nc.u32 	%r531, [%rd9];
	add.s32 	%r532, %r920, %r531;
	shr.s32 	%r533, %r532, 31;
	shr.u32 	%r534, %r533, 30;
	add.s32 	%r535, %r532, %r534;
	shr.u32 	%r536, %r535, 2;
	ld.global.nc.u32 	%r537, [%rd9+4];
	sub.s32 	%r538, %r537, %r531;
	add.s32 	%r539, %r538, 3;
	shr.s32 	%r540, %r539, 31;
	shr.u32 	%r541, %r540, 30;
	add.s32 	%r542, %r539, %r541;
	shr.u32 	%r543, %r542, 2;
	add.s32 	%r544, %r536, %r543;
	ld.global.nc.u32 	%r545, [%rd9+8];
	sub.s32 	%r546, %r545, %r537;
	add.s32 	%r547, %r546, 3;
	shr.s32 	%r548, %r547, 31;
	shr.u32 	%r549, %r548, 30;
	add.s32 	%r550, %r547, %r549;
	shr.u32 	%r551, %r550, 2;
	add.s32 	%r552, %r544, %r551;
	ld.global.nc.u32 	%r553, [%rd9+12];
	sub.s32 	%r554, %r553, %r545;
	add.s32 	%r555, %r554, 3;
	shr.s32 	%r556, %r555, 31;
	shr.u32 	%r557, %r556, 30;
	add.s32 	%r558, %r555, %r557;
	shr.u32 	%r559, %r558, 2;
	add.s32 	%r560, %r552, %r559;
	shl.b32 	%r561, %r560, 2;
	add.s32 	%r929, %r561, %r929;
	add.s32 	%r922, %r922, 4;
$L__BB11_34:
	setp.eq.s32 	%p25, %r56, 0;
	@%p25 bra 	$L__BB11_43;
	setp.eq.s32 	%p26, %r56, 1;
	@%p26 bra 	$L__BB11_39;
	setp.eq.s32 	%p27, %r922, 0;
	mul.wide.s32 	%rd44, %r922, 4;
	add.s64 	%rd10, %rd2, %rd44;
	mov.b32 	%r924, 3;
	@%p27 bra 	$L__BB11_38;
	ld.global.nc.u32 	%r564, [%rd10+-4];
	sub.s32 	%r924, 3, %r564;
$L__BB11_38:
	ld.global.nc.u32 	%r565, [%rd10];
	add.s32 	%r566, %r924, %r565;
	shr.s32 	%r567, %r566, 31;
	shr.u32 	%r568, %r567, 30;
	add.s32 	%r569, %r566, %r568;
	shr.u32 	%r570, %r569, 2;
	ld.global.nc.u32 	%r571, [%rd10+4];
	sub.s32 	%r572, %r571, %r565;
	add.s32 	%r573, %r572, 3;
	shr.s32 	%r574, %r573, 31;
	shr.u32 	%r575, %r574, 30;
	add.s32 	%r576, %r573, %r575;
	shr.u32 	%r577, %r576, 2;
	add.s32 	%r578, %r570, %r577;
	shl.b32 	%r579, %r578, 2;
	add.s32 	%r929, %r579, %r929;
	add.s32 	%r922, %r922, 2;
$L__BB11_39:
	and.b32  	%r580, %r910, 1;
	setp.eq.b32 	%p28, %r580, 1;
	not.pred 	%p29, %p28;
	@%p29 bra 	$L__BB11_43;
	setp.eq.s32 	%p30, %r922, 0;
	mul.wide.s32 	%rd45, %r922, 4;
	add.s64 	%rd11, %rd2, %rd45;
	mov.b32 	%r928, 3;
	@%p30 bra 	$L__BB11_42;
	ld.global.nc.u32 	%r582, [%rd11+-4];
	sub.s32 	%r928, 3, %r582;
$L__BB11_42:
	ld.global.nc.u32 	%r583, [%rd11];
	add.s32 	%r584, %r928, %r583;
	shr.s32 	%r585, %r584, 31;
	shr.u32 	%r586, %r585, 30;
	add.s32 	%r587, %r584, %r586;
	and.b32  	%r588, %r587, -4;
	add.s32 	%r929, %r588, %r929;
$L__BB11_43:
	st.shared.u32 	[_ZZ66mx_block_rearrange_2d_K_groups_rowmajor_128x4_vec_pipelined_kernelILi128ELi8EEvPKhiiiiPKiPhiiE24s_output_group_start_col], %r929;
	setp.gt.s32 	%p31, %r911, 0;
	min.u32 	%r589, %r911, 8;
	selp.b32 	%r590, %r589, 0, %p31;
	st.shared.u32 	[_ZZ66mx_block_rearrange_2d_K_groups_rowmajor_128x4_vec_pipelined_kernelILi128ELi8EEvPKhiiiiPKiPhiiE23s_num_chunks_to_process], %r590;
$L__BB11_44:
	bar.sync 	0;
	ld.shared.u32 	%r75, [_ZZ66mx_block_rearrange_2d_K_groups_rowmajor_128x4_vec_pipelined_kernelILi128ELi8EEvPKhiiiiPKiPhiiE23s_input_group_start_col];
	ld.shared.u32 	%r76, [_ZZ66mx_block_rearrange_2d_K_groups_rowmajor_128x4_vec_pipelined_kernelILi128ELi8EEvPKhiiiiPKiPhiiE21s_input_group_end_col];
	ld.shared.u32 	%r77, [_ZZ66mx_block_rearrange_2d_K_groups_rowmajor_128x4_vec_pipelined_kernelILi128ELi8EEvPKhiiiiPKiPhiiE22s_first_chunk_in_group];
	ld.shared.u32 	%r78, [_ZZ66mx_block_rearrange_2d_K_groups_rowmajor_128x4_vec_pipelined_kernelILi128ELi8EEvPKhiiiiPKiPhiiE23s_num_chunks_to_process];
	setp.lt.s32 	%p32, %r78, 1;
	@%p32 bra 	$L__BB11_165;
	ld.shared.u32 	%r591, [_ZZ66mx_block_rearrange_2d_K_groups_rowmajor_128x4_vec_pipelined_kernelILi128ELi8EEvPKhiiiiPKiPhiiE24s_output_group_start_col];
	shl.b32 	%r592, %r2, 7;
	shr.u32 	%r79, %r3, 3;
	and.b32  	%r80, %r3, 7;
	or.b32  	%r81, %r592, %r79;
	shl.b32 	%r593, %r3, 1;
	and.b32  	%r594, %r593, 496;
	shr.u32 	%r595, %r3, 6;
	and.b32  	%r596, %r595, 12;
	or.b32  	%r82, %r594, %r596;
	shl.b32 	%r597, %r3, 4;
	and.b32  	%r83, %r597, 112;
	mul.lo.s32 	%r84, %r591, %r223;
	sub.s32 	%r598, %r76, %r75;
	add.s32 	%r599, %r598, 3;
	shr.s32 	%r600, %r599, 31;
	shr.u32 	%r601, %r600, 30;
	add.s32 	%r602, %r599, %r601;
	shl.b32 	%r603, %r602, 7;
	and.b32  	%r85, %r603, -512;
	cvt.u64.u32 	%rd46, %r81;
	cvt.s64.s32 	%rd47, %r221;
	mad.lo.s64 	%rd12, %rd47, %rd46, %rd18;
	setp.ne.s32 	%p33, %r78, 1;
	@%p33 bra 	$L__BB11_85;
	setp.ge.s32 	%p81, %r81, %r222;
	shl.b32 	%r782, %r77, 7;
	add.s32 	%r86, %r782, %r75;
	sub.s32 	%r783, %r76, %r86;
	min.s32 	%r87, %r783, 128;
	setp.le.s32 	%p82, %r87, %r83;
	shl.b32 	%r785, %r79, 7;
	or.b32  	%r88, %r785, %r83;
	mov.u32 	%r786, _ZZ66mx_block_rearrange_2d_K_groups_rowmajor_128x4_vec_pipelined_kernelILi128ELi8EEvPKhiiiiPKiPhiiE4smem;
	add.s32 	%r89, %r786, %r88;
	or.pred  	%p83, %p81, %p82;
	@%p83 bra 	$L__BB11_82;
	cvt.s64.s32 	%rd106, %r86;
	cvt.u64.u32 	%rd107, %r83;
	add.s64 	%rd108, %rd106, %rd107;
	add.s64 	%rd13, %rd12, %rd108;
	and.b64  	%rd109, %rd13, 15;
	setp.ne.s64 	%p84, %rd109, 0;
	add.s32 	%r789, %r83, 16;
	setp.gt.u32 	%p85, %r789, %r87;
	or.pred  	%p86, %p85, %p84;
	@%p86 bra 	$L__BB11_49;
	cvt.u64.u32 	%rd128, %r88;
	cvt.u64.u32 	%rd129, %r786;
	cvta.shared.u64 	%rd130, %rd129;
	add.s64 	%rd126, %rd130, %rd128;
	// begin inline asm
	cp.async.cg.shared.global [%rd126], [%rd13], 16;

	// end inline asm
	bra.uni 	$L__BB11_83;
$L__BB11_49:
	sub.s32 	%r90, %r87, %r83;
	setp.lt.s32 	%p87, %r90, 1;
	mov.b32 	%r931, 0;
	@%p87 bra 	$L__BB11_51;
	// begin inline asm
	ld.global.nc.u8 %r791, [%rd13];
	// end inline asm
	and.b32  	%r931, %r791, 255;
$L__BB11_51:
	setp.lt.s32 	%p88, %r90, 2;
	@%p88 bra 	$L__BB11_53;
	add.s64 	%rd111, %rd13, 1;
	// begin inline asm
	ld.global.nc.u8 %r792, [%rd111];
	// end inline asm
	shl.b32 	%r793, %r792, 8;
	and.b32  	%r794, %r793, 65280;
	or.b32  	%r931, %r931, %r794;
$L__BB11_53:
	setp.lt.s32 	%p89, %r90, 3;
	@%p89 bra 	$L__BB11_55;
	add.s64 	%rd112, %rd13, 2;
	// begin inline asm
	ld.global.nc.u8 %r795, [%rd112];
	// end inline asm
	shl.b32 	%r796, %r795, 16;
	and.b32  	%r797, %r796, 16711680;
	or.b32  	%r931, %r931, %r797;
$L__BB11_55:
	setp.lt.s32 	%p90, %r90, 4;
	@%p90 bra 	$L__BB11_57;
	add.s64 	%rd113, %rd13, 3;
	// begin inline asm
	ld.global.nc.u8 %r798, [%rd113];
	// end inline asm
	shl.b32 	%r799, %r798, 24;
	or.b32  	%r931, %r931, %r799;
$L__BB11_57:
	setp.lt.s32 	%p91, %r90, 5;
	mov.b32 	%r935, 0;
	@%p91 bra 	$L__BB11_59;
	add.s64 	%rd114, %rd13, 4;
	// begin inline asm
	ld.global.nc.u8 %r801, [%rd114];
	// end inline asm
	and.b32  	%r935, %r801, 255;
$L__BB11_59:
	setp.lt.s32 	%p92, %r90, 6;
	@%p92 bra 	$L__BB11_61;
	add.s64 	%rd115, %rd13, 5;
	// begin inline asm
	ld.global.nc.u8 %r802, [%rd115];
	// end inline asm
	shl.b32 	%r803, %r802, 8;
	and.b32  	%r804, %r803, 65280;
	or.b32  	%r935, %r935, %r804;
$L__BB11_61:
	setp.lt.s32 	%p93, %r90, 7;
	@%p93 bra 	$L__BB11_63;
	add.s64 	%rd116, %rd13, 6;
	// begin inline asm
	ld.global.nc.u8 %r805, [%rd116];
	// end inline asm
	shl.b32 	%r806, %r805, 16;
	and.b32  	%r807, %r806, 16711680;
	or.b32  	%r935, %r935, %r807;
$L__BB11_63:
	setp.lt.s32 	%p94, %r90, 8;
	@%p94 bra 	$L__BB11_65;
	add.s64 	%rd117, %rd13, 7;
	// begin inline asm
	ld.global.nc.u8 %r808, [%rd117];
	// end inline asm
	shl.b32 	%r809, %r808, 24;
	or.b32  	%r935, %r935, %r809;
$L__BB11_65:
	setp.lt.s32 	%p95, %r90, 9;
	mov.b32 	%r939, 0;
	@%p95 bra 	$L__BB11_67;
	add.s64 	%rd118, %rd13, 8;
	// begin inline asm
	ld.global.nc.u8 %r811, [%rd118];
	// end inline asm
	and.b32  	%r939, %r811, 255;
$L__BB11_67:
	setp.lt.s32 	%p96, %r90, 10;
	@%p96 bra 	$L__BB11_69;
	add.s64 	%rd119, %rd13, 9;
	// begin inline asm
	ld.global.nc.u8 %r812, [%rd119];
	// end inline asm
	shl.b32 	%r813, %r812, 8;
	and.b32  	%r814, %r813, 65280;
	or.b32  	%r939, %r939, %r814;
$L__BB11_69:
	setp.lt.s32 	%p97, %r90, 11;
	@%p97 bra 	$L__BB11_71;
	add.s64 	%rd120, %rd13, 10;
	// begin inline asm
	ld.global.nc.u8 %r815, [%rd120];
	// end inline asm
	shl.b32 	%r816, %r815, 16;
	and.b32  	%r817, %r816, 16711680;
	or.b32  	%r939, %r939, %r817;
$L__BB11_71:
	setp.lt.s32 	%p98, %r90, 12;
	@%p98 bra 	$L__BB11_73;
	add.s64 	%rd121, %rd13, 11;
	// begin inline asm
	ld.global.nc.u8 %r818, [%rd121];
	// end inline asm
	shl.b32 	%r819, %r818, 24;
	or.b32  	%r939, %r939, %r819;
$L__BB11_73:
	setp.lt.s32 	%p99, %r90, 13;
	mov.b32 	%r943, 0;
	@%p99 bra 	$L__BB11_75;
	add.s64 	%rd122, %rd13, 12;
	// begin inline asm
	ld.global.nc.u8 %r821, [%rd122];
	// end inline asm
	and.b32  	%r943, %r821, 255;
$L__BB11_75:
	setp.lt.s32 	%p100, %r90, 14;
	@%p100 bra 	$L__BB11_77;
	add.s64 	%rd123, %rd13, 13;
	// begin inline asm
	ld.global.nc.u8 %r822, [%rd123];
	// end inline asm
	shl.b32 	%r823, %r822, 8;
	and.b32  	%r824, %r823, 65280;
	or.b32  	%r943, %r943, %r824;
$L__BB11_77:
	setp.lt.s32 	%p101, %r90, 15;
	@%p101 bra 	$L__BB11_79;
	add.s64 	%rd124, %rd13, 14;
	// begin inline asm
	ld.global.nc.u8 %r825, [%rd124];
	// end inline asm
	shl.b32 	%r826, %r825, 16;
	and.b32  	%r827, %r826, 16711680;
	or.b32  	%r943, %r943, %r827;
$L__BB11_79:
	setp.lt.s32 	%p102, %r90, 16;
	@%p102 bra 	$L__BB11_81;
	add.s64 	%rd125, %rd13, 15;
	// begin inline asm
	ld.global.nc.u8 %r828, [%rd125];
	// end inline asm
	shl.b32 	%r829, %r828, 24;
	or.b32  	%r943, %r943, %r829;
$L__BB11_81:
	st.shared.v4.u32 	[%r89], {%r931, %r935, %r939, %r943};
	bra.uni 	$L__BB11_83;
$L__BB11_82:
	mov.b32 	%r787, 0;
	st.shared.v4.u32 	[%r89], {%r787, %r787, %r787, %r787};
$L__BB11_83:
	// begin inline asm
	cp.async.commit_group;

	// end inline asm
	// begin inline asm
	cp.async.wait_group 0;

	// end inline asm
	bar.sync 	0;
	ld.shared.v4.u32 	{%r831, %r832, %r833, %r834}, [%r89];
	bar.sync 	0;
	shl.b32 	%r835, %r3, 2;
	shr.u32 	%r836, %r82, 5;
	xor.b32  	%r837, %r836, %r835;
	and.b32  	%r838, %r837, 12;
	xor.b32  	%r839, %r838, %r82;
	shl.b32 	%r840, %r80, 11;
	or.b32  	%r841, %r840, %r839;
	add.s32 	%r843, %r786, %r841;
	st.shared.u32 	[%r843], %r831;
	st.shared.u32 	[%r843+512], %r832;
	st.shared.u32 	[%r843+1024], %r833;
	st.shared.u32 	[%r843+1536], %r834;
	bar.sync 	0;
	mul.lo.s32 	%r123, %r85, %r2;
	add.s32 	%r844, %r87, 3;
	shr.s32 	%r845, %r844, 31;
	shr.u32 	%r846, %r845, 30;
	add.s32 	%r847, %r844, %r846;
	shl.b32 	%r848, %r847, 7;
	and.b32  	%r849, %r848, -512;
	setp.ge.s32 	%p103, %r597, %r849;
	@%p103 bra 	$L__BB11_165;
	shl.b32 	%r850, %r77, 14;
	cvt.s64.s32 	%rd131, %r850;
	cvt.s64.s32 	%rd132, %r123;
	cvt.s64.s32 	%rd133, %r84;
	and.b32  	%r851, %r597, 15872;
	and.b32  	%r852, %r597, 496;
	shr.u32 	%r853, %r3, 5;
	shr.u32 	%r854, %r3, 1;
	xor.b32  	%r855, %r853, %r854;
	and.b32  	%r856, %r855, 12;
	or.b32  	%r857, %r856, %r852;
	or.b32  	%r858, %r857, %r851;
	add.s32 	%r860, %r786, %r858;
	ld.shared.u32 	%r861, [%r860];
	add.s32 	%r862, %r597, 4;
	and.b32  	%r863, %r862, 15872;
	and.b32  	%r864, %r862, 500;
	shr.u32 	%r865, %r862, 9;
	shr.u32 	%r866, %r862, 5;
	xor.b32  	%r867, %r865, %r866;
	and.b32  	%r868, %r867, 12;
	xor.b32  	%r869, %r868, %r864;
	or.b32  	%r870, %r869, %r863;
	add.s32 	%r871, %r786, %r870;
	ld.shared.u32 	%r872, [%r871];
	add.s32 	%r873, %r597, 8;
	and.b32  	%r874, %r873, 15872;
	and.b32  	%r875, %r873, 504;
	shr.u32 	%r876, %r873, 9;
	shr.u32 	%r877, %r873, 5;
	xor.b32  	%r878, %r876, %r877;
	and.b32  	%r879, %r878, 12;
	xor.b32  	%r880, %r879, %r875;
	or.b32  	%r881, %r880, %r874;
	add.s32 	%r882, %r786, %r881;
	ld.shared.u32 	%r883, [%r882];
	add.s32 	%r884, %r597, 12;
	and.b32  	%r885, %r884, 15872;
	and.b32  	%r886, %r884, 508;
	shr.u32 	%r887, %r884, 9;
	shr.u32 	%r888, %r884, 5;
	xor.b32  	%r889, %r887, %r888;
	and.b32  	%r890, %r889, 12;
	xor.b32  	%r891, %r890, %r886;
	or.b32  	%r892, %r891, %r885;
	add.s32 	%r893, %r786, %r892;
	ld.shared.u32 	%r894, [%r893];
	cvt.u64.u32 	%rd134, %r597;
	or.b64  	%rd135, %rd131, %rd134;
	add.s64 	%rd136, %rd135, %rd132;
	add.s64 	%rd137, %rd136, %rd133;
	add.s64 	%rd138, %rd1, %rd137;
	st.global.v4.u32 	[%rd138], {%r861, %r872, %r883, %r894};
	bra.uni 	$L__BB11_165;
$L__BB11_85:
	setp.ge.s32 	%p34, %r81, %r222;
	shl.b32 	%r125, %r77, 7;
	add.s32 	%r964, %r125, %r75;
	sub.s32 	%r604, %r76, %r964;
	min.s32 	%r127, %r604, 128;
	setp.le.s32 	%p35, %r127, %r83;
	shl.b32 	%r606, %r79, 7;
	or.b32  	%r128, %r606, %r83;
	cvt.u64.u32 	%rd48, %r128;
	mov.u32 	%r607, _ZZ66mx_block_rearrange_2d_K_groups_rowmajor_128x4_vec_pipelined_kernelILi128ELi8EEvPKhiiiiPKiPhiiE4smem;
	cvt.u64.u32 	%rd49, %r607;
	cvta.shared.u64 	%rd50, %rd49;
	add.s64 	%rd14, %rd50, %rd48;
	add.s32 	%r129, %r607, %r128;
	or.pred  	%p36, %p34, %p35;
	@%p36 bra 	$L__BB11_121;
	cvt.s64.s32 	%rd51, %r964;
	cvt.u64.u32 	%rd52, %r83;
	add.s64 	%rd53, %rd51, %rd52;
	add.s64 	%rd15, %rd12, %rd53;
	and.b64  	%rd54, %rd15, 15;
	setp.ne.s64 	%p37, %rd54, 0;
	add.s32 	%r610, %r83, 16;
	setp.gt.u32 	%p38, %r610, %r127;
	or.pred  	%p39, %p38, %p37;
	@%p39 bra 	$L__BB11_88;
	// begin inline asm
	cp.async.cg.shared.global [%rd14], [%rd15], 16;

	// end inline asm
	bra.uni 	$L__BB11_122;
$L__BB11_88:
	sub.s32 	%r130, %r127, %r83;
	setp.lt.s32 	%p40, %r130, 1;
	mov.b32 	%r947, 0;
	@%p40 bra 	$L__BB11_90;
	// begin inline asm
	ld.global.nc.u8 %r612, [%rd15];
	// end inline asm
	and.b32  	%r947, %r612, 255;
$L__BB11_90:
	setp.lt.s32 	%p41, %r130, 2;
	@%p41 bra 	$L__BB11_92;
	add.s64 	%rd56, %rd15, 1;
	// begin inline asm
	ld.global.nc.u8 %r613, [%rd56];
	// end inline asm
	shl.b32 	%r614, %r613, 8;
	and.b32  	%r615, %r614, 65280;
	or.b32  	%r947, %r947, %r615;
$L__BB11_92:
	setp.lt.s32 	%p42, %r130, 3;
	@%p42 bra 	$L__BB11_94;
	add.s64 	%rd57, %rd15, 2;
	// begin inline asm
	ld.global.nc.u8 %r616, [%rd57];
	// end inline asm
	shl.b32 	%r617, %r616, 16;
	and.b32  	%r618, %r617, 16711680;
	or.b32  	%r947, %r947, %r618;
$L__BB11_94:
	setp.lt.s32 	%p43, %r130, 4;
	@%p43 bra 	$L__BB11_96;
	add.s64 	%rd58, %rd15, 3;
	// begin inline asm
	ld.global.nc.u8 %r619, [%rd58];
	// end inline asm
	shl.b32 	%r620, %r619, 24;
	or.b32  	%r947, %r947, %r620;
$L__BB11_96:
	setp.lt.s32 	%p44, %r130, 5;
	mov.b32 	%r951, 0;
	@%p44 bra 	$L__BB11_98;
	add.s64 	%rd59, %rd15, 4;
	// begin inline asm
	ld.global.nc.u8 %r622, [%rd59];
	// end inline asm
	and.b32  	%r951, %r622, 255;
$L__BB11_98:
	setp.lt.s32 	%p45, %r130, 6;
	@%p45 bra 	$L__BB11_100;
	add.s64 	%rd60, %rd15, 5;
	// begin inline asm
	ld.global.nc.u8 %r623, [%rd60];
	// end inline asm
	shl.b32 	%r624, %r623, 8;
	and.b32  	%r625, %r624, 65280;
	or.b32  	%r951, %r951, %r625;
$L__BB11_100:
	setp.lt.s32 	%p46, %r130, 7;
	@%p46 bra 	$L__BB11_102;
	add.s64 	%rd61, %rd15, 6;
	// begin inline asm
	ld.global.nc.u8 %r626, [%rd61];
	// end inline asm
	shl.b32 	%r627, %r626, 16;
	and.b32  	%r628, %r627, 16711680;
	or.b32  	%r951, %r951, %r628;
$L__BB11_102:
	setp.lt.s32 	%p47, %r130, 8;
	@%p47 bra 	$L__BB11_104;
	add.s64 	%rd62, %rd15, 7;
	// begin inline asm
	ld.global.nc.u8 %r629, [%rd62];
	// end inline asm
	shl.b32 	%r630, %r629, 24;
	or.b32  	%r951, %r951, %r630;
$L__BB11_104:
	setp.lt.s32 	%p48, %r130, 9;
	mov.b32 	%r955, 0;
	@%p48 bra 	$L__BB11_106;
	add.s64 	%rd63, %rd15, 8;
	// begin inline asm
	ld.global.nc.u8 %r632, [%rd63];
	// end inline asm
	and.b32  	%r955, %r632, 255;
$L__BB11_106:
	setp.lt.s32 	%p49, %r130, 10;
	@%p49 bra 	$L__BB11_108;
	add.s64 	%rd64, %rd15, 9;
	// begin inline asm
	ld.global.nc.u8 %r633, [%rd64];
	// end inline asm
	shl.b32 	%r634, %r633, 8;
	and.b32  	%r635, %r634, 65280;
	or.b32  	%r955, %r955, %r635;
$L__BB11_108:
	setp.lt.s32 	%p50, %r130, 11;
	@%p50 bra 	$L__BB11_110;
	add.s64 	%rd65, %rd15, 10;
	// begin inline asm
	ld.global.nc.u8 %r636, [%rd65];
	// end inline asm
	shl.b32 	%r637, %r636, 16;
	and.b32  	%r638, %r637, 16711680;
	or.b32  	%r955, %r955, %r638;
$L__BB11_110:
	setp.lt.s32 	%p51, %r130, 12;
	@%p51 bra 	$L__BB11_112;
	add.s64 	%rd66, %rd15, 11;
	// begin inline asm
	ld.global.nc.u8 %r639, [%rd66];
	// end inline asm
	shl.b32 	%r640, %r639, 24;
	or.b32  	%r955, %r955, %r640;
$L__BB11_112:
	setp.lt.s32 	%p52, %r130, 13;
	mov.b32 	%r959, 0;
	@%p52 bra 	$L__BB11_114;
	add.s64 	%rd67, %rd15, 12;
	// begin inline asm
	ld.global.nc.u8 %r642, [%rd67];
	// end inline asm
	and.b32  	%r959, %r642, 255;
$L__BB11_114:
	setp.lt.s32 	%p53, %r130, 14;
	@%p53 bra 	$L__BB11_116;
	add.s64 	%rd68, %rd15, 13;
	// begin inline asm
	ld.global.nc.u8 %r643, [%rd68];
	// end inline asm
	shl.b32 	%r644, %r643, 8;
	and.b32  	%r645, %r644, 65280;
	or.b32  	%r959, %r959, %r645;
$L__BB11_116:
	setp.lt.s32 	%p54, %r130, 15;
	@%p54 bra 	$L__BB11_118;
	add.s64 	%rd69, %rd15, 14;
	// begin inline asm
	ld.global.nc.u8 %r646, [%rd69];
	// end inline asm
	shl.b32 	%r647, %r646, 16;
	and.b32  	%r648, %r647, 16711680;
	or.b32  	%r959, %r959, %r648;
$L__BB11_118:
	setp.lt.s32 	%p55, %r130, 16;
	@%p55 bra 	$L__BB11_120;
	add.s64 	%rd70, %rd15, 15;
	// begin inline asm
	ld.global.nc.u8 %r649, [%rd70];
	// end inline asm
	shl.b32 	%r650, %r649, 24;
	or.b32  	%r959, %r959, %r650;
$L__BB11_120:
	st.shared.v4.u32 	[%r129], {%r947, %r951, %r955, %r959};
	bra.uni 	$L__BB11_122;
$L__BB11_121:
	mov.b32 	%r608, 0;
	st.shared.v4.u32 	[%r129], {%r608, %r608, %r608, %r608};
$L__BB11_122:
	// begin inline asm
	cp.async.commit_group;

	// end inline asm
	shl.b32 	%r652, %r3, 2;
	shr.u32 	%r653, %r82, 5;
	xor.b32  	%r654, %r653, %r652;
	and.b32  	%r655, %r654, 12;
	xor.b32  	%r656, %r655, %r82;
	cvt.s64.s32 	%rd73, %r84;
	mul.lo.s32 	%r657, %r85, %r2;
	cvt.s64.s32 	%rd74, %r657;
	shl.b32 	%r163, %r3, 4;
	cvt.u64.u32 	%rd75, %r163;
	add.s64 	%rd76, %rd74, %rd75;
	add.s64 	%rd16, %rd76, %rd73;
	shl.b32 	%r658, %r80, 11;
	or.b32  	%r164, %r658, %r656;
	and.b32  	%r659, %r163, 15872;
	and.b32  	%r660, %r163, 496;
	shr.u32 	%r661, %r3, 5;
	shr.u32 	%r662, %r3, 1;
	xor.b32  	%r663, %r661, %r662;
	and.b32  	%r664, %r663, 12;
	or.b32  	%r665, %r664, %r660;
	or.b32  	%r165, %r665, %r659;
	or.b32  	%r666, %r163, 4;
	and.b32  	%r667, %r666, 15872;
	and.b32  	%r668, %r666, 500;
	xor.b32  	%r669, %r664, %r668;
	or.b32  	%r166, %r669, %r667;
	or.b32  	%r670, %r163, 8;
	and.b32  	%r671, %r670, 15872;
	and.b32  	%r672, %r670, 504;
	xor.b32  	%r673, %r664, %r672;
	or.b32  	%r167, %r673, %r671;
	or.b32  	%r674, %r163, 12;
	and.b32  	%r675, %r674, 15872;
	and.b32  	%r676, %r674, 508;
	xor.b32  	%r677, %r664, %r676;
	or.b32  	%r168, %r677, %r675;
	shl.b32 	%r966, %r77, 14;
	sub.s32 	%r678, %r76, %r75;
	sub.s32 	%r679, %r678, %r125;
	add.s32 	%r965, %r679, -128;
	neg.s32 	%r963, %r78;
	mov.b32 	%r962, 1;
	cvt.u64.u32 	%rd78, %r83;
$L__BB11_123:
	setp.ge.s32 	%p56, %r81, %r222;
	add.s32 	%r680, %r962, -1;
	and.b32  	%r177, %r680, 1;
	xor.b32  	%r178, %r177, 1;
	add.s32 	%r964, %r964, 128;
	min.s32 	%r180, %r965, 128;
	setp.le.s32 	%p57, %r180, %r83;
	or.pred  	%p58, %p56, %p57;
	@%p58 bra 	$L__BB11_159;
	cvt.s64.s32 	%rd77, %r964;
	add.s64 	%rd79, %rd77, %rd78;
	add.s64 	%rd17, %rd12, %rd79;
	and.b64  	%rd80, %rd17, 15;
	setp.ne.s64 	%p59, %rd80, 0;
	add.s32 	%r686, %r83, 16;
	setp.gt.s32 	%p60, %r686, %r180;
	or.pred  	%p61, %p60, %p59;
	@%p61 bra 	$L__BB11_126;
	mul.wide.u32 	%rd99, %r178, 16384;
	add.s64 	%rd97, %rd14, %rd99;
	// begin inline asm
	cp.async.cg.shared.global [%rd97], [%rd17], 16;

	// end inline asm
	bra.uni 	$L__BB11_160;
$L__BB11_126:
	sub.s32 	%r181, %r180, %r83;
	setp.lt.s32 	%p62, %r181, 1;
	mov.b32 	%r968, 0;
	@%p62 bra 	$L__BB11_128;
	// begin inline asm
	ld.global.nc.u8 %r688, [%rd17];
	// end inline asm
	and.b32  	%r968, %r688, 255;
$L__BB11_128:
	setp.lt.s32 	%p63, %r181, 2;
	@%p63 bra 	$L__BB11_130;
	add.s64 	%rd82, %rd17, 1;
	// begin inline asm
	ld.global.nc.u8 %r689, [%rd82];
	// end inline asm
	shl.b32 	%r690, %r689, 8;
	and.b32  	%r691, %r690, 65280;
	or.b32  	%r968, %r968, %r691;
$L__BB11_130:
	setp.lt.s32 	%p64, %r181, 3;
	@%p64 bra 	$L__BB11_132;
	add.s64 	%rd83, %rd17, 2;
	// begin inline asm
	ld.global.nc.u8 %r692, [%rd83];
	// end inline asm
	shl.b32 	%r693, %r692, 16;
	and.b32  	%r694, %r693, 16711680;
	or.b32  	%r968, %r968, %r694;
$L__BB11_132:
	setp.lt.s32 	%p65, %r181, 4;
	@%p65 bra 	$L__BB11_134;
	add.s64 	%rd84, %rd17, 3;
	// begin inline asm
	ld.global.nc.u8 %r695, [%rd84];
	// end inline asm
	shl.b32 	%r696, %r695, 24;
	or.b32  	%r968, %r968, %r696;
$L__BB11_134:
	setp.lt.s32 	%p66, %r181, 5;
	mov.b32 	%r972, 0;
	@%p66 bra 	$L__BB11_136;
	add.s64 	%rd85, %rd17, 4;
	// begin inline asm
	ld.global.nc.u8 %r698, [%rd85];
	// end inline asm
	and.b32  	%r972, %r698, 255;
$L__BB11_136:
	setp.lt.s32 	%p67, %r181, 6;
	@%p67 bra 	$L__BB11_138;
	add.s64 	%rd86, %rd17, 5;
	// begin inline asm
	ld.global.nc.u8 %r699, [%rd86];
	// end inline asm
	shl.b32 	%r700, %r699, 8;
	and.b32  	%r701, %r700, 65280;
	or.b32  	%r972, %r972, %r701;
$L__BB11_138:
	setp.lt.s32 	%p68, %r181, 7;
	@%p68 bra 	$L__BB11_140;
	add.s64 	%rd87, %rd17, 6;
	// begin inline asm
	ld.global.nc.u8 %r702, [%rd87];
	// end inline asm
	shl.b32 	%r703, %r702, 16;
	and.b32  	%r704, %r703, 16711680;
	or.b32  	%r972, %r972, %r704;
$L__BB11_140:
	setp.lt.s32 	%p69, %r181, 8;
	@%p69 bra 	$L__BB11_142;
	add.s64 	%rd88, %rd17, 7;
	// begin inline asm
	ld.global.nc.u8 %r705, [%rd88];
	// end inline asm
	shl.b32 	%r706, %r705, 24;
	or.b32  	%r972, %r972, %r706;
$L__BB11_142:
	setp.lt.s32 	%p70, %r181, 9;
	mov.b32 	%r976, 0;
	@%p70 bra 	$L__BB11_144;
	add.s64 	%rd89, %rd17, 8;
	// begin inline asm
	ld.global.nc.u8 %r708, [%rd89];
	// end inline asm
	and.b32  	%r976, %r708, 255;
$L__BB11_144:
	setp.lt.s32 	%p71, %r181, 10;
	@%p71 bra 	$L__BB11_146;
	add.s64 	%rd90, %rd17, 9;
	// begin inline asm
	ld.global.nc.u8 %r709, [%rd90];
	// end inline asm
	shl.b32 	%r710, %r709, 8;
	and.b32  	%r711, %r710, 65280;
	or.b32  	%r976, %r976, %r711;
$L__BB11_146:
	setp.lt.s32 	%p72, %r181, 11;
	@%p72 bra 	$L__BB11_148;
	add.s64 	%rd91, %rd17, 10;
	// begin inline asm
	ld.global.nc.u8 %r712, [%rd91];
	// end inline asm
	shl.b32 	%r713, %r712, 16;
	and.b32  	%r714, %r713, 16711680;
	or.b32  	%r976, %r976, %r714;
$L__BB11_148:
	setp.lt.s32 	%p73, %r181, 12;
	@%p73 bra 	$L__BB11_150;
	add.s64 	%rd92, %rd17, 11;
	// begin inline asm
	ld.global.nc.u8 %r715, [%rd92];
	// end inline asm
	shl.b32 	%r716, %r715, 24;
	or.b32  	%r976, %r976, %r716;
$L__BB11_150:
	setp.lt.s32 	%p74, %r181, 13;
	mov.b32 	%r980, 0;
	@%p74 bra 	$L__BB11_152;
	add.s64 	%rd93, %rd17, 12;
	// begin inline asm
	ld.global.nc.u8 %r718, [%rd93];
	// end inline asm
	and.b32  	%r980, %r718, 255;
$L__BB11_152:
	setp.lt.s32 	%p75, %r181, 14;
	@%p75 bra 	$L__BB11_154;
	add.s64 	%rd94, %rd17, 13;
	// begin inline asm
	ld.global.nc.u8 %r719, [%rd94];
	// end inline asm
	shl.b32 	%r720, %r719, 8;
	and.b32  	%r721, %r720, 65280;
	or.b32  	%r980, %r980, %r721;
$L__BB11_154:
	setp.lt.s32 	%p76, %r181, 15;
	@%p76 bra 	$L__BB11_156;
	add.s64 	%rd95, %rd17, 14;
	// begin inline asm
	ld.global.nc.u8 %r722, [%rd95];
	// end inline asm
	shl.b32 	%r723, %r722, 16;
	and.b32  	%r724, %r723, 16711680;
	or.b32  	%r980, %r980, %r724;
$L__BB11_156:
	setp.lt.s32 	%p77, %r181, 16;
	@%p77 bra 	$L__BB11_158;
	add.s64 	%rd96, %rd17, 15;
	// begin inline asm
	ld.global.nc.u8 %r725, [%rd96];
	// end inline asm
	shl.b32 	%r726, %r725, 24;
	or.b32  	%r980, %r980, %r726;
$L__BB11_158:
	shl.b32 	%r727, %r178, 14;
	add.s32 	%r728, %r129, %r727;
	st.shared.v4.u32 	[%r728], {%r968, %r972, %r976, %r980};
	bra.uni 	$L__BB11_160;
$L__BB11_159:
	shl.b32 	%r682, %r178, 14;
	add.s32 	%r683, %r129, %r682;
	mov.b32 	%r684, 0;
	st.shared.v4.u32 	[%r683], {%r684, %r684, %r684, %r684};
$L__BB11_160:
	// begin inline asm
	cp.async.commit_group;

	// end inline asm
	// begin inline asm
	cp.async.wait_group 1;

	// end inline asm
	bar.sync 	0;
	shl.b32 	%r729, %r177, 14;
	mov.u32 	%r730, _ZZ66mx_block_rearrange_2d_K_groups_rowmajor_128x4_vec_pipelined_kernelILi128ELi8EEvPKhiiiiPKiPhiiE4smem;
	add.s32 	%r214, %r730, %r729;
	add.s32 	%r731, %r214, %r128;
	ld.shared.v4.u32 	{%r732, %r733, %r734, %r735}, [%r731];
	bar.sync 	0;
	add.s32 	%r736, %r965, 128;
	min.s32 	%r737, %r736, 128;
	add.s32 	%r738, %r214, %r164;
	st.shared.u32 	[%r738], %r732;
	st.shared.u32 	[%r738+512], %r733;
	st.shared.u32 	[%r738+1024], %r734;
	st.shared.u32 	[%r738+1536], %r735;
	bar.sync 	0;
	add.s32 	%r739, %r737, 3;
	shr.s32 	%r740, %r739, 31;
	shr.u32 	%r741, %r740, 30;
	add.s32 	%r742, %r739, %r741;
	shl.b32 	%r743, %r742, 7;
	and.b32  	%r744, %r743, -512;
	setp.ge.s32 	%p78, %r163, %r744;
	@%p78 bra 	$L__BB11_162;
	cvt.s64.s32 	%rd100, %r966;
	add.s32 	%r745, %r214, %r165;
	ld.shared.u32 	%r746, [%r745];
	add.s32 	%r747, %r214, %r166;
	ld.shared.u32 	%r748, [%r747];
	add.s32 	%r749, %r214, %r167;
	ld.shared.u32 	%r750, [%r749];
	add.s32 	%r751, %r214, %r168;
	ld.shared.u32 	%r752, [%r751];
	add.s64 	%rd101, %rd16, %rd100;
	add.s64 	%rd102, %rd1, %rd101;
	st.global.v4.u32 	[%rd102], {%r746, %r748, %r750, %r752};
$L__BB11_162:
	add.s32 	%r966, %r966, 16384;
	add.s32 	%r965, %r965, -128;
	add.s32 	%r963, %r963, 1;
	add.s32 	%r962, %r962, 1;
	setp.ne.s32 	%p79, %r963, -1;
	@%p79 bra 	$L__BB11_123;
	add.s32 	%r753, %r78, -1;
	// begin inline asm
	cp.async.wait_group 0;

	// end inline asm
	bar.sync 	0;
	add.s32 	%r219, %r753, %r77;
	shl.b32 	%r754, %r219, 7;
	add.s32 	%r755, %r754, %r75;
	sub.s32 	%r756, %r76, %r755;
	shl.b32 	%r757, %r753, 14;
	and.b32  	%r758, %r757, 16384;
	mov.u32 	%r759, _ZZ66mx_block_rearrange_2d_K_groups_rowmajor_128x4_vec_pipelined_kernelILi128ELi8EEvPKhiiiiPKiPhiiE4smem;
	add.s32 	%r220, %r759, %r758;
	add.s32 	%r760, %r220, %r128;
	ld.shared.v4.u32 	{%r761, %r762, %r763, %r764}, [%r760];
	bar.sync 	0;
	min.s32 	%r765, %r756, 128;
	add.s32 	%r766, %r220, %r164;
	st.shared.u32 	[%r766], %r761;
	st.shared.u32 	[%r766+512], %r762;
	st.shared.u32 	[%r766+1024], %r763;
	st.shared.u32 	[%r766+1536], %r764;
	bar.sync 	0;
	add.s32 	%r767, %r765, 3;
	shr.s32 	%r768, %r767, 31;
	shr.u32 	%r769, %r768, 30;
	add.s32 	%r770, %r767, %r769;
	shl.b32 	%r771, %r770, 7;
	and.b32  	%r772, %r771, -512;
	setp.ge.s32 	%p80, %r163, %r772;
	@%p80 bra 	$L__BB11_165;
	shl.b32 	%r773, %r219, 14;
	cvt.s64.s32 	%rd103, %r773;
	add.s32 	%r774, %r220, %r165;
	ld.shared.u32 	%r775, [%r774];
	add.s32 	%r776, %r220, %r166;
	ld.shared.u32 	%r777, [%r776];
	add.s32 	%r778, %r220, %r167;
	ld.shared.u32 	%r779, [%r778];
	add.s32 	%r780, %r220, %r168;
	ld.shared.u32 	%r781, [%r780];
	add.s64 	%rd104, %rd16, %rd103;
	add.s64 	%rd105, %rd1, %rd104;
	st.global.v4.u32 	[%rd105], {%r775, %r777, %r779, %r781};
$L__BB11_165:
	ret;

}
	// .globl	_Z66mx_block_rearrange_2d_K_groups_rowmajor_128x4_vec_pipelined_kernelILi128ELi16EEvPKhiiiiPKiPhii
.visible .entry _Z66mx_block_rearrange_2d_K_groups_rowmajor_128x4_vec_pipelined_kernelILi128ELi16EEvPKhiiiiPKiPhii(
	.param .u64 .ptr .align 1 _Z66mx_block_rearrange_2d_K_groups_rowmajor_128x4_vec_pipelined_kernelILi128ELi16EEvPKhiiiiPKiPhii_param_0,
	.param .u32 _Z66mx_block_rearrange_2d_K_groups_rowmajor_128x4_vec_pipelined_kernelILi128ELi16EEvPKhiiiiPKiPhii_param_1,
	.param .u32 _Z66mx_block_rearrange_2d_K_groups_rowmajor_128x4_vec_pipelined_kernelILi128ELi16EEvPKhiiiiPKiPhii_param_2,
	.param .u32 _Z66mx_block_rearrange_2d_K_groups_rowmajor_128x4_vec_pipelined_kernelILi128ELi16EEvPKhiiiiPKiPhii_param_3,
	.param .u32 _Z66mx_block_rearrange_2d_K_groups_rowmajor_128x4_vec_pipelined_kernelILi128ELi16EEvPKhiiiiPKiPhii_param_4,
	.param .u64 .ptr .align 1 _Z66mx_block_rearrange_2d_K_groups_rowmajor_128x4_vec_pipelined_kernelILi128ELi16EEvPKhiiiiPKiPhii_param_5,
	.param .u64 .ptr .align 1 _Z66mx_block_rearrange_2d_K_groups_rowmajor_128x4_vec_pipelined_kernelILi128ELi16EEvPKhiiiiPKiPhii_param_6,
	.param .u32 _Z66mx_block_rearrange_2d_K_groups_rowmajor_128x4_vec_pipelined_kernelILi128ELi16EEvPKhiiiiPKiPhii_param_7,
	.param .u32 _Z66mx_block_rearrange_2d_K_groups_rowmajor_128x4_vec_pipelined_kernelILi128ELi16EEvPKhiiiiPKiPhii_param_8
)
{
	.reg .pred 	%p<104>;
	.reg .b32 	%r<983>;
	.reg .b64 	%rd<141>;
	// demoted variable
	.shared .align 16 .b8 _ZZ66mx_block_rearrange_2d_K_groups_rowmajor_128x4_vec_pipelined_kernelILi128ELi16EEvPKhiiiiPKiPhiiE4smem[32768];
	// demoted variable
	.shared .align 4 .b8 _ZZ66mx_block_rearrange_2d_K_groups_rowmajor_128x4_vec_pipelined_kernelILi128ELi16EEvPKhiiiiPKiPhiiE11smem_cumsum[256];
	// demoted variable
	.shared .align 4 .u32 _ZZ66mx_block_rearrange_2d_K_groups_rowmajor_128x4_vec_pipelined_kernelILi128ELi16EEvPKhiiiiPKiPhiiE24s_output_group_start_col;
	// demoted variable
	.shared .align 4 .u32 _ZZ66mx_block_rearrange_2d_K_groups_rowmajor_128x4_vec_pipelined_kernelILi128ELi16EEvPKhiiiiPKiPhiiE23s_input_group_start_col;
	// demoted variable
	.shared .align 4 .u32 _ZZ66mx_block_rearrange_2d_K_groups_rowmajor_128x4_vec_pipelined_kernelILi128ELi16EEvPKhiiiiPKiPhiiE21s_input_group_end_col;
	// demoted variable
	.shared .align 4 .u32 _ZZ66mx_block_rearrange_2d_K_groups_rowmajor_128x4_vec_pipelined_kernelILi128ELi16EEvPKhiiiiPKiPhiiE22s_first_chunk_in_group;
	// demoted variable
	.shared .align 4 .u32 _ZZ66mx_block_rearrange_2d_K_groups_rowmajor_128x4_vec_pipelined_kernelILi128ELi16EEvPKhiiiiPKiPhiiE23s_num_chunks_to_process;
	ld.param.u64 	%rd18, [_Z66mx_block_rearrange_2d_K_groups_rowmajor_128x4_vec_pipelined_kernelILi128ELi16EEvPKhiiiiPKiPhii_param_0];
	ld.param.u32 	%r221, [_Z66mx_block_rearrange_2d_K_groups_rowmajor_128x4_vec_pipelined_kernelILi128ELi16EEvPKhiiiiPKiPhii_param_1];
	ld.param.u32 	%r222, [_Z66mx_block_rearrange_2d_K_groups_rowmajor_128x4_vec_pipelined_kernelILi128ELi16EEvPKhiiiiPKiPhii_param_2];
	ld.param.u32 	%r223, [_Z66mx_block_rearrange_2d_K_groups_rowmajor_128x4_vec_pipelined_kernelILi128ELi16EEvPKhiiiiPKiPhii_param_4];
	ld.param.u64 	%rd19, [_Z66mx_block_rearrange_2d_K_groups_rowmajor_128x4_vec_pipelined_kernelILi128ELi16EEvPKhiiiiPKiPhii_param_5];
	ld.param.u64 	%rd20, [_Z66mx_block_rearrange_2d_K_groups_rowmajor_128x4_vec_pipelined_kernelILi128ELi16EEvPKhiiiiPKiPhii_param_6];
	ld.param.u32 	%r224, [_Z66mx_block_rearrange_2d_K_groups_rowmajor_128x4_vec_pipelined_kernelILi128ELi16EEvPKhiiiiPKiPhii_param_8];
	cvta.to.global.u64 	%rd1, %rd20;
	cvta.to.global.u64 	%rd2, %rd19;
	mov.u32 	%r1, %ctaid.x;
	mov.u32 	%r2, %ctaid.y;
	mov.u32 	%r3, %tid.x;
	setp.ne.s32 	%p1, %r3, 0;
	@%p1 bra 	$L__BB12_15;
	setp.lt.s32 	%p2, %r224, 1;
	mov.b32 	%r902, 0;
	mov.u32 	%r901, %r902;
	@%p2 bra 	$L__BB12_3;
	ld.global.nc.u32 	%r227, [%rd2];
	add.s32 	%r228, %r227, 127;
	shr.s32 	%r229, %r228, 31;
	shr.u32 	%r230, %r229, 25;
	add.s32 	%r231, %r228, %r230;
	shr.s32 	%r232, %r231, 7;
	add.s32 	%r233, %r232, 15;
	shr.u32 	%r234, %r233, 28;
	add.s32 	%r235, %r233, %r234;
	shr.s32 	%r902, %r235, 4;
	st.shared.u32 	[_ZZ66mx_block_rearrange_2d_K_groups_rowmajor_128x4_vec_pipelined_kernelILi128ELi16EEvPKhiiiiPKiPhiiE11smem_cumsum], %r232;
	mov.u32 	%r236, _ZZ66mx_block_rearrange_2d_K_groups_rowmajor_128x4_vec_pipelined_kernelILi128ELi16EEvPKhiiiiPKiPhiiE11smem_cumsum;
	shl.b32 	%r237, %r224, 2;
	add.s32 	%r238, %r236, %r237;
	st.shared.u32 	[%r238], %r902;
	mov.b32 	%r901, 1;
$L__BB12_3:
	setp.ge.s32 	%p3, %r901, %r224;
	@%p3 bra 	$L__BB12_15;
	sub.s32 	%r7, %r224, %r901;
	and.b32  	%r8, %r7, 7;
	sub.s32 	%r239, %r901, %r224;
	setp.gt.u32 	%p4, %r239, -8;
	@%p4 bra 	$L__BB12_7;
	and.b32  	%r240, %r7, -8;
	neg.s32 	%r898, %r240;
	shl.b32 	%r241, %r901, 2;
	mov.u32 	%r242, _ZZ66mx_block_rearrange_2d_K_groups_rowmajor_128x4_vec_pipelined_kernelILi128ELi16EEvPKhiiiiPKiPhiiE11smem_cumsum;
	add.s32 	%r897, %r242, %r241;
	shl.b32 	%r11, %r224, 2;
	mul.wide.u32 	%rd21, %r901, 4;
	add.s64 	%rd22, %rd21, %rd2;
	add.s64 	%rd139, %rd22, 12;
$L__BB12_6:
	.pragma "nounroll";
	ld.global.nc.u32 	%r243, [%rd139+-16];
	ld.global.nc.u32 	%r244, [%rd139+-12];
	sub.s32 	%r245, %r244, %r243;
	add.s32 	%r246, %r245, 127;
	shr.s32 	%r247, %r246, 31;
	shr.u32 	%r248, %r247, 25;
	add.s32 	%r249, %r246, %r248;
	shr.s32 	%r250, %r249, 7;
	add.s32 	%r251, %r250, 15;
	shr.u32 	%r252, %r251, 28;
	add.s32 	%r253, %r251, %r252;
	shr.s32 	%r254, %r253, 4;
	st.shared.u32 	[%r897], %r250;
	add.s32 	%r255, %r254, %r902;
	add.s32 	%r256, %r897, %r11;
	st.shared.u32 	[%r256], %r255;
	ld.global.nc.u32 	%r257, [%rd139+-8];
	sub.s32 	%r258, %r257, %r244;
	add.s32 	%r259, %r258, 127;
	shr.s32 	%r260, %r259, 31;
	shr.u32 	%r261, %r260, 25;
	add.s32 	%r262, %r259, %r261;
	shr.s32 	%r263, %r262, 7;
	add.s32 	%r264, %r263, 15;
	shr.u32 	%r265, %r264, 28;
	add.s32 	%r266, %r264, %r265;
	shr.s32 	%r267, %r266, 4;
	st.shared.u32 	[%r897+4], %r263;
	add.s32 	%r268, %r267, %r255;
	st.shared.u32 	[%r256+4], %r268;
	ld.global.nc.u32 	%r269, [%rd139+-4];
	sub.s32 	%r270, %r269, %r257;
	add.s32 	%r271, %r270, 127;
	shr.s32 	%r272, %r271, 31;
	shr.u32 	%r273, %r272, 25;
	add.s32 	%r274, %r271, %r273;
	shr.s32 	%r275, %r274, 7;
	add.s32 	%r276, %r275, 15;
	shr.u32 	%r277, %r276, 28;
	add.s32 	%r278, %r276, %r277;
	shr.s32 	%r279, %r278, 4;
	st.shared.u32 	[%r897+8], %r275;
	add.s32 	%r280, %r279, %r268;
	st.shared.u32 	[%r256+8], %r280;
	ld.global.nc.u32 	%r281, [%rd139];
	sub.s32 	%r282, %r281, %r269;
	add.s32 	%r283, %r282, 127;
	shr.s32 	%r284, %r283, 31;
	shr.u32 	%r285, %r284, 25;
	add.s32 	%r286, %r283, %r285;
	shr.s32 	%r287, %r286, 7;
	add.s32 	%r288, %r287, 15;
	shr.u32 	%r289, %r288, 28;
	add.s32 	%r290, %r288, %r289;
	shr.s32 	%r291, %r290, 4;
	st.shared.u32 	[%r897+12], %r287;
	add.s32 	%r292, %r291, %r280;
	st.shared.u32 	[%r256+12], %r292;
	ld.global.nc.u32 	%r293, [%rd139+4];
	sub.s32 	%r294, %r293, %r281;
	add.s32 	%r295, %r294, 127;
	shr.s32 	%r296, %r295, 31;
	shr.u32 	%r297, %r296, 25;
	add.s32 	%r298, %r295, %r297;
	shr.s32 	%r299, %r298, 7;
	add.s32 	%r300, %r299, 15;
	shr.u32 	%r301, %r300, 28;
	add.s32 	%r302, %r300, %r301;
	shr.s32 	%r303, %r302, 4;
	st.shared.u32 	[%r897+16], %r299;
	add.s32 	%r304, %r303, %r292;
	st.shared.u32 	[%r256+16], %r304;
	ld.global.nc.u32 	%r305, [%rd139+8];
	sub.s32 	%r306, %r305, %r293;
	add.s32 	%r307, %r306, 127;
	shr.s32 	%r308, %r307, 31;
	shr.u32 	%r309, %r308, 25;
	add.s32 	%r310, %r307, %r309;
	shr.s32 	%r311, %r310, 7;
	add.s32 	%r312, %r311, 15;
	shr.u32 	%r313, %r312, 28;
	add.s32 	%r314, %r312, %r313;
	shr.s32 	%r315, %r314, 4;
	st.shared.u32 	[%r897+20], %r311;
	add.s32 	%r316, %r315, %r304;
	st.shared.u32 	[%r256+20], %r316;
	ld.global.nc.u32 	%r317, [%rd139+12];
	sub.s32 	%r318, %r317, %r305;
	add.s32 	%r319, %r318, 127;
	shr.s32 	%r320, %r319, 31;
	shr.u32 	%r321, %r320, 25;
	add.s32 	%r322, %r319, %r321;
	shr.s32 	%r323, %r322, 7;
	add.s32 	%r324, %r323, 15;
	shr.u32 	%r325, %r324, 28;
	add.s32 	%r326, %r324, %r325;
	shr.s32 	%r327, %r326, 4;
	st.shared.u32 	[%r897+24], %r323;
	add.s32 	%r328, %r327, %r316;
	st.shared.u32 	[%r256+24], %r328;
	ld.global.nc.u32 	%r329, [%rd139+16];
	sub.s32 	%r330, %r329, %r317;
	add.s32 	%r331, %r330, 127;
	shr.s32 	%r332, %r331, 31;
	shr.u32 	%r333, %r332, 25;
	add.s32 	%r334, %r331, %r333;
	shr.s32 	%r335, %r334, 7;
	add.s32 	%r336, %r335, 15;
	shr.u32 	%r337, %r336, 28;
	add.s32 	%r338, %r336, %r337;
	shr.s32 	%r339, %r338, 4;
	st.shared.u32 	[%r897+28], %r335;
	add.s32 	%r902, %r339, %r328;
	st.shared.u32 	[%r256+28], %r902;
	add.s32 	%r901, %r901, 8;
	add.s32 	%r898, %r898, 8;
	add.s32 	%r897, %r897, 32;
	add.s64 	%rd139, %rd139, 32;
	setp.ne.s32 	%p5, %r898, 0;
	@%p5 bra 	$L__BB12_6;
$L__BB12_7:
	setp.eq.s32 	%p6, %r8, 0;
	@%p6 bra 	$L__BB12_15;
	and.b32  	%r22, %r7, 3;
	setp.lt.u32 	%p7, %r8, 4;
	@%p7 bra 	$L__BB12_10;
	mul.wide.s32 	%rd23, %r901, 4;
	add.s64 	%rd24, %rd2, %rd23;
	ld.global.nc.u32 	%r340, [%rd24+-4];
	mul.wide.u32 	%rd25, %r901, 4;
	add.s64 	%rd26, %rd2, %rd25;
	ld.global.nc.u32 	%r341, [%rd26];
	sub.s32 	%r342, %r341, %r340;
	add.s32 	%r343, %r342, 127;
	shr.s32 	%r344, %r343, 31;
	shr.u32 	%r345, %r344, 25;
	add.s32 	%r346, %r343, %r345;
	shr.s32 	%r347, %r346, 7;
	add.s32 	%r348, %r347, 15;
	shr.u32 	%r349, %r348, 28;
	add.s32 	%r350, %r348, %r349;
	shr.s32 	%r351, %r350, 4;
	shl.b32 	%r352, %r901, 2;
	mov.u32 	%r353, _ZZ66mx_block_rearrange_2d_K_groups_rowmajor_128x4_vec_pipelined_kernelILi128ELi16EEvPKhiiiiPKiPhiiE11smem_cumsum;
	add.s32 	%r354, %r353, %r352;
	st.shared.u32 	[%r354], %r347;
	add.s32 	%r355, %r351, %r902;
	shl.b32 	%r356, %r224, 2;
	add.s32 	%r357, %r354, %r356;
	st.shared.u32 	[%r357], %r355;
	add.s32 	%r358, %r901, 1;
	mul.wide.u32 	%rd27, %r358, 4;
	add.s64 	%rd28, %rd2, %rd27;
	ld.global.nc.u32 	%r359, [%rd28];
	sub.s32 	%r360, %r359, %r341;
	add.s32 	%r361, %r360, 127;
	shr.s32 	%r362, %r361, 31;
	shr.u32 	%r363, %r362, 25;
	add.s32 	%r364, %r361, %r363;
	shr.s32 	%r365, %r364, 7;
	add.s32 	%r366, %r365, 15;
	shr.u32 	%r367, %r366, 28;
	add.s32 	%r368, %r366, %r367;
	shr.s32 	%r369, %r368, 4;
	st.shared.u32 	[%r354+4], %r365;
	add.s32 	%r370, %r369, %r355;
	st.shared.u32 	[%r357+4], %r370;
	add.s32 	%r371, %r901, 2;
	ld.global.nc.u32 	%r372, [%rd24+4];
	mul.wide.u32 	%rd29, %r371, 4;
	add.s64 	%rd30, %rd2, %rd29;
	ld.global.nc.u32 	%r373, [%rd30];
	sub.s32 	%r374, %r373, %r372;
	add.s32 	%r375, %r374, 127;
	shr.s32 	%r376, %r375, 31;
	shr.u32 	%r377, %r376, 25;
	add.s32 	%r378, %r375, %r377;
	shr.s32 	%r379, %r378, 7;
	add.s32 	%r380, %r379, 15;
	shr.u32 	%r381, %r380, 28;
	add.s32 	%r382, %r380, %r381;
	shr.s32 	%r383, %r382, 4;
	st.shared.u32 	[%r354+8], %r379;
	add.s32 	%r384, %r383, %r370;
	st.shared.u32 	[%r357+8], %r384;
	ld.global.nc.u32 	%r385, [%rd24+8];
	ld.global.nc.u32 	%r386, [%rd26+12];
	sub.s32 	%r387, %r386, %r385;
	add.s32 	%r388, %r387, 127;
	shr.s32 	%r389, %r388, 31;
	shr.u32 	%r390, %r389, 25;
	add.s32 	%r391, %r388, %r390;
	shr.s32 	%r392, %r391, 7;
	add.s32 	%r393, %r392, 15;
	shr.u32 	%r394, %r393, 28;
	add.s32 	%r395, %r393, %r394;
	shr.s32 	%r396, %r395, 4;
	st.shared.u32 	[%r354+12], %r392;
	add.s32 	%r902, %r396, %r384;
	st.shared.u32 	[%r357+12], %r902;
	add.s32 	%r901, %r901, 4;
$L__BB12_10:
	setp.eq.s32 	%p8, %r22, 0;
	@%p8 bra 	$L__BB12_15;
	setp.eq.s32 	%p9, %r22, 1;
	@%p9 bra 	$L__BB12_13;
	mul.wide.s32 	%rd31, %r901, 4;
	add.s64 	%rd32, %rd2, %rd31;
	ld.global.nc.u32 	%r397, [%rd32+-4];
	mul.wide.u32 	%rd33, %r901, 4;
	add.s64 	%rd34, %rd2, %rd33;
	ld.global.nc.u32 	%r398, [%rd34];
	sub.s32 	%r399, %r398, %r397;
	add.s32 	%r400, %r399, 127;
	shr.s32 	%r401, %r400, 31;
	shr.u32 	%r402, %r401, 25;
	add.s32 	%r403, %r400, %r402;
	shr.s32 	%r404, %r403, 7;
	add.s32 	%r405, %r404, 15;
	shr.u32 	%r406, %r405, 28;
	add.s32 	%r407, %r405, %r406;
	shr.s32 	%r408, %r407, 4;
	shl.b32 	%r409, %r901, 2;
	mov.u32 	%r410, _ZZ66mx_block_rearrange_2d_K_groups_rowmajor_128x4_vec_pipelined_kernelILi128ELi16EEvPKhiiiiPKiPhiiE11smem_cumsum;
	add.s32 	%r411, %r410, %r409;
	st.shared.u32 	[%r411], %r404;
	add.s32 	%r412, %r408, %r902;
	shl.b32 	%r413, %r224, 2;
	add.s32 	%r414, %r411, %r413;
	st.shared.u32 	[%r414], %r412;
	ld.global.nc.u32 	%r415, [%rd34+4];
	sub.s32 	%r416, %r415, %r398;
	add.s32 	%r417, %r416, 127;
	shr.s32 	%r418, %r417, 31;
	shr.u32 	%r419, %r418, 25;
	add.s32 	%r420, %r417, %r419;
	shr.s32 	%r421, %r420, 7;
	add.s32 	%r422, %r421, 15;
	shr.u32 	%r423, %r422, 28;
	add.s32 	%r424, %r422, %r423;
	shr.s32 	%r425, %r424, 4;
	st.shared.u32 	[%r411+4], %r421;
	add.s32 	%r902, %r425, %r412;
	st.shared.u32 	[%r414+4], %r902;
	add.s32 	%r901, %r901, 2;
$L__BB12_13:
	and.b32  	%r426, %r7, 1;
	setp.eq.b32 	%p10, %r426, 1;
	not.pred 	%p11, %p10;
	@%p11 bra 	$L__BB12_15;
	mul.wide.s32 	%rd35, %r901, 4;
	add.s64 	%rd36, %rd2, %rd35;
	ld.global.nc.u32 	%r427, [%rd36+-4];
	mul.wide.u32 	%rd37, %r901, 4;
	add.s64 	%rd38, %rd2, %rd37;
	ld.global.nc.u32 	%r428, [%rd38];
	sub.s32 	%r429, %r428, %r427;
	add.s32 	%r430, %r429, 127;
	shr.s32 	%r431, %r430, 31;
	shr.u32 	%r432, %r431, 25;
	add.s32 	%r433, %r430, %r432;
	shr.s32 	%r434, %r433, 7;
	add.s32 	%r435, %r434, 15;
	shr.u32 	%r436, %r435, 28;
	add.s32 	%r437, %r435, %r436;
	shr.s32 	%r438, %r437, 4;
	shl.b32 	%r439, %r901, 2;
	mov.u32 	%r440, _ZZ66mx_block_rearrange_2d_K_groups_rowmajor_128x4_vec_pipelined_kernelILi128ELi16EEvPKhiiiiPKiPhiiE11smem_cumsum;
	add.s32 	%r441, %r440, %r439;
	st.shared.u32 	[%r441], %r434;
	add.s32 	%r442, %r438, %r902;
	shl.b32 	%r443, %r224, 2;
	add.s32 	%r444, %r441, %r443;
	st.shared.u32 	[%r444], %r442;
$L__BB12_15:
	bar.sync 	0;
	setp.lt.s32 	%p12, %r224, 1;
	@%p12 bra 	$L__BB12_19;
	mov.b32 	%r31, 0;
	mov.u32 	%r448, _ZZ66mx_block_rearrange_2d_K_groups_rowmajor_128x4_vec_pipelined_kernelILi128ELi16EEvPKhiiiiPKiPhiiE11smem_cumsum;
	mov.u32 	%r908, %r31;
$L__BB12_17:
	add.s32 	%r446, %r31, %r224;
	shl.b32 	%r447, %r446, 2;
	add.s32 	%r449, %r448, %r447;
	ld.shared.u32 	%r33, [%r449];
	setp.lt.s32 	%p13, %r1, %r33;
	@%p13 bra 	$L__BB12_20;
	add.s32 	%r31, %r31, 1;
	setp.eq.s32 	%p14, %r31, %r224;
	mov.u32 	%r908, %r33;
	@%p14 bra 	$L__BB12_19;
	bra.uni 	$L__BB12_17;
$L__BB12_19:
	setp.eq.s32 	%p15, %r3, 0;
	mov.b32 	%r909, 0;
	mov.u32 	%r910, %r909;
	mov.u32 	%r911, %r909;
	mov.u32 	%r912, %r909;
	@%p15 bra 	$L__BB12_23;
	bra.uni 	$L__BB12_44;
$L__BB12_20:
	setp.eq.s32 	%p16, %r3, 0;
	sub.s32 	%r451, %r1, %r908;
	shl.b32 	%r909, %r451, 4;
	@%p16 bra 	$L__BB12_21;
	bra.uni 	$L__BB12_44;
$L__BB12_21:
	shl.b32 	%r453, %r31, 2;
	add.s32 	%r455, %r448, %r453;
	ld.shared.u32 	%r456, [%r455];
	sub.s32 	%r911, %r456, %r909;
	setp.eq.s32 	%p17, %r31, 0;
	mov.b32 	%r910, 0;
	mov.u32 	%r912, %r910;
	@%p17 bra 	$L__BB12_23;
	mul.wide.u32 	%rd39, %r31, 4;
	add.s64 	%rd40, %rd2, %rd39;
	ld.global.nc.u32 	%r912, [%rd40+-4];
	mov.u32 	%r910, %r31;
$L__BB12_23:
	st.shared.u32 	[_ZZ66mx_block_rearrange_2d_K_groups_rowmajor_128x4_vec_pipelined_kernelILi128ELi16EEvPKhiiiiPKiPhiiE23s_input_group_start_col], %r912;
	mul.wide.u32 	%rd41, %r910, 4;
	add.s64 	%rd42, %rd2, %rd41;
	ld.global.nc.u32 	%r458, [%rd42];
	st.shared.u32 	[_ZZ66mx_block_rearrange_2d_K_groups_rowmajor_128x4_vec_pipelined_kernelILi128ELi16EEvPKhiiiiPKiPhiiE21s_input_group_end_col], %r458;
	st.shared.u32 	[_ZZ66mx_block_rearrange_2d_K_groups_rowmajor_128x4_vec_pipelined_kernelILi128ELi16EEvPKhiiiiPKiPhiiE22s_first_chunk_in_group], %r909;
	setp.eq.s32 	%p18, %r910, 0;
	mov.b32 	%r929, 0;
	@%p18 bra 	$L__BB12_43;
	and.b32  	%r42, %r910, 7;
	setp.lt.u32 	%p19, %r910, 8;
	mov.b32 	%r922, 0;
	mov.u32 	%r929, %r922;
	@%p19 bra 	$L__BB12_29;
	and.b32  	%r922, %r910, 2147483640;
	and.b32  	%r462, %r910, -8;
	neg.s32 	%r913, %r462;
	add.s64 	%rd140, %rd2, 12;
	mov.b32 	%r914, 0;
	mov.u32 	%r929, %r914;
$L__BB12_26:
	.pragma "nounroll";
	setp.eq.s32 	%p20, %r914, 0;
	mov.b32 	%r916, 3;
	@%p20 bra 	$L__BB12_28;
	ld.global.nc.u32 	%r464, [%rd140+-16];
	sub.s32 	%r916, 3, %r464;
$L__BB12_28:
	ld.global.nc.u32 	%r465, [%rd140+-12];
	add.s32 	%r466, %r916, %r465;
	shr.s32 	%r467, %r466, 31;
	shr.u32 	%r468, %r467, 30;
	add.s32 	%r469, %r466, %r468;
	shr.s32 	%r470, %r469, 2;
	ld.global.nc.u32 	%r471, [%rd140+-8];
	sub.s32 	%r472, %r471, %r465;
	add.s32 	%r473, %r472, 3;
	shr.s32 	%r474, %r473, 31;
	shr.u32 	%r475, %r474, 30;
	add.s32 	%r476, %r473, %r475;
	shr.s32 	%r477, %r476, 2;
	add.s32 	%r478, %r470, %r477;
	ld.global.nc.u32 	%r479, [%rd140+-4];
	sub.s32 	%r480, %r479, %r471;
	add.s32 	%r481, %r480, 3;
	shr.s32 	%r482, %r481, 31;
	shr.u32 	%r483, %r482, 30;
	add.s32 	%r484, %r481, %r483;
	shr.s32 	%r485, %r484, 2;
	add.s32 	%r486, %r478, %r485;
	ld.global.nc.u32 	%r487, [%rd140];
	sub.s32 	%r488, %r487, %r479;
	add.s32 	%r489, %r488, 3;
	shr.s32 	%r490, %r489, 31;
	shr.u32 	%r491, %r490, 30;
	add.s32 	%r492, %r489, %r491;
	shr.s32 	%r493, %r492, 2;
	add.s32 	%r494, %r486, %r493;
	ld.global.nc.u32 	%r495, [%rd140+4];
	sub.s32 	%r496, %r495, %r487;
	add.s32 	%r497, %r496, 3;
	shr.s32 	%r498, %r497, 31;
	shr.u32 	%r499, %r498, 30;
	add.s32 	%r500, %r497, %r499;
	shr.u32 	%r501, %r500, 2;
	add.s32 	%r502, %r494, %r501;
	ld.global.nc.u32 	%r503, [%rd140+8];
	sub.s32 	%r504, %r503, %r495;
	add.s32 	%r505, %r504, 3;
	shr.s32 	%r506, %r505, 31;
	shr.u32 	%r507, %r506, 30;
	add.s32 	%r508, %r505, %r507;
	shr.u32 	%r509, %r508, 2;
	add.s32 	%r510, %r502, %r509;
	ld.global.nc.u32 	%r511, [%rd140+12];
	sub.s32 	%r512, %r511, %r503;
	add.s32 	%r513, %r512, 3;
	shr.s32 	%r514, %r513, 31;
	shr.u32 	%r515, %r514, 30;
	add.s32 	%r516, %r513, %r515;
	shr.u32 	%r517, %r516, 2;
	add.s32 	%r518, %r510, %r517;
	ld.global.nc.u32 	%r519, [%rd140+16];
	sub.s32 	%r520, %r519, %r511;
	add.s32 	%r521, %r520, 3;
	shr.s32 	%r522, %r521, 31;
	shr.u32 	%r523, %r522, 30;
	add.s32 	%r524, %r521, %r523;
	shr.u32 	%r525, %r524, 2;
	add.s32 	%r526, %r518, %r525;
	shl.b32 	%r527, %r526, 2;
	add.s32 	%r929, %r527, %r929;
	add.s32 	%r914, %r914, 8;
	add.s32 	%r913, %r913, 8;
	add.s64 	%rd140, %rd140, 32;
	setp.ne.s32 	%p21, %r913, 0;
	@%p21 bra 	$L__BB12_26;
$L__BB12_29:
	setp.eq.s32 	%p22, %r42, 0;
	@%p22 bra 	$L__BB12_43;
	and.b32  	%r56, %r910, 3;
	setp.lt.u32 	%p23, %r42, 4;
	@%p23 bra 	$L__BB12_34;
	setp.eq.s32 	%p24, %r922, 0;
	mul.wide.u32 	%rd43, %r922, 4;
	add.s64 	%rd9, %rd2, %rd43;
	mov.b32 	%r920, 3;
	@%p24 bra 	$L__BB12_33;
	ld.global.nc.u32 	%r530, [%rd9+-4];
	sub.s32 	%r920, 3, %r530;
$L__BB12_33:
	ld.global.nc.u32 	%r531, [%rd9];
	add.s32 	%r532, %r920, %r531;
	shr.s32 	%r533, %r532, 31;
	shr.u32 	%r534, %r533, 30;
	add.s32 	%r535, %r532, %r534;
	shr.u32 	%r536, %r535, 2;
	ld.global.nc.u32 	%r537, [%rd9+4];
	sub.s32 	%r538, %r537, %r531;
	add.s32 	%r539, %r538, 3;
	shr.s32 	%r540, %r539, 31;
	shr.u32 	%r541, %r540, 30;
	add.s32 	%r542, %r539, %r541;
	shr.u32 	%r543, %r542, 2;
	add.s32 	%r544, %r536, %r543;
	ld.global.nc.u32 	%r545, [%rd9+8];
	sub.s32 	%r546, %r545, %r537;
	add.s32 	%r547, %r546, 3;
	shr.s32 	%r548, %r547, 31;
	shr.u32 	%r549, %r548, 30;
	add.s32 	%r550, %r547, %r549;
	shr.u32 	%r551, %r550, 2;
	add.s32 	%r552, %r544, %r551;
	ld.global.nc.u32 	%r553, [%rd9+12];
	sub.s32 	%r554, %r553, %r545;
	add.s32 	%r555, %r554, 3;
	shr.s32 	%r556, %r555, 31;
	shr.u32 	%r557, %r556, 30;
	add.s32 	%r558, %r555, %r557;
	shr.u32 	%r559, %r558, 2;
	add.s32 	%r560, %r552, %r559;
	shl.b32 	%r561, %r560, 2;
	add.s32 	%r929, %r561, %r929;
	add.s32 	%r922, %r922, 4;
$L__BB12_34:
	setp.eq.s32 	%p25, %r56, 0;
	@%p25 bra 	$L__BB12_43;
	setp.eq.s32 	%p26, %r56, 1;
	@%p26 bra 	$L__BB12_39;
	setp.eq.s32 	%p27, %r922, 0;
	mul.wide.s32 	%rd44, %r922, 4;
	add.s64 	%rd10, %rd2, %rd44;
	mov.b32 	%r924, 3;
	@%p27 bra 	$L__BB12_38;
	ld.global.nc.u32 	%r564, [%rd10+-4];
	sub.s32 	%r924, 3, %r564;
$L__BB12_38:
	ld.global.nc.u32 	%r565, [%rd10];
	add.s32 	%r566, %r924, %r565;
	shr.s32 	%r567, %r566, 31;
	shr.u32 	%r568, %r567, 30;
	add.s32 	%r569, %r566, %r568;
	shr.u32 	%r570, %r569, 2;
	ld.global.nc.u32 	%r571, [%rd10+4];
	sub.s32 	%r572, %r571, %r565;
	add.s32 	%r573, %r572, 3;
	shr.s32 	%r574, %r573, 31;
	shr.u32 	%r575, %r574, 30;
	add.s32 	%r576, %r573, %r575;
	shr.u32 	%r577, %r576, 2;
	add.s32 	%r578, %r570, %r577;
	shl.b32 	%r579, %r578, 2;
	add.s32 	%r929, %r579, %r929;
	add.s32 	%r922, %r922, 2;
$L__BB12_39:
	and.b32  	%r580, %r910, 1;
	setp.eq.b32 	%p28, %r580, 1;
	not.pred 	%p29, %p28;
	@%p29 bra 	$L__BB12_43;
	setp.eq.s32 	%p30, %r922, 0;
	mul.wide.s32 	%rd45, %r922, 4;
	add.s64 	%rd11, %rd2, %rd45;
	mov.b32 	%r928, 3;
	@%p30 bra 	$L__BB12_42;
	ld.global.nc.u32 	%r582, [%rd11+-4];
	sub.s32 	%r928, 3, %r582;
$L__BB12_42:
	ld.global.nc.u32 	%r583, [%rd11];
	add.s32 	%r584, %r928, %r583;
	shr.s32 	%r585, %r584, 31;
	shr.u32 	%r586, %r585, 30;
	add.s32 	%r587, %r584, %r586;
	and.b32  	%r588, %r587, -4;
	add.s32 	%r929, %r588, %r929;
$L__BB12_43:
	st.shared.u32 	[_ZZ66mx_block_rearrange_2d_K_groups_rowmajor_128x4_vec_pipelined_kernelILi128ELi16EEvPKhiiiiPKiPhiiE24s_output_group_start_col], %r929;
	setp.gt.s32 	%p31, %r911, 0;
	min.u32 	%r589, %r911, 16;
	selp.b32 	%r590, %r589, 0, %p31;
	st.shared.u32 	[_ZZ66mx_block_rearrange_2d_K_groups_rowmajor_128x4_vec_pipelined_kernelILi128ELi16EEvPKhiiiiPKiPhiiE23s_num_chunks_to_process], %r590;
$L__BB12_44:
	bar.sync 	0;
	ld.shared.u32 	%r75, [_ZZ66mx_block_rearrange_2d_K_groups_rowmajor_128x4_vec_pipelined_kernelILi128ELi16EEvPKhiiiiPKiPhiiE23s_input_group_start_col];
	ld.shared.u32 	%r76, [_ZZ66mx_block_rearrange_2d_K_groups_rowmajor_128x4_vec_pipelined_kernelILi128ELi16EEvPKhiiiiPKiPhiiE21s_input_group_end_col];
	ld.shared.u32 	%r77, [_ZZ66mx_block_rearrange_2d_K_groups_rowmajor_128x4_vec_pipelined_kernelILi128ELi16EEvPKhiiiiPKiPhiiE22s_first_chunk_in_group];
	ld.shared.u32 	%r78, [_ZZ66mx_block_rearrange_2d_K_groups_rowmajor_128x4_vec_pipelined_kernelILi128ELi16EEvPKhiiiiPKiPhiiE23s_num_chunks_to_process];
	setp.lt.s32 	%p32, %r78, 1;
	@%p32 bra 	$L__BB12_165;
	ld.shared.u32 	%r591, [_ZZ66mx_block_rearrange_2d_K_groups_rowmajor_128x4_vec_pipelined_kernelILi128ELi16EEvPKhiiiiPKiPhiiE24s_output_group_start_col];
	shl.b32 	%r592, %r2, 7;
	shr.u32 	%r79, %r3, 3;
	and.b32  	%r80, %r3, 7;
	or.b32  	%r81, %r592, %r79;
	shl.b32 	%r593, %r3, 1;
	and.b32  	%r594, %r593, 496;
	shr.u32 	%r595, %r3, 6;
	and.b32  	%r596, %r595, 12;
	or.b32  	%r82, %r594, %r596;
	shl.b32 	%r597, %r3, 4;
	and.b32  	%r83, %r597, 112;
	mul.lo.s32 	%r84, %r591, %r223;
	sub.s32 	%r598, %r76, %r75;
	add.s32 	%r599, %r598, 3;
	shr.s32 	%r600, %r599, 31;
	shr.u32 	%r601, %r600, 30;
	add.s32 	%r602, %r599, %r601;
	shl.b32 	%r603, %r602, 7;
	and.b32  	%r85, %r603, -512;
	cvt.u64.u32 	%rd46, %r81;
	cvt.s64.s32 	%rd47, %r221;
	mad.lo.s64 	%rd12, %rd47, %rd46, %rd18;
	setp.ne.s32 	%p33, %r78, 1;
	@%p33 bra 	$L__BB12_85;
	setp.ge.s32 	%p81, %r81, %r222;
	shl.b32 	%r782, %r77, 7;
	add.s32 	%r86, %r782, %r75;
	sub.s32 	%r783, %r76, %r86;
	min.s32 	%r87, %r783, 128;
	setp.le.s32 	%p82, %r87, %r83;
	shl.b32 	%r785, %r79, 7;
	or.b32  	%r88, %r785, %r83;
	mov.u32 	%r786, _ZZ66mx_block_rearrange_2d_K_groups_rowmajor_128x4_vec_pipelined_kernelILi128ELi16EEvPKhiiiiPKiPhiiE4smem;
	add.s32 	%r89, %r786, %r88;
	or.pred  	%p83, %p81, %p82;
	@%p83 bra 	$L__BB12_82;
	cvt.s64.s32 	%rd106, %r86;
	cvt.u64.u32 	%rd107, %r83;
	add.s64 	%rd108, %rd106, %rd107;
	add.s64 	%rd13, %rd12, %rd108;
	and.b64  	%rd109, %rd13, 15;
	setp.ne.s64 	%p84, %rd109, 0;
	add.s32 	%r789, %r83, 16;
	setp.gt.u32 	%p85, %r789, %r87;
	or.pred  	%p86, %p85, %p84;
	@%p86 bra 	$L__BB12_49;
	cvt.u64.u32 	%rd128, %r88;
	cvt.u64.u32 	%rd129, %r786;
	cvta.shared.u64 	%rd130, %rd129;
	add.s64 	%rd126, %rd130, %rd128;
	// begin inline asm
	cp.async.cg.shared.global [%rd126], [%rd13], 16;

	// end inline asm
	bra.uni 	$L__BB12_83;
$L__BB12_49:
	sub.s32 	%r90, %r87, %r83;
	setp.lt.s32 	%p87, %r90, 1;
	mov.b32 	%r931, 0;
	@%p87 bra 	$L__BB12_51;
	// begin inline asm
	ld.global.nc.u8 %r791, [%rd13];
	// end inline asm
	and.b32  	%r931, %r791, 255;
$L__BB12_51:
	setp.lt.s32 	%p88, %r90, 2;
	@%p88 bra 	$L__BB12_53;
	add.s64 	%rd111, %rd13, 1;
	// begin inline asm
	ld.global.nc.u8 %r792, [%rd111];
	// end inline asm
	shl.b32 	%r793, %r792, 8;
	and.b32  	%r794, %r793, 65280;
	or.b32  	%r931, %r931, %r794;
$L__BB12_53:
	setp.lt.s32 	%p89, %r90, 3;
	@%p89 bra 	$L__BB12_55;
	add.s64 	%rd112, %rd13, 2;
	// begin inline asm
	ld.global.nc.u8 %r795, [%rd112];
	// end inline asm
	shl.b32 	%r796, %r795, 16;
	and.b32  	%r797, %r796, 16711680;
	or.b32  	%r931, %r931, %r797;
$L__BB12_55:
	setp.lt.s32 	%p90, %r90, 4;
	@%p90 bra 	$L__BB12_57;
	add.s64 	%rd113, %rd13, 3;
	// begin inline asm
	ld.global.nc.u8 %r798, [%rd113];
	// end inline asm
	shl.b32 	%r799, %r798, 24;
	or.b32  	%r931, %r931, %r799;
$L__BB12_57:
	setp.lt.s32 	%p91, %r90, 5;
	mov.b32 	%r935, 0;
	@%p91 bra 	$L__BB12_59;
	add.s64 	%rd114, %rd13, 4;
	// begin inline asm
	ld.global.nc.u8 %r801, [%rd114];
	// end inline asm
	and.b32  	%r935, %r801, 255;
$L__BB12_59:
	setp.lt.s32 	%p92, %r90, 6;
	@%p92 bra 	$L__BB12_61;
	add.s64 	%rd115, %rd13, 5;
	// begin inline asm
	ld.global.nc.u8 %r802, [%rd115];
	// end inline asm
	shl.b32 	%r803, %r802, 8;
	and.b32  	%r804, %r803, 65280;
	or.b32  	%r935, %r935, %r804;
$L__BB12_61:
	setp.lt.s32 	%p93, %r90, 7;
	@%p93 bra 	$L__BB12_63;
	add.s64 	%rd116, %rd13, 6;
	// begin inline asm
	ld.global.nc.u8 %r805, [%rd116];
	// end inline asm
	shl.b32 	%r806, %r805, 16;
	and.b32  	%r807, %r806, 16711680;
	or.b32  	%r935, %r935, %r807;
$L__BB12_63:
	setp.lt.s32 	%p94, %r90, 8;
	@%p94 bra 	$L__BB12_65;
	add.s64 	%rd117, %rd13, 7;
	// begin inline asm
	ld.global.nc.u8 %r808, [%rd117];
	// end inline asm
	shl.b32 	%r809, %r808, 24;
	or.b32  	%r935, %r935, %r809;
$L__BB12_65:
	setp.lt.s32 	%p95, %r90, 9;
	mov.b32 	%r939, 0;
	@%p95 bra 	$L__BB12_67;
	add.s64 	%rd118, %rd13, 8;
	// begin inline asm
	ld.global.nc.u8 %r811, [%rd118];
	// end inline asm
	and.b32  	%r939, %r811, 255;
$L__BB12_67:
	setp.lt.s32 	%p96, %r90, 10;
	@%p96 bra 	$L__BB12_69;
	add.s64 	%rd119, %rd13, 9;
	// begin inline asm
	ld.global.nc.u8 %r812, [%rd119];
	// end inline asm
	shl.b32 	%r813, %r812, 8;
	and.b32  	%r814, %r813, 65280;
	or.b32  	%r939, %r939, %r814;
$L__BB12_69:
	setp.lt.s32 	%p97, %r90, 11;
	@%p97 bra 	$L__BB12_71;
	add.s64 	%rd120, %rd13, 10;
	// begin inline asm
	ld.global.nc.u8 %r815, [%rd120];
	// end inline asm
	shl.b32 	%r816, %r815, 16;
	and.b32  	%r817, %r816, 16711680;
	or.b32  	%r939, %r939, %r817;
$L__BB12_71:
	setp.lt.s32 	%p98, %r90, 12;
	@%p98 bra 	$L__BB12_73;
	add.s64 	%rd121, %rd13, 11;
	// begin inline asm
	ld.global.nc.u8 %r818, [%rd121];
	// end inline asm
	shl.b32 	%r819, %r818, 24;
	or.b32  	%r939, %r939, %r819;
$L__BB12_73:
	setp.lt.s32 	%p99, %r90, 13;
	mov.b32 	%r943, 0;
	@%p99 bra 	$L__BB12_75;
	add.s64 	%rd122, %rd13, 12;
	// begin inline asm
	ld.global.nc.u8 %r821, [%rd122];
	// end inline asm
	and.b32  	%r943, %r821, 255;
$L__BB12_75:
	setp.lt.s32 	%p100, %r90, 14;
	@%p100 bra 	$L__BB12_77;
	add.s64 	%rd123, %rd13, 13;
	// begin inline asm
	ld.global.nc.u8 %r822, [%rd123];
	// end inline asm
	shl.b32 	%r823, %r822, 8;
	and.b32  	%r824, %r823, 65280;
	or.b32  	%r943, %r943, %r824;
$L__BB12_77:
	setp.lt.s32 	%p101, %r90, 15;
	@%p101 bra 	$L__BB12_79;
	add.s64 	%rd124, %rd13, 14;
	// begin inline asm
	ld.global.nc.u8 %r825, [%rd124];
	// end inline asm
	shl.b32 	%r826, %r825, 16;
	and.b32  	%r827, %r826, 16711680;
	or.b32  	%r943, %r943, %r827;
$L__BB12_79:
	setp.lt.s32 	%p102, %r90, 16;
	@%p102 bra 	$L__BB12_81;
	add.s64 	%rd125, %rd13, 15;
	// begin inline asm
	ld.global.nc.u8 %r828, [%rd125];
	// end inline asm
	shl.b32 	%r829, %r828, 24;
	or.b32  	%r943, %r943, %r829;
$L__BB12_81:
	st.shared.v4.u32 	[%r89], {%r931, %r935, %r939, %r943};
	bra.uni 	$L__BB12_83;
$L__BB12_82:
	mov.b32 	%r787, 0;
	st.shared.v4.u32 	[%r89], {%r787, %r787, %r787, %r787};
$L__BB12_83:
	// begin inline asm
	cp.async.commit_group;

	// end inline asm
	// begin inline asm
	cp.async.wait_group 0;

	// end inline asm
	bar.sync 	0;
	ld.shared.v4.u32 	{%r831, %r832, %r833, %r834}, [%r89];
	bar.sync 	0;
	shl.b32 	%r835, %r3, 2;
	shr.u32 	%r836, %r82, 5;
	xor.b32  	%r837, %r836, %r835;
	and.b32  	%r838, %r837, 12;
	xor.b32  	%r839, %r838, %r82;
	shl.b32 	%r840, %r80, 11;
	or.b32  	%r841, %r840, %r839;
	add.s32 	%r843, %r786, %r841;
	st.shared.u32 	[%r843], %r831;
	st.shared.u32 	[%r843+512], %r832;
	st.shared.u32 	[%r843+1024], %r833;
	st.shared.u32 	[%r843+1536], %r834;
	bar.sync 	0;
	mul.lo.s32 	%r123, %r85, %r2;
	add.s32 	%r844, %r87, 3;
	shr.s32 	%r845, %r844, 31;
	shr.u32 	%r846, %r845, 30;
	add.s32 	%r847, %r844, %r846;
	shl.b32 	%r848, %r847, 7;
	and.b32  	%r849, %r848, -512;
	setp.ge.s32 	%p103, %r597, %r849;
	@%p103 bra 	$L__BB12_165;
	shl.b32 	%r850, %r77, 14;
	cvt.s64.s32 	%rd131, %r850;
	cvt.s64.s32 	%rd132, %r123;
	cvt.s64.s32 	%rd133, %r84;
	and.b32  	%r851, %r597, 15872;
	and.b32  	%r852, %r597, 496;
	shr.u32 	%r853, %r3, 5;
	shr.u32 	%r854, %r3, 1;
	xor.b32  	%r855, %r853, %r854;
	and.b32  	%r856, %r855, 12;
	or.b32  	%r857, %r856, %r852;
	or.b32  	%r858, %r857, %r851;
	add.s32 	%r860, %r786, %r858;
	ld.shared.u32 	%r861, [%r860];
	add.s32 	%r862, %r597, 4;
	and.b32  	%r863, %r862, 15872;
	and.b32  	%r864, %r862, 500;
	shr.u32 	%r865, %r862, 9;
	shr.u32 	%r866, %r862, 5;
	xor.b32  	%r867, %r865, %r866;
	and.b32  	%r868, %r867, 12;
	xor.b32  	%r869, %r868, %r864;
	or.b32  	%r870, %r869, %r863;
	add.s32 	%r871, %r786, %r870;
	ld.shared.u32 	%r872, [%r871];
	add.s32 	%r873, %r597, 8;
	and.b32  	%r874, %r873, 15872;
	and.b32  	%r875, %r873, 504;
	shr.u32 	%r876, %r873, 9;
	shr.u32 	%r877, %r873, 5;
	xor.b32  	%r878, %r876, %r877;
	and.b32  	%r879, %r878, 12;
	xor.b32  	%r880, %r879, %r875;
	or.b32  	%r881, %r880, %r874;
	add.s32 	%r882, %r786, %r881;
	ld.shared.u32 	%r883, [%r882];
	add.s32 	%r884, %r597, 12;
	and.b32  	%r885, %r884, 15872;
	and.b32  	%r886, %r884, 508;
	shr.u32 	%r887, %r884, 9;
	shr.u32 	%r888, %r884, 5;
	xor.b32  	%r889, %r887, %r888;
	and.b32  	%r890, %r889, 12;
	xor.b32  	%r891, %r890, %r886;
	or.b32  	%r892, %r891, %r885;
	add.s32 	%r893, %r786, %r892;
	ld.shared.u32 	%r894, [%r893];
	cvt.u64.u32 	%rd134, %r597;
	or.b64  	%rd135, %rd131, %rd134;
	add.s64 	%rd136, %rd135, %rd132;
	add.s64 	%rd137, %rd136, %rd133;
	add.s64 	%rd138, %rd1, %rd137;
	st.global.v4.u32 	[%rd138], {%r861, %r872, %r883, %r894};
	bra.uni 	$L__BB12_165;
$L__BB12_85:
	setp.ge.s32 	%p34, %r81, %r222;
	shl.b32 	%r125, %r77, 7;
	add.s32 	%r964, %r125, %r75;
	sub.s32 	%r604, %r76, %r964;
	min.s32 	%r127, %r604, 128;
	setp.le.s32 	%p35, %r127, %r83;
	shl.b32 	%r606, %r79, 7;
	or.b32  	%r128, %r606, %r83;
	cvt.u64.u32 	%rd48, %r128;
	mov.u32 	%r607, _ZZ66mx_block_rearrange_2d_K_groups_rowmajor_128x4_vec_pipelined_kernelILi128ELi16EEvPKhiiiiPKiPhiiE4smem;
	cvt.u64.u32 	%rd49, %r607;
	cvta.shared.u64 	%rd50, %rd49;
	add.s64 	%rd14, %rd50, %rd48;
	add.s32 	%r129, %r607, %r128;
	or.pred  	%p36, %p34, %p35;
	@%p36 bra 	$L__BB12_121;
	cvt.s64.s32 	%rd51, %r964;
	cvt.u64.u32 	%rd52, %r83;
	add.s64 	%rd53, %rd51, %rd52;
	add.s64 	%rd15, %rd12, %rd53;
	and.b64  	%rd54, %rd15, 15;
	setp.ne.s64 	%p37, %rd54, 0;
	add.s32 	%r610, %r83, 16;
	setp.gt.u32 	%p38, %r610, %r127;
	or.pred  	%p39, %p38, %p37;
	@%p39 bra 	$L__BB12_88;
	// begin inline asm
	cp.async.cg.shared.global [%rd14], [%rd15], 16;

	// end inline asm
	bra.uni 	$L__BB12_122;
$L__BB12_88:
	sub.s32 	%r130, %r127, %r83;
	setp.lt.s32 	%p40, %r130, 1;
	mov.b32 	%r947, 0;
	@%p40 bra 	$L__BB12_90;
	// begin inline asm
	ld.global.nc.u8 %r612, [%rd15];
	// end inline asm
	and.b32  	%r947, %r612, 255;
$L__BB12_90:
	setp.lt.s32 	%p41, %r130, 2;
	@%p41 bra 	$L__BB12_92;
	add.s64 	%rd56, %rd15, 1;
	// begin inline asm
	ld.global.nc.u8 %r613, [%rd56];
	// end inline asm
	shl.b32 	%r614, %r613, 8;
	and.b32  	%r615, %r614, 65280;
	or.b32  	%r947, %r947, %r615;
$L__BB12_92:
	setp.lt.s32 	%p42, %r130, 3;
	@%p42 bra 	$L__BB12_94;
	add.s64 	%rd57, %rd15, 2;
	// begin inline asm
	ld.global.nc.u8 %r616, [%rd57];
	// end inline asm
	shl.b32 	%r617, %r616, 16;
	and.b32  	%r618, %r617, 16711680;
	or.b32  	%r947, %r947, %r618;
$L__BB12_94:
	setp.lt.s32 	%p43, %r130, 4;
	@%p43 bra 	$L__BB12_96;
	add.s64 	%rd58, %rd15, 3;
	// begin inline asm
	ld.global.nc.u8 %r619, [%rd58];
	// end inline asm
	shl.b32 	%r620, %r619, 24;
	or.b32  	%r947, %r947, %r620;
$L__BB12_96:
	setp.lt.s32 	%p44, %r130, 5;
	mov.b32 	%r951, 0;
	@%p44 bra 	$L__BB12_98;
	add.s64 	%rd59, %rd15, 4;
	// begin inline asm
	ld.global.nc.u8 %r622, [%rd59];
	// end inline asm
	and.b32  	%r951, %r622, 255;
$L__BB12_98:
	setp.lt.s32 	%p45, %r130, 6;
	@%p45 bra 	$L__BB12_100;
	add.s64 	%rd60, %rd15, 5;
	// begin inline asm
	ld.global.nc.u8 %r623, [%rd60];
	// end inline asm
	shl.b32 	%r624, %r623, 8;
	and.b32  	%r625, %r624, 65280;
	or.b32  	%r951, %r951, %r625;
$L__BB12_100:
	setp.lt.s32 	%p46, %r130, 7;
	@%p46 bra 	$L__BB12_102;
	add.s64 	%rd61, %rd15, 6;
	// begin inline asm
	ld.global.nc.u8 %r626, [%rd61];
	// end inline asm
	shl.b32 	%r627, %r626, 16;
	and.b32  	%r628, %r627, 16711680;
	or.b32  	%r951, %r951, %r628;
$L__BB12_102:
	setp.lt.s32 	%p47, %r130, 8;
	@%p47 bra 	$L__BB12_104;
	add.s64 	%rd62, %rd15, 7;
	// begin inline asm
	ld.global.nc.u8 %r629, [%rd62];
	// end inline asm
	shl.b32 	%r630, %r629, 24;
	or.b32  	%r951, %r951, %r630;
$L__BB12_104:
	setp.lt.s32 	%p48, %r130, 9;
	mov.b32 	%r955, 0;
	@%p48 bra 	$L__BB12_106;
	add.s64 	%rd63, %rd15, 8;
	// begin inline asm
	ld.global.nc.u8 %r632, [%rd63];
	// end inline asm
	and.b32  	%r955, %r632, 255;
$L__BB12_106:
	setp.lt.s32 	%p49, %r130, 10;
	@%p49 bra 	$L__BB12_108;
	add.s64 	%rd64, %rd15, 9;
	// begin inline asm
	ld.global.nc.u8 %r633, [%rd64];
	// end inline asm
	shl.b32 	%r634, %r633, 8;
	and.b32  	%r635, %r634, 65280;
	or.b32  	%r955, %r955, %r635;
$L__BB12_108:
	setp.lt.s32 	%p50, %r130, 11;
	@%p50 bra 	$L__BB12_110;
	add.s64 	%rd65, %rd15, 10;
	// begin inline asm
	ld.global.nc.u8 %r636, [%rd65];
	// end inline asm
	shl.b32 	%r637, %r636, 16;
	and.b32  	%r638, %r637, 16711680;
	or.b32  	%r955, %r955, %r638;
$L__BB12_110:
	setp.lt.s32 	%p51, %r130, 12;
	@%p51 bra 	$L__BB12_112;
	add.s64 	%rd66, %rd15, 11;
	// begin inline asm
	ld.global.nc.u8 %r639, [%rd66];
	// end inline asm
	shl.b32 	%r640, %r639, 24;
	or.b32  	%r955, %r955, %r640;
$L__BB12_112:
	setp.lt.s32 	%p52, %r130, 13;
	mov.b32 	%r959, 0;
	@%p52 bra 	$L__BB12_114;
	add.s64 	%rd67, %rd15, 12;
	// begin inline asm
	ld.global.nc.u8 %r642, [%rd67];
	// end inline asm
	and.b32  	%r959, %r642, 255;
$L__BB12_114:
	setp.lt.s32 	%p53, %r130, 14;
	@%p53 bra 	$L__BB12_116;
	add.s64 	%rd68, %rd15, 13;
	// begin inline asm
	ld.global.nc.u8 %r643, [%rd68];
	// end inline asm
	shl.b32 	%r644, %r643, 8;
	and.b32  	%r645, %r644, 65280;
	or.b32  	%r959, %r959, %r645;
$L__BB12_116:
	setp.lt.s32 	%p54, %r130, 15;
	@%p54 bra 	$L__BB12_118;
	add.s64 	%rd69, %rd15, 14;
	// begin inline asm
	ld.global.nc.u8 %r646, [%rd69];
	// end inline asm
	shl.b32 	%r647, %r646, 16;
	and.b32  	%r648, %r647, 16711680;
	or.b32  	%r959, %r959, %r648;
$L__BB12_118:
	setp.lt.s32 	%p55, %r130, 16;
	@%p55 bra 	$L__BB12_120;
	add.s64 	%rd70, %rd15, 15;
	// begin inline asm
	ld.global.nc.u8 %r649, [%rd70];
	// end inline asm
	shl.b32 	%r650, %r649, 24;
	or.b32  	%r959, %r959, %r650;
$L__BB12_120:
	st.shared.v4.u32 	[%r129], {%r947, %r951, %r955, %r959};
	bra.uni 	$L__BB12_122;
$L__BB12_121:
	mov.b32 	%r608, 0;
	st.shared.v4.u32 	[%r129], {%r608, %r608, %r608, %r608};
$L__BB12_122:
	// begin inline asm
	cp.async.commit_group;

	// end inline asm
	shl.b32 	%r652, %r3, 2;
	shr.u32 	%r653, %r82, 5;
	xor.b32  	%r654, %r653, %r652;
	and.b32  	%r655, %r654, 12;
	xor.b32  	%r656, %r655, %r82;
	cvt.s64.s32 	%rd73, %r84;
	mul.lo.s32 	%r657, %r85, %r2;
	cvt.s64.s32 	%rd74, %r657;
	shl.b32 	%r163, %r3, 4;
	cvt.u64.u32 	%rd75, %r163;
	add.s64 	%rd76, %rd74, %rd75;
	add.s64 	%rd16, %rd76, %rd73;
	shl.b32 	%r658, %r80, 11;
	or.b32  	%r164, %r658, %r656;
	and.b32  	%r659, %r163, 15872;
	and.b32  	%r660, %r163, 496;
	shr.u32 	%r661, %r3, 5;
	shr.u32 	%r662, %r3, 1;
	xor.b32  	%r663, %r661, %r662;
	and.b32  	%r664, %r663, 12;
	or.b32  	%r665, %r664, %r660;
	or.b32  	%r165, %r665, %r659;
	or.b32  	%r666, %r163, 4;
	and.b32  	%r667, %r666, 15872;
	and.b32  	%r668, %r666, 500;
	xor.b32  	%r669, %r664, %r668;
	or.b32  	%r166, %r669, %r667;
	or.b32  	%r670, %r163, 8;
	and.b32  	%r671, %r670, 15872;
	and.b32  	%r672, %r670, 504;
	xor.b32  	%r673, %r664, %r672;
	or.b32  	%r167, %r673, %r671;
	or.b32  	%r674, %r163, 12;
	and.b32  	%r675, %r674, 15872;
	and.b32  	%r676, %r674, 508;
	xor.b32  	%r677, %r664, %r676;
	or.b32  	%r168, %r677, %r675;
	shl.b32 	%r966, %r77, 14;
	sub.s32 	%r678, %r76, %r75;
	sub.s32 	%r679, %r678, %r125;
	add.s32 	%r965, %r679, -128;
	neg.s32 	%r963, %r78;
	mov.b32 	%r962, 1;
	cvt.u64.u32 	%rd78, %r83;
$L__BB12_123:
	setp.ge.s32 	%p56, %r81, %r222;
	add.s32 	%r680, %r962, -1;
	and.b32  	%r177, %r680, 1;
	xor.b32  	%r178, %r177, 1;
	add.s32 	%r964, %r964, 128;
	min.s32 	%r180, %r965, 128;
	setp.le.s32 	%p57, %r180, %r83;
	or.pred  	%p58, %p56, %p57;
	@%p58 bra 	$L__BB12_159;
	cvt.s64.s32 	%rd77, %r964;
	add.s64 	%rd79, %rd77, %rd78;
	add.s64 	%rd17, %rd12, %rd79;
	and.b64  	%rd80, %rd17, 15;
	setp.ne.s64 	%p59, %rd80, 0;
	add.s32 	%r686, %r83, 16;
	setp.gt.s32 	%p60, %r686, %r180;
	or.pred  	%p61, %p60, %p59;
	@%p61 bra 	$L__BB12_126;
	mul.wide.u32 	%rd99, %r178, 16384;
	add.s64 	%rd97, %rd14, %rd99;
	// begin inline asm
	cp.async.cg.shared.global [%rd97], [%rd17], 16;

	// end inline asm
	bra.uni 	$L__BB12_160;
$L__BB12_126:
	sub.s32 	%r181, %r180, %r83;
	setp.lt.s32 	%p62, %r181, 1;
	mov.b32 	%r968, 0;
	@%p62 bra 	$L__BB12_128;
	// begin inline asm
	ld.global.nc.u8 %r688, [%rd17];
	// end inline asm
	and.b32  	%r968, %r688, 255;
$L__BB12_128:
	setp.lt.s32 	%p63, %r181, 2;
	@%p63 bra 	$L__BB12_130;
	add.s64 	%rd82, %rd17, 1;
	// begin inline asm
	ld.global.nc.u8 %r689, [%rd82];
	// end inline asm
	shl.b32 	%r690, %r689, 8;
	and.b32  	%r691, %r690, 65280;
	or.b32  	%r968, %r968, %r691;
$L__BB12_130:
	setp.lt.s32 	%p64, %r181, 3;
	@%p64 bra 	$L__BB12_132;
	add.s64 	%rd83, %rd17, 2;
	// begin inline asm
	ld.global.nc.u8 %r692, [%rd83];
	// end inline asm
	shl.b32 	%r693, %r692, 16;
	and.b32  	%r694, %r693, 16711680;
	or.b32  	%r968, %r968, %r694;
$L__BB12_132:
	setp.lt.s32 	%p65, %r181, 4;
	@%p65 bra 	$L__BB12_134;
	add.s64 	%rd84, %rd17, 3;
	// begin inline asm
	ld.global.nc.u8 %r695, [%rd84];
	// end inline asm
	shl.b32 	%r696, %r695, 24;
	or.b32  	%r968, %r968, %r696;
$L__BB12_134:
	setp.lt.s32 	%p66, %r181, 5;
	mov.b32 	%r972, 0;
	@%p66 bra 	$L__BB12_136;
	add.s64 	%rd85, %rd17, 4;
	// begin inline asm
	ld.global.nc.u8 %r698, [%rd85];
	// end inline asm
	and.b32  	%r972, %r698, 255;
$L__BB12_136:
	setp.lt.s32 	%p67, %r181, 6;
	@%p67 bra 	$L__BB12_138;
	add.s64 	%rd86, %rd17, 5;
	// begin inline asm
	ld.global.nc.u8 %r699, [%rd86];
	// end inline asm
	shl.b32 	%r700, %r699, 8;
	and.b32  	%r701, %r700, 65280;
	or.b32  	%r972, %r972, %r701;
$L__BB12_138:
	setp.lt.s32 	%p68, %r181, 7;
	@%p68 bra 	$L__BB12_140;
	add.s64 	%rd87, %rd17, 6;
	// begin inline asm
	ld.global.nc.u8 %r702, [%rd87];
	// end inline asm
	shl.b32 	%r703, %r702, 16;
	and.b32  	%r704, %r703, 16711680;
	or.b32  	%r972, %r972, %r704;
$L__BB12_140:
	setp.lt.s32 	%p69, %r181, 8;
	@%p69 bra 	$L__BB12_142;
	add.s64 	%rd88, %rd17, 7;
	// begin inline asm
	ld.global.nc.u8 %r705, [%rd88];
	// end inline asm
	shl.b32 	%r706, %r705, 24;
	or.b32  	%r972, %r972, %r706;
$L__BB12_142:
	setp.lt.s32 	%p70, %r181, 9;
	mov.b32 	%r976, 0;
	@%p70 bra 	$L__BB12_144;
	add.s64 	%rd89, %rd17, 8;
	// begin inline asm
	ld.global.nc.u8 %r708, [%rd89];
	// end inline asm
	and.b32  	%r976, %r708, 255;
$L__BB12_144:
	setp.lt.s32 	%p71, %r181, 10;
	@%p71 bra 	$L__BB12_146;
	add.s64 	%rd90, %rd17, 9;
	// begin inline asm
	ld.global.nc.u8 %r709, [%rd90];
	// end inline asm
	shl.b32 	%r710, %r709, 8;
	and.b32  	%r711, %r710, 65280;
	or.b32  	%r976, %r976, %r711;
$L__BB12_146:
	setp.lt.s32 	%p72, %r181, 11;
	@%p72 bra 	$L__BB12_148;
	add.s64 	%rd91, %rd17, 10;
	// begin inline asm
	ld.global.nc.u8 %r712, [%rd91];
	// end inline asm
	shl.b32 	%r713, %r712, 16;
	and.b32  	%r714, %r713, 16711680;
	or.b32  	%r976, %r976, %r714;
$L__BB12_148:
	setp.lt.s32 	%p73, %r181, 12;
	@%p73 bra 	$L__BB12_150;
	add.s64 	%rd92, %rd17, 11;
	// begin inline asm
	ld.global.nc.u8 %r715, [%rd92];
	// end inline asm
	shl.b32 	%r716, %r715, 24;
	or.b32  	%r976, %r976, %r716;
$L__BB12_150:
	setp.lt.s32 	%p74, %r181, 13;
	mov.b32 	%r980, 0;
	@%p74 bra 	$L__BB12_152;
	add.s64 	%rd93, %rd17, 12;
	// begin inline asm
	ld.global.nc.u8 %r718, [%rd93];
	// end inline asm
	and.b32  	%r980, %r718, 255;
$L__BB12_152:
	setp.lt.s32 	%p75, %r181, 14;
	@%p75 bra 	$L__BB12_154;
	add.s64 	%rd94, %rd17, 13;
	// begin inline asm
	ld.global.nc.u8 %r719, [%rd94];
	// end inline asm
	shl.b32 	%r720, %r719, 8;
	and.b32  	%r721, %r720, 65280;
	or.b32  	%r980, %r980, %r721;
$L__BB12_154:
	setp.lt.s32 	%p76, %r181, 15;
	@%p76 bra 	$L__BB12_156;
	add.s64 	%rd95, %rd17, 14;
	// begin inline asm
	ld.global.nc.u8 %r722, [%rd95];
	// end inline asm
	shl.b32 	%r723, %r722, 16;
	and.b32  	%r724, %r723, 16711680;
	or.b32  	%r980, %r980, %r724;
$L__BB12_156:
	setp.lt.s32 	%p77, %r181, 16;
	@%p77 bra 	$L__BB12_158;
	add.s64 	%rd96, %rd17, 15;
	// begin inline asm
	ld.global.nc.u8 %r725, [%rd96];
	// end inline asm
	shl.b32 	%r726, %r725, 24;
	or.b32  	%r980, %r980, %r726;
$L__BB12_158:
	shl.b32 	%r727, %r178, 14;
	add.s32 	%r728, %r129, %r727;
	st.shared.v4.u32 	[%r728], {%r968, %r972, %r976, %r980};
	bra.uni 	$L__BB12_160;
$L__BB12_159:
	shl.b32 	%r682, %r178, 14;
	add.s32 	%r683, %r129, %r682;
	mov.b32 	%r684, 0;
	st.shared.v4.u32 	[%r683], {%r684, %r684, %r684, %r684};
$L__BB12_160:
	// begin inline asm
	cp.async.commit_group;

	// end inline asm
	// begin inline asm
	cp.async.wait_group 1;

	// end inline asm
	bar.sync 	0;
	shl.b32 	%r729, %r177, 14;
	mov.u32 	%r730, _ZZ66mx_block_rearrange_2d_K_groups_rowmajor_128x4_vec_pipelined_kernelILi128ELi16EEvPKhiiiiPKiPhiiE4smem;
	add.s32 	%r214, %r730, %r729;
	add.s32 	%r731, %r214, %r128;
	ld.shared.v4.u32 	{%r732, %r733, %r734, %r735}, [%r731];
	bar.sync 	0;
	add.s32 	%r736, %r965, 128;
	min.s32 	%r737, %r736, 128;
	add.s32 	%r738, %r214, %r164;
	st.shared.u32 	[%r738], %r732;
	st.shared.u32 	[%r738+512], %r733;
	st.shared.u32 	[%r738+1024], %r734;
	st.shared.u32 	[%r738+1536], %r735;
	bar.sync 	0;
	add.s32 	%r739, %r737, 3;
	shr.s32 	%r740, %r739, 31;
	shr.u32 	%r741, %r740, 30;
	add.s32 	%r742, %r739, %r741;
	shl.b32 	%r743, %r742, 7;
	and.b32  	%r744, %r743, -512;
	setp.ge.s32 	%p78, %r163, %r744;
	@%p78 bra 	$L__BB12_162;
	cvt.s64.s32 	%rd100, %r966;
	add.s32 	%r745, %r214, %r165;
	ld.shared.u32 	%r746, [%r745];
	add.s32 	%r747, %r214, %r166;
	ld.shared.u32 	%r748, [%r747];
	add.s32 	%r749, %r214, %r167;
	ld.shared.u32 	%r750, [%r749];
	add.s32 	%r751, %r214, %r168;
	ld.shared.u32 	%r752, [%r751];
	add.s64 	%rd101, %rd16, %rd100;
	add.s64 	%rd102, %rd1, %rd101;
	st.global.v4.u32 	[%rd102], {%r746, %r748, %r750, %r752};
$L__BB12_162:
	add.s32 	%r966, %r966, 16384;
	add.s32 	%r965, %r965, -128;
	add.s32 	%r963, %r963, 1;
	add.s32 	%r962, %r962, 1;
	setp.ne.s32 	%p79, %r963, -1;
	@%p79 bra 	$L__BB12_123;
	add.s32 	%r753, %r78, -1;
	// begin inline asm
	cp.async.wait_group 0;

	// end inline asm
	bar.sync 	0;
	add.s32 	%r219, %r753, %r77;
	shl.b32 	%r754, %r219, 7;
	add.s32 	%r755, %r754, %r75;
	sub.s32 	%r756, %r76, %r755;
	shl.b32 	%r757, %r753, 14;
	and.b32  	%r758, %r757, 16384;
	mov.u32 	%r759, _ZZ66mx_block_rearrange_2d_K_groups_rowmajor_128x4_vec_pipelined_kernelILi128ELi16EEvPKhiiiiPKiPhiiE4smem;
	add.s32 	%r220, %r759, %r758;
	add.s32 	%r760, %r220, %r128;
	ld.shared.v4.u32 	{%r761, %r762, %r763, %r764}, [%r760];
	bar.sync 	0;
	min.s32 	%r765, %r756, 128;
	add.s32 	%r766, %r220, %r164;
	st.shared.u32 	[%r766], %r761;
	st.shared.u32 	[%r766+512], %r762;
	st.shared.u32 	[%r766+1024], %r763;
	st.shared.u32 	[%r766+1536], %r764;
	bar.sync 	0;
	add.s32 	%r767, %r765, 3;
	shr.s32 	%r768, %r767, 31;
	shr.u32 	%r769, %r768, 30;
	add.s32 	%r770, %r767, %r769;
	shl.b32 	%r771, %r770, 7;
	and.b32  	%r772, %r771, -512;
	setp.ge.s32 	%p80, %r163, %r772;
	@%p80 bra 	$L__BB12_165;
	shl.b32 	%r773, %r219, 14;
	cvt.s64.s32 	%rd103, %r773;
	add.s32 	%r774, %r220, %r165;
	ld.shared.u32 	%r775, [%r774];
	add.s32 	%r776, %r220, %r166;
	ld.shared.u32 	%r777, [%r776];
	add.s32 	%r778, %r220, %r167;
	ld.shared.u32 	%r779, [%r778];
	add.s32 	%r780, %r220, %r168;
	ld.shared.u32 	%r781, [%r780];
	add.s64 	%rd104, %rd16, %rd103;
	add.s64 	%rd105, %rd1, %rd104;
	st.global.v4.u32 	[%rd105], {%r775, %r777, %r779, %r781};
$L__BB12_165:
	ret;

}


// ===== COMPILED SASS (sm_100) =====

	.target	sm_100

	.elftype	@"ET_EXEC"


//--------------------- .note.nv.tkinfo           --------------------------
	.section	.note.nv.tkinfo,"",@"SHT_NOTE"
	.sectionflags	@"SHF_NOTE_NV_TKINFO"
	.tkinfo
        /*0018*/ 	.word	0x00000002
        /*0030*/ 	.string	""
        /*0030*/ 	.string	"ptxas"
        /*0030*/ 	.string	"Cuda compilation tools, release 13.0, V13.0.88"
        /*0030*/ 	.string	"Build cuda_13.0.r13.0/compiler.36424714_0"
        /*0030*/ 	.string	"-arch sm_100 -m 64 "



//--------------------- .note.nv.cuinfo           --------------------------
	.section	.note.nv.cuinfo,"",@"SHT_NOTE"
	.sectionflags	@"SHF_NOTE_NV_CUINFO"
        /*0018*/ 	.short	0x0002
        /*001a*/ 	.short	0x0064
        /*001c*/ 	.short	0x0082
	.zero		2


//--------------------- .nv.info                  --------------------------
	.section	.nv.info,"",@"SHT_CUDA_INFO"
	.align	4


	//----- nvinfo : EIATTR_REGCOUNT
	.align		4
        /*0000*/ 	.byte	0x04, 0x2f
        /*0002*/ 	.short	(.L_1 - .L_0)
	.align		4
.L_0:
        /*0004*/ 	.word	index@(_Z46mx_block_rearrange_2d_K_groups_rowmajor_kernelPKhiiiiPKiPhii)
        /*0008*/ 	.word	0x0000001e


	//----- nvinfo : EIATTR_FRAME_SIZE
	.align		4
.L_1:
        /*000c*/ 	.byte	0x04, 0x11
        /*000e*/ 	.short	(.L_3 - .L_2)
	.align		4
.L_2:
        /*0010*/ 	.word	index@(_Z46mx_block_rearrange_2d_K_groups_rowmajor_kernelPKhiiiiPKiPhii)
        /*0014*/ 	.word	0x00000000


	//----- nvinfo : EIATTR_REGCOUNT
	.align		4
.L_3:
        /*0018*/ 	.byte	0x04, 0x2f
        /*001a*/ 	.short	(.L_5 - .L_4)
	.align		4
.L_4:
        /*001c*/ 	.word	index@(_Z46mx_block_rearrange_2d_K_groups_colmajor_kernelPKhiiiiiPKiPhii)
        /*0020*/ 	.word	0x0000001d


	//----- nvinfo : EIATTR_FRAME_SIZE
	.align		4
.L_5:
        /*0024*/ 	.byte	0x04, 0x11
        /*0026*/ 	.short	(.L_7 - .L_6)
	.align		4
.L_6:
        /*0028*/ 	.word	index@(_Z46mx_block_rearrange_2d_K_groups_colmajor_kernelPKhiiiiiPKiPhii)
        /*002c*/ 	.word	0x00000000


	//----- nvinfo : EIATTR_REGCOUNT
	.align		4
.L_7:
        /*0030*/ 	.byte	0x04, 0x2f
        /*0032*/ 	.short	(.L_9 - .L_8)
	.align		4
.L_8:
        /*0034*/ 	.word	index@(_Z57mx_block_rearrange_2d_K_groups_colmajor_vectorized_kernelPKhiiiiPKiPhii)
        /*0038*/ 	.word	0x00000020


	//----- nvinfo : EIATTR_FRAME_SIZE
	.align		4
.L_9:
        /*003c*/ 	.byte	0x04, 0x11
        /*003e*/ 	.short	(.L_11 - .L_10)
	.align		4
.L_10:
        /*0040*/ 	.word	index@(_Z57mx_block_rearrange_2d_K_groups_colmajor_vectorized_kernelPKhiiiiPKiPhii)
        /*0044*/ 	.word	0x00000000


	//----- nvinfo : EIATTR_REGCOUNT
	.align		4
.L_11:
        /*0048*/ 	.byte	0x04, 0x2f
        /*004a*/ 	.short	(.L_13 - .L_12)
	.align		4
.L_12:
        /*004c*/ 	.word	index@(_Z61mx_block_rearrange_2d_K_groups_colmajor_vectorized_16B_kernelPKhiiiiPKiPhii)
        /*0050*/ 	.word	0x00000020


	//----- nvinfo : EIATTR_FRAME_SIZE
	.align		4
.L_13:
        /*0054*/ 	.byte	0x04, 0x11
        /*0056*/ 	.short	(.L_15 - .L_14)
	.align		4
.L_14:
        /*0058*/ 	.word	index@(_Z61mx_block_rearrange_2d_K_groups_colmajor_vectorized_16B_kernelPKhiiiiPKiPhii)
        /*005c*/ 	.word	0x00000000


	//----- nvinfo : EIATTR_REGCOUNT
	.align		4
.L_15:
        /*0060*/ 	.byte	0x04, 0x2f
        /*0062*/ 	.short	(.L_17 - .L_16)
	.align		4
.L_16:
        /*0064*/ 	.word	index@(_Z57mx_block_rearrange_2d_K_groups_rowmajor_vectorized_kernelPKhiiiiPKiPhii)
        /*0068*/ 	.word	0x00000020


	//----- nvinfo : EIATTR_FRAME_SIZE
	.align		4
.L_17:
        /*006c*/ 	.byte	0x04, 0x11
        /*006e*/ 	.short	(.L_19 - .L_18)
	.align		4
.L_18:
        /*0070*/ 	.word	index@(_Z57mx_block_rearrange_2d_K_groups_rowmajor_vectorized_kernelPKhiiiiPKiPhii)
        /*0074*/ 	.word	0x00000000


	//----- nvinfo : EIATTR_REGCOUNT
	.align		4
.L_19:
        /*0078*/ 	.byte	0x04, 0x2f
        /*007a*/ 	.short	(.L_21 - .L_20)
	.align		4
.L_20:
        /*007c*/ 	.word	index@(_Z56mx_block_rearrange_2d_K_groups_rowmajor_128x4_vec_kernelILi64EEvPKhiiiiPKiPhii)
        /*0080*/ 	.word	0x00000020


	//----- nvinfo : EIATTR_FRAME_SIZE
	.align		4
.L_21:
        /*0084*/ 	.byte	0x04, 0x11
        /*0086*/ 	.short	(.L_23 - .L_22)
	.align		4
.L_22:
        /*0088*/ 	.word	index@(_Z56mx_block_rearrange_2d_K_groups_rowmajor_128x4_vec_kernelILi64EEvPKhiiiiPKiPhii)
        /*008c*/ 	.word	0x00000000


	//----- nvinfo : EIATTR_REGCOUNT
	.align		4
.L_23:
        /*0090*/ 	.byte	0x04, 0x2f
        /*0092*/ 	.short	(.L_25 - .L_24)
	.align		4
.L_24:
        /*0094*/ 	.word	index@(_Z56mx_block_rearrange_2d_K_groups_rowmajor_128x4_vec_kernelILi128EEvPKhiiiiPKiPhii)
        /*0098*/ 	.word	0x00000020


	//----- nvinfo : EIATTR_FRAME_SIZE
	.align		4
.L_25:
        /*009c*/ 	.byte	0x04, 0x11
        /*009e*/ 	.short	(.L_27 - .L_26)
	.align		4
.L_26:
        /*00a0*/ 	.word	index@(_Z56mx_block_rearrange_2d_K_groups_rowmajor_128x4_vec_kernelILi128EEvPKhiiiiPKiPhii)
        /*00a4*/ 	.word	0x00000000


	//----- nvinfo : EIATTR_REGCOUNT
	.align		4
.L_27:
        /*00a8*/ 	.byte	0x04, 0x2f
        /*00aa*/ 	.short	(.L_29 - .L_28)
	.align		4
.L_28:
        /*00ac*/ 	.word	index@(_Z66mx_block_rearrange_2d_K_groups_rowmajor_128x4_vec_pipelined_kernelILi64ELi4EEvPKhiiiiPKiPhii)
        /*00b0*/ 	.word	0x00000020


	//----- nvinfo : EIATTR_FRAME_SIZE
	.align		4
.L_29:
        /*00b4*/ 	.byte	0x04, 0x11
        /*00b6*/ 	.short	(.L_31 - .L_30)
	.align		4
.L_30:
        /*00b8*/ 	.word	index@(_Z66mx_block_rearrange_2d_K_groups_rowmajor_128x4_vec_pipelined_kernelILi64ELi4EEvPKhiiiiPKiPhii)
        /*00bc*/ 	.word	0x00000000


	//----- nvinfo : EIATTR_REGCOUNT
	.align		4
.L_31:
        /*00c0*/ 	.byte	0x04, 0x2f
        /*00c2*/ 	.short	(.L_33 - .L_32)
	.align		4
.L_32:
        /*00c4*/ 	.word	index@(_Z66mx_block_rearrange_2d_K_groups_rowmajor_128x4_vec_pipelined_kernelILi64ELi8EEvPKhiiiiPKiPhii)
        /*00c8*/ 	.word	0x00000020


	//----- nvinfo : EIATTR_FRAME_SIZE
	.align		4
.L_33:
        /*00cc*/ 	.byte	0x04, 0x11
        /*00ce*/ 	.short	(.L_35 - .L_34)
	.align		4
.L_34:
        /*00d0*/ 	.word	index@(_Z66mx_block_rearrange_2d_K_groups_rowmajor_128x4_vec_pipelined_kernelILi64ELi8EEvPKhiiiiPKiPhii)
        /*00d4*/ 	.word	0x00000000


	//----- nvinfo : EIATTR_REGCOUNT
	.align		4
.L_35:
        /*00d8*/ 	.byte	0x04, 0x2f
        /*00da*/ 	.short	(.L_37 - .L_36)
	.align		4
.L_36:
        /*00dc*/ 	.word	index@(_Z66mx_block_rearrange_2d_K_groups_rowmajor_128x4_vec_pipelined_kernelILi64ELi16EEvPKhiiiiPKiPhii)
        /*00e0*/ 	.word	0x00000020


	//----- nvinfo : EIATTR_FRAME_SIZE
	.align		4
.L_37:
        /*00e4*/ 	.byte	0x04, 0x11
        /*00e6*/ 	.short	(.L_39 - .L_38)
	.align		4
.L_38:
        /*00e8*/ 	.word	index@(_Z66mx_block_rearrange_2d_K_groups_rowmajor_128x4_vec_pipelined_kernelILi64ELi16EEvPKhiiiiPKiPhii)
        /*00ec*/ 	.word	0x00000000


	//----- nvinfo : EIATTR_REGCOUNT
	.align		4
.L_39:
        /*00f0*/ 	.byte	0x04, 0x2f
        /*00f2*/ 	.short	(.L_41 - .L_40)
	.align		4
.L_40:
        /*00f4*/ 	.word	index@(_Z66mx_block_rearrange_2d_K_groups_rowmajor_128x4_vec_pipelined_kernelILi128ELi4EEvPKhiiiiPKiPhii)
        /*00f8*/ 	.word	0x00000020


	//----- nvinfo : EIATTR_FRAME_SIZE
	.align		4
.L_41:
        /*00fc*/ 	.byte	0x04, 0x11
        /*00fe*/ 	.short	(.L_43 - .L_42)
	.align		4
.L_42:
        /*0100*/ 	.word	index@(_Z66mx_block_rearrange_2d_K_groups_rowmajor_128x4_vec_pipelined_kernelILi128ELi4EEvPKhiiiiPKiPhii)
        /*0104*/ 	.word	0x00000000


	//----- nvinfo : EIATTR_REGCOUNT
	.align		4
.L_43:
        /*0108*/ 	.byte	0x04, 0x2f
        /*010a*/ 	.short	(.L_45 - .L_44)
	.align		4
.L_44:
        /*010c*/ 	.word	index@(_Z66mx_block_rearrange_2d_K_groups_rowmajor_128x4_vec_pipelined_kernelILi128ELi8EEvPKhiiiiPKiPhii)
        /*0110*/ 	.word	0x00000020


	//----- nvinfo : EIATTR_FRAME_SIZE
	.align		4
.L_45:
        /*0114*/ 	.byte	0x04, 0x11
        /*0116*/ 	.short	(.L_47 - .L_46)
	.align		4
.L_46:
        /*0118*/ 	.word	index@(_Z66mx_block_rearrange_2d_K_groups_rowmajor_128x4_vec_pipelined_kernelILi128ELi8EEvPKhiiiiPKiPhii)
        /*011c*/ 	.word	0x00000000


	//----- nvinfo : EIATTR_REGCOUNT
	.align		4
.L_47:
        /*0120*/ 	.byte	0x04, 0x2f
        /*0122*/ 	.short	(.L_49 - .L_48)
	.align		4
.L_48:
        /*0124*/ 	.word	index@(_Z66mx_block_rearrange_2d_K_groups_rowmajor_128x4_vec_pipelined_kernelILi128ELi16EEvPKhiiiiPKiPhii)
        /*0128*/ 	.word	0x00000020


	//----- nvinfo : EIATTR_FRAME_SIZE
	.align		4
.L_49:
        /*012c*/ 	.byte	0x04, 0x11
        /*012e*/ 	.short	(.L_51 - .L_50)
	.align		4
.L_50:
        /*0130*/ 	.word	index@(_Z66mx_block_rearrange_2d_K_groups_rowmajor_128x4_vec_pipelined_kernelILi128ELi16EEvPKhiiiiPKiPhii)
        /*0134*/ 	.word	0x00000000


	//----- nvinfo : EIATTR_MIN_STACK_SIZE
	.align		4
.L_51:
        /*0138*/ 	.byte	0x04, 0x12
        /*013a*/ 	.short	(.L_53 - .L_52)
	.align		4
.L_52:
        /*013c*/ 	.word	index@(_Z66mx_block_rearrange_2d_K_groups_rowmajor_128x4_vec_pipelined_kernelILi128ELi16EEvPKhiiiiPKiPhii)
        /*0140*/ 	.word	0x00000000


	//----- nvinfo : EIATTR_MIN_STACK_SIZE
	.align		4
.L_53:
        /*0144*/ 	.byte	0x04, 0x12
        /*0146*/ 	.short	(.L_55 - .L_54)
	.align		4
.L_54:
        /*0148*/ 	.word	index@(_Z66mx_block_rearrange_2d_K_groups_rowmajor_128x4_vec_pipelined_kernelILi128ELi8EEvPKhiiiiPKiPhii)
        /*014c*/ 	.word	0x00000000


	//----- nvinfo : EIATTR_MIN_STACK_SIZE
	.align		4
.L_55:
        /*0150*/ 	.byte	0x04, 0x12
        /*0152*/ 	.short	(.L_57 - .L_56)
	.align		4
.L_56:
        /*0154*/ 	.word	index@(_Z66mx_block_rearrange_2d_K_groups_rowmajor_128x4_vec_pipelined_kernelILi128ELi4EEvPKhiiiiPKiPhii)
        /*0158*/ 	.word	0x00000000


	//----- nvinfo : EIATTR_MIN_STACK_SIZE
	.align		4
.L_57:
        /*015c*/ 	.byte	0x04, 0x12
        /*015e*/ 	.short	(.L_59 - .L_58)
	.align		4
.L_58:
        /*0160*/ 	.word	index@(_Z66mx_block_rearrange_2d_K_groups_rowmajor_128x4_vec_pipelined_kernelILi64ELi16EEvPKhiiiiPKiPhii)
        /*0164*/ 	.word	0x00000000


	//----- nvinfo : EIATTR_MIN_STACK_SIZE
	.align		4
.L_59:
        /*0168*/ 	.byte	0x04, 0x12
        /*016a*/ 	.short	(.L_61 - .L_60)
	.align		4
.L_60:
        /*016c*/ 	.word	index@(_Z66mx_block_rearrange_2d_K_groups_rowmajor_128x4_vec_pipelined_kernelILi64ELi8EEvPKhiiiiPKiPhii)
        /*0170*/ 	.word	0x00000000


	//----- nvinfo : EIATTR_MIN_STACK_SIZE
	.align		4
.L_61:
        /*0174*/ 	.byte	0x04, 0x12
        /*0176*/ 	.short	(.L_63 - .L_62)
	.align		4
.L_62:
        /*0178*/ 	.word	index@(_Z66mx_block_rearrange_2d_K_groups_rowmajor_128x4_vec_pipelined_kernelILi64ELi4EEvPKhiiiiPKiPhii)
        /*017c*/ 	.word	0x00000000


	//----- nvinfo : EIATTR_MIN_STACK_SIZE
	.align		4
.L_63:
        /*0180*/ 	.byte	0x04, 0x12
        /*0182*/ 	.short	(.L_65 - .L_64)
	.align		4
.L_64:
        /*0184*/ 	.word	index@(_Z56mx_block_rearrange_2d_K_groups_rowmajor_128x4_vec_kernelILi128EEvPKhiiiiPKiPhii)
        /*0188*/ 	.word	0x00000000


	//----- nvinfo : EIATTR_MIN_STACK_SIZE
	.align		4
.L_65:
        /*018c*/ 	.byte	0x04, 0x12
        /*018e*/ 	.short	(.L_67 - .L_66)
	.align		4
.L_66:
        /*0190*/ 	.word	index@(_Z56mx_block_rearrange_2d_K_groups_rowmajor_128x4_vec_kernelILi64EEvPKhiiiiPKiPhii)
        /*0194*/ 	.word	0x00000000


	//----- nvinfo : EIATTR_MIN_STACK_SIZE
	.align		4
.L_67:
        /*0198*/ 	.byte	0x04, 0x12
        /*019a*/ 	.short	(.L_69 - .L_68)
	.align		4
.L_68:
        /*019c*/ 	.word	index@(_Z57mx_block_rearrange_2d_K_groups_rowmajor_vectorized_kernelPKhiiiiPKiPhii)
        /*01a0*/ 	.word	0x00000000


	//----- nvinfo : EIATTR_MIN_STACK_SIZE
	.align		4
.L_69:
        /*01a4*/ 	.byte	0x04, 0x12
        /*01a6*/ 	.short	(.L_71 - .L_70)
	.align		4
.L_70:
        /*01a8*/ 	.word	index@(_Z61mx_block_rearrange_2d_K_groups_colmajor_vectorized_16B_kernelPKhiiiiPKiPhii)
        /*01ac*/ 	.word	0x00000000


	//----- nvinfo : EIATTR_MIN_STACK_SIZE
	.align		4
.L_71:
        /*01b0*/ 	.byte	0x04, 0x12
        /*01b2*/ 	.short	(.L_73 - .L_72)
	.align		4
.L_72:
        /*01b4*/ 	.word	index@(_Z57mx_block_rearrange_2d_K_groups_colmajor_vectorized_kernelPKhiiiiPKiPhii)
        /*01b8*/ 	.word	0x00000000


	//----- nvinfo : EIATTR_MIN_STACK_SIZE
	.align		4
.L_73:
        /*01bc*/ 	.byte	0x04, 0x12
        /*01be*/ 	.short	(.L_75 - .L_74)
	.align		4
.L_74:
        /*01c0*/ 	.word	index@(_Z46mx_block_rearrange_2d_K_groups_colmajor_kernelPKhiiiiiPKiPhii)
        /*01c4*/ 	.word	0x00000000


	//----- nvinfo : EIATTR_MIN_STACK_SIZE
	.align		4
.L_75:
        /*01c8*/ 	.byte	0x04, 0x12
        /*01ca*/ 	.short	(.L_77 - .L_76)
	.align		4
.L_76:
        /*01cc*/ 	.word	index@(_Z46mx_block_rearrange_2d_K_groups_rowmajor_kernelPKhiiiiPKiPhii)
        /*01d0*/ 	.word	0x00000000
.L_77:


//--------------------- .nv.compat                --------------------------
	.section	.nv.compat,"",@"SHT_CUDA_COMPAT_INFO"
	.align	4
        /*0000*/ 	.byte	0x02, 0x09, 0x00, 0x00, 0x02, 0x02, 0x01, 0x00, 0x02, 0x05, 0x05, 0x00, 0x03, 0x07, 0x01, 0x01
        /*0010*/ 	.byte	0x02, 0x03, 0x00, 0x00, 0x02, 0x06, 0x01, 0x00, 0x04, 0x0b, 0x08, 0x00, 0x09, 0x00, 0x00, 0x00
        /*0020*/ 	.byte	0x00, 0x00, 0x00, 0x00


//--------------------- .nv.info._Z66mx_block_rearrange_2d_K_groups_rowmajor_128x4_vec_pipelined_kernelILi128ELi16EEvPKhiiiiPKiPhii --------------------------
	.section	.nv.info._Z66mx_block_rearrange_2d_K_groups_rowmajor_128x4_vec_pipelined_kernelILi128ELi16EEvPKhiiiiPKiPhii,"",@"SHT_CUDA_INFO"
	.sectionflags	@""
	.align	4


	//----- nvinfo : EIATTR_CUDA_API_VERSION
	.align		4
        /*0000*/ 	.byte	0x04, 0x37
        /*0002*/ 	.short	(.L_79 - .L_78)
.L_78:
        /*0004*/ 	.word	0x00000082


	//----- nvinfo : EIATTR_KPARAM_INFO
	.align		4
.L_79:
        /*0008*/ 	.byte	0x04, 0x17
        /*000a*/ 	.short	(.L_81 - .L_80)
.L_80:
        /*000c*/ 	.word	0x00000000
        /*0010*/ 	.short	0x0008
        /*0012*/ 	.short	0x002c
        /*0014*/ 	.byte	0x00, 0xf0, 0x11, 0x00


	//----- nvinfo : EIATTR_KPARAM_INFO
	.align		4
.L_81:
        /*0018*/ 	.byte	0x04, 0x17
        /*001a*/ 	.short	(.L_83 - .L_82)
.L_82:
        /*001c*/ 	.word	0x00000000
        /*0020*/ 	.short	0x0007
        /*0022*/ 	.short	0x0028
        /*0024*/ 	.byte	0x00, 0xf0, 0x11, 0x00


	//----- nvinfo : EIATTR_KPARAM_INFO
	.align		4
.L_83:
        /*0028*/ 	.byte	0x04, 0x17
        /*002a*/ 	.short	(.L_85 - .L_84)
.L_84:
        /*002c*/ 	.word	0x00000000
        /*0030*/ 	.short	0x0006
        /*0032*/ 	.short	0x0020
        /*0034*/ 	.byte	0x00, 0xf5, 0x21, 0x00


	//----- nvinfo : EIATTR_KPARAM_INFO
	.align		4
.L_85:
        /*0038*/ 	.byte	0x04, 0x17
        /*003a*/ 	.short	(.L_87 - .L_86)
.L_86:
        /*003c*/ 	.word	0x00000000
        /*0040*/ 	.short	0x0005
        /*0042*/ 	.short	0x0018
        /*0044*/ 	.byte	0x00, 0xf5, 0x21, 0x00


	//----- nvinfo : EIATTR_KPARAM_INFO
	.align		4
.L_87:
        /*0048*/ 	.byte	0x04, 0x17
        /*004a*/ 	.short	(.L_89 - .L_88)
.L_88:
        /*004c*/ 	.word	0x00000000
        /*0050*/ 	.short	0x0004
        /*0052*/ 	.short	0x0014
        /*0054*/ 	.byte	0x00, 0xf0, 0x11, 0x00


	//----- nvinfo : EIATTR_KPARAM_INFO
	.align		4
.L_89:
        /*0058*/ 	.byte	0x04, 0x17
        /*005a*/ 	.short	(.L_91 - .L_90)
.L_90:
        /*005c*/ 	.word	0x00000000
        /*0060*/ 	.short	0x0003
        /*0062*/ 	.short	0x0010
        /*0064*/ 	.byte	0x00, 0xf0, 0x11, 0x00


	//----- nvinfo : EIATTR_KPARAM_INFO
	.align		4
.L_91:
        /*0068*/ 	.byte	0x04, 0x17
        /*006a*/ 	.short	(.L_93 - .L_92)
.L_92:
        /*006c*/ 	.word	0x00000000
        /*0070*/ 	.short	0x0002
        /*0072*/ 	.short	0x000c
        /*0074*/ 	.byte	0x00, 0xf0, 0x11, 0x00


	//----- nvinfo : EIATTR_KPARAM_INFO
	.align		4
.L_93:
        /*0078*/ 	.byte	0x04, 0x17
        /*007a*/ 	.short	(.L_95 - .L_94)
.L_94:
        /*007c*/ 	.word	0x00000000
        /*0080*/ 	.short	0x0001
        /*0082*/ 	.short	0x0008
        /*0084*/ 	.byte	0x00, 0xf0, 0x11, 0x00


	//----- nvinfo : EIATTR_KPARAM_INFO
	.align		4
.L_95:
        /*0088*/ 	.byte	0x04, 0x17
        /*008a*/ 	.short	(.L_97 - .L_96)
.L_96:
        /*008c*/ 	.word	0x00000000
        /*0090*/ 	.short	0x0000
        /*0092*/ 	.short	0x0000
        /*0094*/ 	.byte	0x00, 0xf5, 0x21, 0x00


	//----- nvinfo : EIATTR_SPARSE_MMA_MASK
	.align		4
.L_97:
        /*0098*/ 	.byte	0x03, 0x50
        /*009a*/ 	.short	0x0000


	//----- nvinfo : EIATTR_MAXREG_COUNT
	.align		4
        /*009c*/ 	.byte	0x03, 0x1b
        /*009e*/ 	.short	0x00ff


	//----- nvinfo : EIATTR_NUM_BARRIERS
	.align		4
        /*00a0*/ 	.byte	0x02, 0x4c
        /*00a2*/ 	.byte	0x01
	.zero		1


	//----- nvinfo : EIATTR_MERCURY_ISA_VERSION
	.align		4
        /*00a4*/ 	.byte	0x03, 0x5f
        /*00a6*/ 	.short	0x0101


	//----- nvinfo : EIATTR_VRC_CTA_INIT_COUNT
	.align		4
        /*00a8*/ 	.byte	0x02, 0x4a
	.zero		1
	.zero		1


	//----- nvinfo : EIATTR_EXIT_INSTR_OFFSETS
	.align		4
        /*00ac*/ 	.byte	0x04, 0x1c
        /*00ae*/ 	.short	(.L_99 - .L_98)


	//   ....[0]....
.L_98:
        /*00b0*/ 	.word	0x00001e00


	//   ....[1]....
        /*00b4*/ 	.word	0x000026b0


	//   ....[2]....
        /*00b8*/ 	.word	0x00002920


	//   ....[3]....
        /*00bc*/ 	.word	0x00003af0


	//   ....[4]....
        /*00c0*/ 	.word	0x00003bc0


	//----- nvinfo : EIATTR_CRS_STACK_SIZE
	.align		4
.L_99:
        /*00c4*/ 	.byte	0x04, 0x1e
        /*00c6*/ 	.short	(.L_101 - .L_100)
.L_100:
        /*00c8*/ 	.word	0x00000000


	//----- nvinfo : EIATTR_CBANK_PARAM_SIZE
	.align		4
.L_101:
        /*00cc*/ 	.byte	0x03, 0x19
        /*00ce*/ 	.short	0x0030


	//----- nvinfo : EIATTR_PARAM_CBANK
	.align		4
        /*00d0*/ 	.byte	0x04, 0x0a
        /*00d2*/ 	.short	(.L_103 - .L_102)
	.align		4
.L_102:
        /*00d4*/ 	.word	index@(.nv.constant0._Z66mx_block_rearrange_2d_K_groups_rowmajor_128x4_vec_pipelined_kernelILi128ELi16EEvPKhiiiiPKiPhii)
        /*00d8*/ 	.short	0x0380
        /*00da*/ 	.short	0x0030


	//----- nvinfo : EIATTR_SW_WAR
	.align		4
.L_103:
        /*00dc*/ 	.byte	0x04, 0x36
        /*00de*/ 	.short	(.L_105 - .L_104)
.L_104:
        /*00e0*/ 	.word	0x00000008
.L_105:


//--------------------- .nv.info._Z66mx_block_rearrange_2d_K_groups_rowmajor_128x4_vec_pipelined_kernelILi128ELi8EEvPKhiiiiPKiPhii --------------------------
	.section	.nv.info._Z66mx_block_rearrange_2d_K_groups_rowmajor_128x4_vec_pipelined_kernelILi128ELi8EEvPKhiiiiPKiPhii,"",@"SHT_CUDA_INFO"
	.sectionflags	@""
	.align	4


	//----- nvinfo : EIATTR_CUDA_API_VERSION
	.align		4
        /*0000*/ 	.byte	0x04, 0x37
        /*0002*/ 	.short	(.L_107 - .L_106)
.L_106:
        /*0004*/ 	.word	0x00000082


	//----- nvinfo : EIATTR_KPARAM_INFO
	.align		4
.L_107:
        /*0008*/ 	.byte	0x04, 0x17
        /*000a*/ 	.short	(.L_109 - .L_108)
.L_108:
        /*000c*/ 	.word	0x00000000
        /*0010*/ 	.short	0x0008
        /*0012*/ 	.short	0x002c
        /*0014*/ 	.byte	0x00, 0xf0, 0x11, 0x00


	//----- nvinfo : EIATTR_KPARAM_INFO
	.align		4
.L_109:
        /*0018*/ 	.byte	0x04, 0x17
        /*001a*/ 	.short	(.L_111 - .L_110)
.L_110:
        /*001c*/ 	.word	0x00000000
        /*0020*/ 	.short	0x0007
        /*0022*/ 	.short	0x0028
        /*0024*/ 	.byte	0x00, 0xf0, 0x11, 0x00


	//----- nvinfo : EIATTR_KPARAM_INFO
	.align		4
.L_111:
        /*0028*/ 	.byte	0x04, 0x17
        /*002a*/ 	.short	(.L_113 - .L_112)
.L_112:
        /*002c*/ 	.word	0x00000000
        /*0030*/ 	.short	0x0006
        /*0032*/ 	.short	0x0020
        /*0034*/ 	.byte	0x00, 0xf5, 0x21, 0x00


	//----- nvinfo : EIATTR_KPARAM_INFO
	.align		4
.L_113:
        /*0038*/ 	.byte	0x04, 0x17
        /*003a*/ 	.short	(.L_115 - .L_114)
.L_114:
        /*003c*/ 	.word	0x00000000
        /*0040*/ 	.short	0x0005
        /*0042*/ 	.short	0x0018
        /*0044*/ 	.byte	0x00, 0xf5, 0x21, 0x00


	//----- nvinfo : EIATTR_KPARAM_INFO
	.align		4
.L_115:
        /*0048*/ 	.byte	0x04, 0x17
        /*004a*/ 	.short	(.L_117 - .L_116)
.L_116:
        /*004c*/ 	.word	0x00000000
        /*0050*/ 	.short	0x0004
        /*0052*/ 	.short	0x0014
        /*0054*/ 	.byte	0x00, 0xf0, 0x11, 0x00


	//----- nvinfo : EIATTR_KPARAM_INFO
	.align		4
.L_117:
        /*0058*/ 	.byte	0x04, 0x17
        /*005a*/ 	.short	(.L_119 - .L_118)
.L_118:
        /*005c*/ 	.word	0x00000000
        /*0060*/ 	.short	0x0003
        /*0062*/ 	.short	0x0010
        /*0064*/ 	.byte	0x00, 0xf0, 0x11, 0x00


	//----- nvinfo : EIATTR_KPARAM_INFO
	.align		4
.L_119:
        /*0068*/ 	.byte	0x04, 0x17
        /*006a*/ 	.short	(.L_121 - .L_120)
.L_120:
        /*006c*/ 	.word	0x00000000
        /*0070*/ 	.short	0x0002
        /*0072*/ 	.short	0x000c
        /*0074*/ 	.byte	0x00, 0xf0, 0x11, 0x00


	//----- nvinfo : EIATTR_KPARAM_INFO
	.align		4
.L_121:
        /*0078*/ 	.byte	0x04, 0x17
        /*007a*/ 	.short	(.L_123 - .L_122)
.L_122:
        /*007c*/ 	.word	0x00000000
        /*0080*/ 	.short	0x0001
        /*0082*/ 	.short	0x0008
        /*0084*/ 	.byte	0x00, 0xf0, 0x11, 0x00


	//----- nvinfo : EIATTR_KPARAM_INFO
	.align		4
.L_123:
        /*0088*/ 	.byte	0x04, 0x17
        /*008a*/ 	.short	(.L_125 - .L_124)
.L_124:
        /*008c*/ 	.word	0x00000000
        /*0090*/ 	.short	0x0000
        /*0092*/ 	.short	0x0000
        /*0094*/ 	.byte	0x00, 0xf5, 0x21, 0x00


	//----- nvinfo : EIATTR_SPARSE_MMA_MASK
	.align		4
.L_125:
        /*0098*/ 	.byte	0x03, 0x50
        /*009a*/ 	.short	0x0000


	//----- nvinfo : EIATTR_MAXREG_COUNT
	.align		4
        /*009c*/ 	.byte	0x03, 0x1b
        /*009e*/ 	.short	0x00ff


	//----- nvinfo : EIATTR_NUM_BARRIERS
	.align		4
        /*00a0*/ 	.byte	0x02, 0x4c
        /*00a2*/ 	.byte	0x01
	.zero		1


	//----- nvinfo : EIATTR_MERCURY_ISA_VERSION
	.align		4
        /*00a4*/ 	.byte	0x03, 0x5f
        /*00a6*/ 	.short	0x0101


	//----- nvinfo : EIATTR_VRC_CTA_INIT_COUNT
	.align		4
        /*00a8*/ 	.byte	0x02, 0x4a
	.zero		1
	.zero		1


	//----- nvinfo : EIATTR_EXIT_INSTR_OFFSETS
	.align		4
        /*00ac*/ 	.byte	0x04, 0x1c
        /*00ae*/ 	.short	(.L_127 - .L_126)


	//   ....[0]....
.L_126:
        /*00b0*/ 	.word	0x00001e00


	//   ....[1]....
        /*00b4*/ 	.word	0x000026b0


	//   ....[2]....
        /*00b8*/ 	.word	0x00002920


	//   ....[3]....
        /*00bc*/ 	.word	0x00003af0


	//   ....[4]....
        /*00c0*/ 	.word	0x00003bc0


	//----- nvinfo : EIATTR_CRS_STACK_SIZE
	.align		4
.L_127:
        /*00c4*/ 	.byte	0x04, 0x1e
        /*00c6*/ 	.short	(.L_129 - .L_128)
.L_128:
        /*00c8*/ 	.word	0x00000000


	//----- nvinfo : EIATTR_CBANK_PARAM_SIZE
	.align		4
.L_129:
        /*00cc*/ 	.byte	0x03, 0x19
        /*00ce*/ 	.short	0x0030


	//----- nvinfo : EIATTR_PARAM_CBANK
	.align		4
        /*00d0*/ 	.byte	0x04, 0x0a
        /*00d2*/ 	.short	(.L_131 - .L_130)
	.align		4
.L_130:
        /*00d4*/ 	.word	index@(.nv.constant0._Z66mx_block_rearrange_2d_K_groups_rowmajor_128x4_vec_pipelined_kernelILi128ELi8EEvPKhiiiiPKiPhii)
        /*00d8*/ 	.short	0x0380
        /*00da*/ 	.short	0x0030


	//----- nvinfo : EIATTR_SW_WAR
	.align		4
.L_131:
        /*00dc*/ 	.byte	0x04, 0x36
        /*00de*/ 	.short	(.L_133 - .L_132)
.L_132:
        /*00e0*/ 	.word	0x00000008
.L_133:


//--------------------- .nv.info._Z66mx_block_rearrange_2d_K_groups_rowmajor_128x4_vec_pipelined_kernelILi128ELi4EEvPKhiiiiPKiPhii --------------------------
	.section	.nv.info._Z66mx_block_rearrange_2d_K_groups_rowmajor_128x4_vec_pipelined_kernelILi128ELi4EEvPKhiiiiPKiPhii,"",@"SHT_CUDA_INFO"
	.sectionflags	@""
	.align	4


	//----- nvinfo : EIATTR_CUDA_API_VERSION
	.align		4
        /*0000*/ 	.byte	0x04, 0x37
        /*0002*/ 	.short	(.L_135 - .L_134)
.L_134:
        /*0004*/ 	.word	0x00000082


	//----- nvinfo : EIATTR_KPARAM_INFO
	.align		4
.L_135:
        /*0008*/ 	.byte	0x04, 0x17
        /*000a*/ 	.short	(.L_137 - .L_136)
.L_136:
        /*000c*/ 	.word	0x00000000
        /*0010*/ 	.short	0x0008
        /*0012*/ 	.short	0x002c
        /*0014*/ 	.byte	0x00, 0xf0, 0x11, 0x00


	//----- nvinfo : EIATTR_KPARAM_INFO
	.align		4
.L_137:
        /*0018*/ 	.byte	0x04, 0x17
        /*001a*/ 	.short	(.L_139 - .L_138)
.L_138:
        /*001c*/ 	.word	0x00000000
        /*0020*/ 	.short	0x0007
        /*0022*/ 	.short	0x0028
        /*0024*/ 	.byte	0x00, 0xf0, 0x11, 0x00


	//----- nvinfo : EIATTR_KPARAM_INFO
	.align		4
.L_139:
        /*0028*/ 	.byte	0x04, 0x17
        /*002a*/ 	.short	(.L_141 - .L_140)
.L_140:
        /*002c*/ 	.word	0x00000000
        /*0030*/ 	.short	0x0006
        /*0032*/ 	.short	0x0020
        /*0034*/ 	.byte	0x00, 0xf5, 0x21, 0x00


	//----- nvinfo : EIATTR_KPARAM_INFO
	.align		4
.L_141:
        /*0038*/ 	.byte	0x04, 0x17
        /*003a*/ 	.short	(.L_143 - .L_142)
.L_142:
        /*003c*/ 	.word	0x00000000
        /*0040*/ 	.short	0x0005
        /*0042*/ 	.short	0x0018
        /*0044*/ 	.byte	0x00, 0xf5, 0x21, 0x00


	//----- nvinfo : EIATTR_KPARAM_INFO
	.align		4
.L_143:
        /*0048*/ 	.byte	0x04, 0x17
        /*004a*/ 	.short	(.L_145 - .L_144)
.L_144:
        /*004c*/ 	.word	0x00000000
        /*0050*/ 	.short	0x0004
        /*0052*/ 	.short	0x0014
        /*0054*/ 	.byte	0x00, 0xf0, 0x11, 0x00


	//----- nvinfo : EIATTR_KPARAM_INFO
	.align		4
.L_145:
        /*0058*/ 	.byte	0x04, 0x17
        /*005a*/ 	.short	(.L_147 - .L_146)
.L_146:
        /*005c*/ 	.word	0x00000000
        /*0060*/ 	.short	0x0003
        /*0062*/ 	.short	0x0010
        /*0064*/ 	.byte	0x00, 0xf0, 0x11, 0x00


	//----- nvinfo : EIATTR_KPARAM_INFO
	.align		4
.L_147:
        /*0068*/ 	.byte	0x04, 0x17
        /*006a*/ 	.short	(.L_149 - .L_148)
.L_148:
        /*006c*/ 	.word	0x00000000
        /*0070*/ 	.short	0x0002
        /*0072*/ 	.short	0x000c
        /*0074*/ 	.byte	0x00, 0xf0, 0x11, 0x00


	//----- nvinfo : EIATTR_KPARAM_INFO
	.align		4
.L_149:
        /*0078*/ 	.byte	0x04, 0x17
        /*007a*/ 	.short	(.L_151 - .L_150)
.L_150:
        /*007c*/ 	.word	0x00000000
        /*0080*/ 	.short	0x0001
        /*0082*/ 	.short	0x0008
        /*0084*/ 	.byte	0x00, 0xf0, 0x11, 0x00


	//----- nvinfo : EIATTR_KPARAM_INFO
	.align		4
.L_151:
        /*0088*/ 	.byte	0x04, 0x17
        /*008a*/ 	.short	(.L_153 - .L_152)
.L_152:
        /*008c*/ 	.word	0x00000000
        /*0090*/ 	.short	0x0000
        /*0092*/ 	.short	0x0000
        /*0094*/ 	.byte	0x00, 0xf5, 0x21, 0x00


	//----- nvinfo : EIATTR_SPARSE_MMA_MASK
	.align		4
.L_153:
        /*0098*/ 	.byte	0x03, 0x50
        /*009a*/ 	.short	0x0000


	//----- nvinfo : EIATTR_MAXREG_COUNT
	.align		4
        /*009c*/ 	.byte	0x03, 0x1b
        /*009e*/ 	.short	0x00ff


	//----- nvinfo : EIATTR_NUM_BARRIERS
	.align		4
        /*00a0*/ 	.byte	0x02, 0x4c
        /*00a2*/ 	.byte	0x01
	.zero		1


	//----- nvinfo : EIATTR_MERCURY_ISA_VERSION
	.align		4
        /*00a4*/ 	.byte	0x03, 0x5f
        /*00a6*/ 	.short	0x0101


	//----- nvinfo : EIATTR_VRC_CTA_INIT_COUNT
	.align		4
        /*00a8*/ 	.byte	0x02, 0x4a
	.zero		1
	.zero		1


	//----- nvinfo : EIATTR_EXIT_INSTR_OFFSETS
	.align		4
        /*00ac*/ 	.byte	0x04, 0x1c
        /*00ae*/ 	.short	(.L_155 - .L_154)


	//   ....[0]....
.L_154:
        /*00b0*/ 	.word	0x00001e00


	//   ....[1]....
        /*00b4*/ 	.word	0x000026b0


	//   ....[2]....
        /*00b8*/ 	.word	0x00002920


	//   ....[3]....
        /*00bc*/ 	.word	0x00003af0


	//   ....[4]....
        /*00c0*/ 	.word	0x00003bc0


	//----- nvinfo : EIATTR_CRS_STACK_SIZE
	.align		4
.L_155:
        /*00c4*/ 	.byte	0x04, 0x1e
        /*00c6*/ 	.short	(.L_157 - .L_156)
.L_156:
        /*00c8*/ 	.word	0x00000000


	//----- nvinfo : EIATTR_CBANK_PARAM_SIZE
	.align		4
.L_157:
        /*00cc*/ 	.byte	0x03, 0x19
        /*00ce*/ 	.short	0x0030


	//----- nvinfo : EIATTR_PARAM_CBANK
	.align		4
        /*00d0*/ 	.byte	0x04, 0x0a
        /*00d2*/ 	.short	(.L_159 - .L_158)
	.align		4
.L_158:
        /*00d4*/ 	.word	index@(.nv.constant0._Z66mx_block_rearrange_2d_K_groups_rowmajor_128x4_vec_pipelined_kernelILi128ELi4EEvPKhiiiiPKiPhii)
        /*00d8*/ 	.short	0x0380
        /*00da*/ 	.short	0x0030


	//----- nvinfo : EIATTR_SW_WAR
	.align		4
.L_159:
        /*00dc*/ 	.byte	0x04, 0x36
        /*00de*/ 	.short	(.L_161 - .L_160)
.L_160:
        /*00e0*/ 	.word	0x00000008
.L_161:


//--------------------- .nv.info._Z66mx_block_rearrange_2d_K_groups_rowmajor_128x4_vec_pipelined_kernelILi64ELi16EEvPKhiiiiPKiPhii --------------------------
	.section	.nv.info._Z66mx_block_rearrange_2d_K_groups_rowmajor_128x4_vec_pipelined_kernelILi64ELi16EEvPKhiiiiPKiPhii,"",@"SHT_CUDA_INFO"
	.sectionflags	@""
	.align	4


	//----- nvinfo : EIATTR_CUDA_API_VERSION
	.align		4
        /*0000*/ 	.byte	0x04, 0x37
        /*0002*/ 	.short	(.L_163 - .L_162)
.L_162:
        /*0004*/ 	.word	0x00000082


	//----- nvinfo : EIATTR_KPARAM_INFO
	.align		4
.L_163:
        /*0008*/ 	.byte	0x04, 0x17
        /*000a*/ 	.short	(.L_165 - .L_164)
.L_164:
        /*000c*/ 	.word	0x00000000
        /*0010*/ 	.short	0x0008
        /*0012*/ 	.short	0x002c
        /*0014*/ 	.byte	0x00, 0xf0, 0x11, 0x00


	//----- nvinfo : EIATTR_KPARAM_INFO
	.align		4
.L_165:
        /*0018*/ 	.byte	0x04, 0x17
        /*001a*/ 	.short	(.L_167 - .L_166)
.L_166:
        /*001c*/ 	.word	0x00000000
        /*0020*/ 	.short	0x0007
        /*0022*/ 	.short	0x0028
        /*0024*/ 	.byte	0x00, 0xf0, 0x11, 0x00


	//----- nvinfo : EIATTR_KPARAM_INFO
	.align		4
.L_167:
        /*0028*/ 	.byte	0x04, 0x17
        /*002a*/ 	.short	(.L_169 - .L_168)
.L_168:
        /*002c*/ 	.word	0x00000000
        /*0030*/ 	.short	0x0006
        /*0032*/ 	.short	0x0020
        /*0034*/ 	.byte	0x00, 0xf5, 0x21, 0x00


	//----- nvinfo : EIATTR_KPARAM_INFO
	.align		4
.L_169:
        /*0038*/ 	.byte	0x04, 0x17
        /*003a*/ 	.short	(.L_171 - .L_170)
.L_170:
        /*003c*/ 	.word	0x00000000
        /*0040*/ 	.short	0x0005
        /*0042*/ 	.short	0x0018
        /*0044*/ 	.byte	0x00, 0xf5, 0x21, 0x00


	//----- nvinfo : EIATTR_KPARAM_INFO
	.align		4
.L_171:
        /*0048*/ 	.byte	0x04, 0x17
        /*004a*/ 	.short	(.L_173 - .L_172)
.L_172:
        /*004c*/ 	.word	0x00000000
        /*0050*/ 	.short	0x0004
        /*0052*/ 	.short	0x0014
        /*0054*/ 	.byte	0x00, 0xf0, 0x11, 0x00


	//----- nvinfo : EIATTR_KPARAM_INFO
	.align		4
.L_173:
        /*0058*/ 	.byte	0x04, 0x17
        /*005a*/ 	.short	(.L_175 - .L_174)
.L_174:
        /*005c*/ 	.word	0x00000000
        /*0060*/ 	.short	0x0003
        /*0062*/ 	.short	0x0010
        /*0064*/ 	.byte	0x00, 0xf0, 0x11, 0x00


	//----- nvinfo : EIATTR_KPARAM_INFO
	.align		4
.L_175:
        /*0068*/ 	.byte	0x04, 0x17
        /*006a*/ 	.short	(.L_177 - .L_176)
.L_176:
        /*006c*/ 	.word	0x00000000
        /*0070*/ 	.short	0x0002
        /*0072*/ 	.short	0x000c
        /*0074*/ 	.byte	0x00, 0xf0, 0x11, 0x00


	//----- nvinfo : EIATTR_KPARAM_INFO
	.align		4
.L_177:
        /*0078*/ 	.byte	0x04, 0x17
        /*007a*/ 	.short	(.L_179 - .L_178)
.L_178:
        /*007c*/ 	.word	0x00000000
        /*0080*/ 	.short	0x0001
        /*0082*/ 	.short	0x0008
        /*0084*/ 	.byte	0x00, 0xf0, 0x11, 0x00


	//----- nvinfo : EIATTR_KPARAM_INFO
	.align		4
.L_179:
        /*0088*/ 	.byte	0x04, 0x17
        /*008a*/ 	.short	(.L_181 - .L_180)
.L_180:
        /*008c*/ 	.word	0x00000000
        /*0090*/ 	.short	0x0000
        /*0092*/ 	.short	0x0000
        /*0094*/ 	.byte	0x00, 0xf5, 0x21, 0x00


	//----- nvinfo : EIATTR_SPARSE_MMA_MASK
	.align		4
.L_181:
        /*0098*/ 	.byte	0x03, 0x50
        /*009a*/ 	.short	0x0000


	//----- nvinfo : EIATTR_MAXREG_COUNT
	.align		4
        /*009c*/ 	.byte	0x03, 0x1b
        /*009e*/ 	.short	0x00ff


	//----- nvinfo : EIATTR_NUM_BARRIERS
	.align		4
        /*00a0*/ 	.byte	0x02, 0x4c
        /*00a2*/ 	.byte	0x01
	.zero		1


	//----- nvinfo : EIATTR_MERCURY_ISA_VERSION
	.align		4
        /*00a4*/ 	.byte	0x03, 0x5f
        /*00a6*/ 	.short	0x0101


	//----- nvinfo : EIATTR_VRC_CTA_INIT_COUNT
	.align		4
        /*00a8*/ 	.byte	0x02, 0x4a
	.zero		1
	.zero		1


	//----- nvinfo : EIATTR_EXIT_INSTR_OFFSETS
	.align		4
        /*00ac*/ 	.byte	0x04, 0x1c
        /*00ae*/ 	.short	(.L_183 - .L_182)


	//   ....[0]....
.L_182:
        /*00b0*/ 	.word	0x00001e00


	//   ....[1]....
        /*00b4*/ 	.word	0x00002690


	//   ....[2]....
        /*00b8*/ 	.word	0x000028f0


	//   ....[3]....
        /*00bc*/ 	.word	0x00003ab0


	//   ....[4]....
        /*00c0*/ 	.word	0x00003b80


	//----- nvinfo : EIATTR_CRS_STACK_SIZE
	.align		4
.L_183:
        /*00c4*/ 	.byte	0x04, 0x1e
        /*00c6*/ 	.short	(.L_185 - .L_184)
.L_184:
        /*00c8*/ 	.word	0x00000000


	//----- nvinfo : EIATTR_CBANK_PARAM_SIZE
	.align		4
.L_185:
        /*00cc*/ 	.byte	0x03, 0x19
        /*00ce*/ 	.short	0x0030


	//----- nvinfo : EIATTR_PARAM_CBANK
	.align		4
        /*00d0*/ 	.byte	0x04, 0x0a
        /*00d2*/ 	.short	(.L_187 - .L_186)
	.align		4
.L_186:
        /*00d4*/ 	.word	index@(.nv.constant0._Z66mx_block_rearrange_2d_K_groups_rowmajor_128x4_vec_pipelined_kernelILi64ELi16EEvPKhiiiiPKiPhii)
        /*00d8*/ 	.short	0x0380
        /*00da*/ 	.short	0x0030


	//----- nvinfo : EIATTR_SW_WAR
	.align		4
.L_187:
        /*00dc*/ 	.byte	0x04, 0x36
        /*00de*/ 	.short	(.L_189 - .L_188)
.L_188:
        /*00e0*/ 	.word	0x00000008
.L_189:


//--------------------- .nv.info._Z66mx_block_rearrange_2d_K_groups_rowmajor_128x4_vec_pipelined_kernelILi64ELi8EEvPKhiiiiPKiPhii --------------------------
	.section	.nv.info._Z66mx_block_rearrange_2d_K_groups_rowmajor_128x4_vec_pipelined_kernelILi64ELi8EEvPKhiiiiPKiPhii,"",@"SHT_CUDA_INFO"
	.sectionflags	@""
	.align	4


	//----- nvinfo : EIATTR_CUDA_API_VERSION
	.align		4
        /*0000*/ 	.byte	0x04, 0x37
        /*0002*/ 	.short	(.L_191 - .L_190)
.L_190:
        /*0004*/ 	.word	0x00000082


	//----- nvinfo : EIATTR_KPARAM_INFO
	.align		4
.L_191:
        /*0008*/ 	.byte	0x04, 0x17
        /*000a*/ 	.short	(.L_193 - .L_192)
.L_192:
        /*000c*/ 	.word	0x00000000
        /*0010*/ 	.short	0x0008
        /*0012*/ 	.short	0x002c
        /*0014*/ 	.byte	0x00, 0xf0, 0x11, 0x00


	//----- nvinfo : EIATTR_KPARAM_INFO
	.align		4
.L_193:
        /*0018*/ 	.byte	0x04, 0x17
        /*001a*/ 	.short	(.L_195 - .L_194)
.L_194:
        /*001c*/ 	.word	0x00000000
        /*0020*/ 	.short	0x0007
        /*0022*/ 	.short	0x0028
        /*0024*/ 	.byte	0x00, 0xf0, 0x11, 0x00


	//----- nvinfo : EIATTR_KPARAM_INFO
	.align		4
.L_195:
        /*0028*/ 	.byte	0x04, 0x17
        /*002a*/ 	.short	(.L_197 - .L_196)
.L_196:
        /*002c*/ 	.word	0x00000000
        /*0030*/ 	.short	0x0006
        /*0032*/ 	.short	0x0020
        /*0034*/ 	.byte	0x00, 0xf5, 0x21, 0x00


	//----- nvinfo : EIATTR_KPARAM_INFO
	.align		4
.L_197:
        /*0038*/ 	.byte	0x04, 0x17
        /*003a*/ 	.short	(.L_199 - .L_198)
.L_198:
        /*003c*/ 	.word	0x00000000
        /*0040*/ 	.short	0x0005
        /*0042*/ 	.short	0x0018
        /*0044*/ 	.byte	0x00, 0xf5, 0x21, 0x00


	//----- nvinfo : EIATTR_KPARAM_INFO
	.align		4
.L_199:
        /*0048*/ 	.byte	0x04, 0x17
        /*004a*/ 	.short	(.L_201 - .L_200)
.L_200:
        /*004c*/ 	.word	0x00000000
        /*0050*/ 	.short	0x0004
        /*0052*/ 	.short	0x0014
        /*0054*/ 	.byte	0x00, 0xf0, 0x11, 0x00


	//----- nvinfo : EIATTR_KPARAM_INFO
	.align		4
.L_201:
        /*0058*/ 	.byte	0x04, 0x17
        /*005a*/ 	.short	(.L_203 - .L_202)
.L_202:
        /*005c*/ 	.word	0x00000000
        /*0060*/ 	.short	0x0003
        /*0062*/ 	.short	0x0010
        /*0064*/ 	.byte	0x00, 0xf0, 0x11, 0x00


	//----- nvinfo : EIATTR_KPARAM_INFO
	.align		4
.L_203:
        /*0068*/ 	.byte	0x04, 0x17
        /*006a*/ 	.short	(.L_205 - .L_204)
.L_204:
        /*006c*/ 	.word	0x00000000
        /*0070*/ 	.short	0x0002
        /*0072*/ 	.short	0x000c
        /*0074*/ 	.byte	0x00, 0xf0, 0x11, 0x00


	//----- nvinfo : EIATTR_KPARAM_INFO
	.align		4
.L_205:
        /*0078*/ 	.byte	0x04, 0x17
        /*007a*/ 	.short	(.L_207 - .L_206)
.L_206:
        /*007c*/ 	.word	0x00000000
        /*0080*/ 	.short	0x0001
        /*0082*/ 	.short	0x0008
        /*0084*/ 	.byte	0x00, 0xf0, 0x11, 0x00


	//----- nvinfo : EIATTR_KPARAM_INFO
	.align		4
.L_207:
        /*0088*/ 	.byte	0x04, 0x17
        /*008a*/ 	.short	(.L_209 - .L_208)
.L_208:
        /*008c*/ 	.word	0x00000000
        /*0090*/ 	.short	0x0000
        /*0092*/ 	.short	0x0000
        /*0094*/ 	.byte	0x00, 0xf5, 0x21, 0x00


	//----- nvinfo : EIATTR_SPARSE_MMA_MASK
	.align		4
.L_209:
        /*0098*/ 	.byte	0x03, 0x50
        /*009a*/ 	.short	0x0000


	//----- nvinfo : EIATTR_MAXREG_COUNT
	.align		4
        /*009c*/ 	.byte	0x03, 0x1b
        /*009e*/ 	.short	0x00ff


	//----- nvinfo : EIATTR_NUM_BARRIERS
	.align		4
        /*00a0*/ 	.byte	0x02, 0x4c
        /*00a2*/ 	.byte	0x01
	.zero		1


	//----- nvinfo : EIATTR_MERCURY_ISA_VERSION
	.align		4
        /*00a4*/ 	.byte	0x03, 0x5f
        /*00a6*/ 	.short	0x0101


	//----- nvinfo : EIATTR_VRC_CTA_INIT_COUNT
	.align		4
        /*00a8*/ 	.byte	0x02, 0x4a
	.zero		1
	.zero		1


	//----- nvinfo : EIATTR_EXIT_INSTR_OFFSETS
	.align		4
        /*00ac*/ 	.byte	0x04, 0x1c
        /*00ae*/ 	.short	(.L_211 - .L_210)


	//   ....[0]....
.L_210:
        /*00b0*/ 	.word	0x00001e00


	//   ....[1]....
        /*00b4*/ 	.word	0x00002690


	//   ....[2]....
        /*00b8*/ 	.word	0x000028f0


	//   ....[3]....
        /*00bc*/ 	.word	0x00003ab0


	//   ....[4]....
        /*00c0*/ 	.word	0x00003b80


	//----- nvinfo : EIATTR_CRS_STACK_SIZE
	.align		4
.L_211:
        /*00c4*/ 	.byte	0x04, 0x1e
        /*00c6*/ 	.short	(.L_213 - .L_212)
.L_212:
        /*00c8*/ 	.word	0x00000000


	//----- nvinfo : EIATTR_CBANK_PARAM_SIZE
	.align		4
.L_213:
        /*00cc*/ 	.byte	0x03, 0x19
        /*00ce*/ 	.short	0x0030


	//----- nvinfo : EIATTR_PARAM_CBANK
	.align		4
        /*00d0*/ 	.byte	0x04, 0x0a
        /*00d2*/ 	.short	(.L_215 - .L_214)
	.align		4
.L_214:
        /*00d4*/ 	.word	index@(.nv.constant0._Z66mx_block_rearrange_2d_K_groups_rowmajor_128x4_vec_pipelined_kernelILi64ELi8EEvPKhiiiiPKiPhii)
        /*00d8*/ 	.short	0x0380
        /*00da*/ 	.short	0x0030


	//----- nvinfo : EIATTR_SW_WAR
	.align		4
.L_215:
        /*00dc*/ 	.byte	0x04, 0x36
        /*00de*/ 	.short	(.L_217 - .L_216)
.L_216:
        /*00e0*/ 	.word	0x00000008
.L_217:


//--------------------- .nv.info._Z66mx_block_rearrange_2d_K_groups_rowmajor_128x4_vec_pipelined_kernelILi64ELi4EEvPKhiiiiPKiPhii --------------------------
	.section	.nv.info._Z66mx_block_rearrange_2d_K_groups_rowmajor_128x4_vec_pipelined_kernelILi64ELi4EEvPKhiiiiPKiPhii,"",@"SHT_CUDA_INFO"
	.sectionflags	@""
	.align	4


	//----- nvinfo : EIATTR_CUDA_API_VERSION
	.align		4
        /*0000*/ 	.byte	0x04, 0x37
        /*0002*/ 	.short	(.L_219 - .L_218)
.L_218:
        /*0004*/ 	.word	0x00000082


	//----- nvinfo : EIATTR_KPARAM_INFO
	.align		4
.L_219:
        /*0008*/ 	.byte	0x04, 0x17
        /*000a*/ 	.short	(.L_221 - .L_220)
.L_220:
        /*000c*/ 	.word	0x00000000
        /*0010*/ 	.short	0x0008
        /*0012*/ 	.short	0x002c
        /*0014*/ 	.byte	0x00, 0xf0, 0x11, 0x00


	//----- nvinfo : EIATTR_KPARAM_INFO
	.align		4
.L_221:
        /*0018*/ 	.byte	0x04, 0x17
        /*001a*/ 	.short	(.L_223 - .L_222)
.L_222:
        /*001c*/ 	.word	0x00000000
        /*0020*/ 	.short	0x0007
        /*0022*/ 	.short	0x0028
        /*0024*/ 	.byte	0x00, 0xf0, 0x11, 0x00


	//----- nvinfo : EIATTR_KPARAM_INFO
	.align		4
.L_223:
        /*0028*/ 	.byte	0x04, 0x17
        /*002a*/ 	.short	(.L_225 - .L_224)
.L_224:
        /*002c*/ 	.word	0x00000000
        /*0030*/ 	.short	0x0006
        /*0032*/ 	.short	0x0020
        /*0034*/ 	.byte	0x00, 0xf5, 0x21, 0x00


	//----- nvinfo : EIATTR_KPARAM_INFO
	.align		4
.L_225:
        /*0038*/ 	.byte	0x04, 0x17
        /*003a*/ 	.short	(.L_227 - .L_226)
.L_226:
        /*003c*/ 	.word	0x00000000
        /*0040*/ 	.short	0x0005
        /*0042*/ 	.short	0x0018
        /*0044*/ 	.byte	0x00, 0xf5, 0x21, 0x00


	//----- nvinfo : EIATTR_KPARAM_INFO
	.align		4
.L_227:
        /*0048*/ 	.byte	0x04, 0x17
        /*004a*/ 	.short	(.L_229 - .L_228)
.L_228:
        /*004c*/ 	.word	0x00000000
        /*0050*/ 	.short	0x0004
        /*0052*/ 	.short	0x0014
        /*0054*/ 	.byte	0x00, 0xf0, 0x11, 0x00


	//----- nvinfo : EIATTR_KPARAM_INFO
	.align		4
.L_229:
        /*0058*/ 	.byte	0x04, 0x17
        /*005a*/ 	.short	(.L_231 - .L_230)
.L_230:
        /*005c*/ 	.word	0x00000000
        /*0060*/ 	.short	0x0003
        /*0062*/ 	.short	0x0010
        /*0064*/ 	.byte	0x00, 0xf0, 0x11, 0x00


	//----- nvinfo : EIATTR_KPARAM_INFO
	.align		4
.L_231:
        /*0068*/ 	.byte	0x04, 0x17
        /*006a*/ 	.short	(.L_233 - .L_232)
.L_232:
        /*006c*/ 	.word	0x00000000
        /*0070*/ 	.short	0x0002
        /*0072*/ 	.short	0x000c
        /*0074*/ 	.byte	0x00, 0xf0, 0x11, 0x00


	//----- nvinfo : EIATTR_KPARAM_INFO
	.align		4
.L_233:
        /*0078*/ 	.byte	0x04, 0x17
        /*007a*/ 	.short	(.L_235 - .L_234)
.L_234:
        /*007c*/ 	.word	0x00000000
        /*0080*/ 	.short	0x0001
        /*0082*/ 	.short	0x0008
        /*0084*/ 	.byte	0x00, 0xf0, 0x11, 0x00


	//----- nvinfo : EIATTR_KPARAM_INFO
	.align		4
.L_235:
        /*0088*/ 	.byte	0x04, 0x17
        /*008a*/ 	.short	(.L_237 - .L_236)
.L_236:
        /*008c*/ 	.word	0x00000000
        /*0090*/ 	.short	0x0000
        /*0092*/ 	.short	0x0000
        /*0094*/ 	.byte	0x00, 0xf5, 0x21, 0x00


	//----- nvinfo : EIATTR_SPARSE_MMA_MASK
	.align		4
.L_237:
        /*0098*/ 	.byte	0x03, 0x50
        /*009a*/ 	.short	0x0000


	//----- nvinfo : EIATTR_MAXREG_COUNT
	.align		4
        /*009c*/ 	.byte	0x03, 0x1b
        /*009e*/ 	.short	0x00ff


	//----- nvinfo : EIATTR_NUM_BARRIERS
	.align		4
        /*00a0*/ 	.byte	0x02, 0x4c
        /*00a2*/ 	.byte	0x01
	.zero		1


	//----- nvinfo : EIATTR_MERCURY_ISA_VERSION
	.align		4
        /*00a4*/ 	.byte	0x03, 0x5f
        /*00a6*/ 	.short	0x0101


	//----- nvinfo : EIATTR_VRC_CTA_INIT_COUNT
	.align		4
        /*00a8*/ 	.byte	0x02, 0x4a
	.zero		1
	.zero		1


	//----- nvinfo : EIATTR_EXIT_INSTR_OFFSETS
	.align		4
        /*00ac*/ 	.byte	0x04, 0x1c
        /*00ae*/ 	.short	(.L_239 - .L_238)


	//   ....[0]....
.L_238:
        /*00b0*/ 	.word	0x00001e00


	//   ....[1]....
        /*00b4*/ 	.word	0x00002690


	//   ....[2]....
        /*00b8*/ 	.word	0x000028f0


	//   ....[3]....
        /*00bc*/ 	.word	0x00003ab0


	//   ....[4]....
        /*00c0*/ 	.word	0x00003b80


	//----- nvinfo : EIATTR_CRS_STACK_SIZE
	.align		4
.L_239:
        /*00c4*/ 	.byte	0x04, 0x1e
        /*00c6*/ 	.short	(.L_241 - .L_240)
.L_240:
        /*00c8*/ 	.word	0x00000000


	//----- nvinfo : EIATTR_CBANK_PARAM_SIZE
	.align		4
.L_241:
        /*00cc*/ 	.byte	0x03, 0x19
        /*00ce*/ 	.short	0x0030


	//----- nvinfo : EIATTR_PARAM_CBANK
	.align		4
        /*00d0*/ 	.byte	0x04, 0x0a
        /*00d2*/ 	.short	(.L_243 - .L_242)
	.align		4
.L_242:
        /*00d4*/ 	.word	index@(.nv.constant0._Z66mx_block_rearrange_2d_K_groups_rowmajor_128x4_vec_pipelined_kernelILi64ELi4EEvPKhiiiiPKiPhii)
        /*00d8*/ 	.short	0x0380
        /*00da*/ 	.short	0x0030


	//----- nvinfo : EIATTR_SW_WAR
	.align		4
.L_243:
        /*00dc*/ 	.byte	0x04, 0x36
        /*00de*/ 	.short	(.L_245 - .L_244)
.L_244:
        /*00e0*/ 	.word	0x00000008
.L_245:


//--------------------- .nv.info._Z56mx_block_rearrange_2d_K_groups_rowmajor_128x4_vec_kernelILi128EEvPKhiiiiPKiPhii --------------------------
	.section	.nv.info._Z56mx_block_rearrange_2d_K_groups_rowmajor_128x4_vec_kernelILi128EEvPKhiiiiPKiPhii,"",@"SHT_CUDA_INFO"
	.sectionflags	@""
	.align	4


	//----- nvinfo : EIATTR_CUDA_API_VERSION
	.align		4
        /*0000*/ 	.byte	0x04, 0x37
        /*0002*/ 	.short	(.L_247 - .L_246)
.L_246:
        /*0004*/ 	.word	0x00000082


	//----- nvinfo : EIATTR_KPARAM_INFO
	.align		4
.L_247:
        /*0008*/ 	.byte	0x04, 0x17
        /*000a*/ 	.short	(.L_249 - .L_248)
.L_248:
        /*000c*/ 	.word	0x00000000
        /*0010*/ 	.short	0x0008
        /*0012*/ 	.short	0x002c
        /*0014*/ 	.byte	0x00, 0xf0, 0x11, 0x00


	//----- nvinfo : EIATTR_KPARAM_INFO
	.align		4
.L_249:
        /*0018*/ 	.byte	0x04, 0x17
        /*001a*/ 	.short	(.L_251 - .L_250)
.L_250:
        /*001c*/ 	.word	0x00000000
        /*0020*/ 	.short	0x0007
        /*0022*/ 	.short	0x0028
        /*0024*/ 	.byte	0x00, 0xf0, 0x11, 0x00


	//----- nvinfo : EIATTR_KPARAM_INFO
	.align		4
.L_251:
        /*0028*/ 	.byte	0x04, 0x17
        /*002a*/ 	.short	(.L_253 - .L_252)
.L_252:
        /*002c*/ 	.word	0x00000000
        /*0030*/ 	.short	0x0006
        /*0032*/ 	.short	0x0020
        /*0034*/ 	.byte	0x00, 0xf5, 0x21, 0x00


	//----- nvinfo : EIATTR_KPARAM_INFO
	.align		4
.L_253:
        /*0038*/ 	.byte	0x04, 0x17
        /*003a*/ 	.short	(.L_255 - .L_254)
.L_254:
        /*003c*/ 	.word	0x00000000
        /*0040*/ 	.short	0x0005
        /*0042*/ 	.short	0x0018
        /*0044*/ 	.byte	0x00, 0xf5, 0x21, 0x00


	//----- nvinfo : EIATTR_KPARAM_INFO
	.align		4
.L_255:
        /*0048*/ 	.byte	0x04, 0x17
        /*004a*/ 	.short	(.L_257 - .L_256)
.L_256:
        /*004c*/ 	.word	0x00000000
        /*0050*/ 	.short	0x0004
        /*0052*/ 	.short	0x0014
        /*0054*/ 	.byte	0x00, 0xf0, 0x11, 0x00


	//----- nvinfo : EIATTR_KPARAM_INFO
	.align		4
.L_257:
        /*0058*/ 	.byte	0x04, 0x17
        /*005a*/ 	.short	(.L_259 - .L_258)
.L_258:
        /*005c*/ 	.word	0x00000000
        /*0060*/ 	.short	0x0003
        /*0062*/ 	.short	0x0010
        /*0064*/ 	.byte	0x00, 0xf0, 0x11, 0x00


	//----- nvinfo : EIATTR_KPARAM_INFO
	.align		4
.L_259:
        /*0068*/ 	.byte	0x04, 0x17
        /*006a*/ 	.short	(.L_261 - .L_260)
.L_260:
        /*006c*/ 	.word	0x00000000
        /*0070*/ 	.short	0x0002
        /*0072*/ 	.short	0x000c
        /*0074*/ 	.byte	0x00, 0xf0, 0x11, 0x00


	//----- nvinfo : EIATTR_KPARAM_INFO
	.align		4
.L_261:
        /*0078*/ 	.byte	0x04, 0x17
        /*007a*/ 	.short	(.L_263 - .L_262)
.L_262:
        /*007c*/ 	.word	0x00000000
        /*0080*/ 	.short	0x0001
        /*0082*/ 	.short	0x0008
        /*0084*/ 	.byte	0x00, 0xf0, 0x11, 0x00


	//----- nvinfo : EIATTR_KPARAM_INFO
	.align		4
.L_263:
        /*0088*/ 	.byte	0x04, 0x17
        /*008a*/ 	.short	(.L_265 - .L_264)
.L_264:
        /*008c*/ 	.word	0x00000000
        /*0090*/ 	.short	0x0000
        /*0092*/ 	.short	0x0000
        /*0094*/ 	.byte	0x00, 0xf5, 0x21, 0x00


	//----- nvinfo : EIATTR_SPARSE_MMA_MASK
	.align		4
.L_265:
        /*0098*/ 	.byte	0x03, 0x50
        /*009a*/ 	.short	0x0000


	//----- nvinfo : EIATTR_MAXREG_COUNT
	.align		4
        /*009c*/ 	.byte	0x03, 0x1b
        /*009e*/ 	.short	0x00ff


	//----- nvinfo : EIATTR_NUM_BARRIERS
	.align		4
        /*00a0*/ 	.byte	0x02, 0x4c
        /*00a2*/ 	.byte	0x01
	.zero		1


	//----- nvinfo : EIATTR_MERCURY_ISA_VERSION
	.align		4
        /*00a4*/ 	.byte	0x03, 0x5f
        /*00a6*/ 	.short	0x0101


	//----- nvinfo : EIATTR_VRC_CTA_INIT_COUNT
	.align		4
        /*00a8*/ 	.byte	0x02, 0x4a
	.zero		1
	.zero		1


	//----- nvinfo : EIATTR_EXIT_INSTR_OFFSETS
	.align		4
        /*00ac*/ 	.byte	0x04, 0x1c
        /*00ae*/ 	.short	(.L_267 - .L_266)


	//   ....[0]....
.L_266:
        /*00b0*/ 	.word	0x00000e80


	//   ....[1]....
        /*00b4*/ 	.word	0x00001ec0


	//   ....[2]....
        /*00b8*/ 	.word	0x000021b0


	//----- nvinfo : EIATTR_CRS_STACK_SIZE
	.align		4
.L_267:
        /*00bc*/ 	.byte	0x04, 0x1e
        /*00be*/ 	.short	(.L_269 - .L_268)
.L_268:
        /*00c0*/ 	.word	0x00000000


	//----- nvinfo : EIATTR_CBANK_PARAM_SIZE
	.align		4
.L_269:
        /*00c4*/ 	.byte	0x03, 0x19
        /*00c6*/ 	.short	0x0030


	//----- nvinfo : EIATTR_PARAM_CBANK
	.align		4
        /*00c8*/ 	.byte	0x04, 0x0a
        /*00ca*/ 	.short	(.L_271 - .L_270)
	.align		4
.L_270:
        /*00cc*/ 	.word	index@(.nv.constant0._Z56mx_block_rearrange_2d_K_groups_rowmajor_128x4_vec_kernelILi128EEvPKhiiiiPKiPhii)
        /*00d0*/ 	.short	0x0380
        /*00d2*/ 	.short	0x0030


	//----- nvinfo : EIATTR_SW_WAR
	.align		4
.L_271:
        /*00d4*/ 	.byte	0x04, 0x36
        /*00d6*/ 	.short	(.L_273 - .L_272)
.L_272:
        /*00d8*/ 	.word	0x00000008
.L_273:


//--------------------- .nv.info._Z56mx_block_rearrange_2d_K_groups_rowmajor_128x4_vec_kernelILi64EEvPKhiiiiPKiPhii --------------------------
	.section	.nv.info._Z56mx_block_rearrange_2d_K_groups_rowmajor_128x4_vec_kernelILi64EEvPKhiiiiPKiPhii,"",@"SHT_CUDA_INFO"
	.sectionflags	@""
	.align	4


	//----- nvinfo : EIATTR_CUDA_API_VERSION
	.align		4
        /*0000*/ 	.byte	0x04, 0x37
        /*0002*/ 	.short	(.L_275 - .L_274)
.L_274:
        /*0004*/ 	.word	0x00000082


	//----- nvinfo : EIATTR_KPARAM_INFO
	.align		4
.L_275:
        /*0008*/ 	.byte	0x04, 0x17
        /*000a*/ 	.short	(.L_277 - .L_276)
.L_276:
        /*000c*/ 	.word	0x00000000
        /*0010*/ 	.short	0x0008
        /*0012*/ 	.short	0x002c
        /*0014*/ 	.byte	0x00, 0xf0, 0x11, 0x00


	//----- nvinfo : EIATTR_KPARAM_INFO
	.align		4
.L_277:
        /*0018*/ 	.byte	0x04, 0x17
        /*001a*/ 	.short	(.L_279 - .L_278)
.L_278:
        /*001c*/ 	.word	0x00000000
        /*0020*/ 	.short	0x0007
        /*0022*/ 	.short	0x0028
        /*0024*/ 	.byte	0x00, 0xf0, 0x11, 0x00


	//----- nvinfo : EIATTR_KPARAM_INFO
	.align		4
.L_279:
        /*0028*/ 	.byte	0x04, 0x17
        /*002a*/ 	.short	(.L_281 - .L_280)
.L_280:
        /*002c*/ 	.word	0x00000000
        /*0030*/ 	.short	0x0006
        /*0032*/ 	.short	0x0020
        /*0034*/ 	.byte	0x00, 0xf5, 0x21, 0x00


	//----- nvinfo : EIATTR_KPARAM_INFO
	.align		4
.L_281:
        /*0038*/ 	.byte	0x04, 0x17
        /*003a*/ 	.short	(.L_283 - .L_282)
.L_282:
        /*003c*/ 	.word	0x00000000
        /*0040*/ 	.short	0x0005
        /*0042*/ 	.short	0x0018
        /*0044*/ 	.byte	0x00, 0xf5, 0x21, 0x00


	//----- nvinfo : EIATTR_KPARAM_INFO
	.align		4
.L_283:
        /*0048*/ 	.byte	0x04, 0x17
        /*004a*/ 	.short	(.L_285 - .L_284)
.L_284:
        /*004c*/ 	.word	0x00000000
        /*0050*/ 	.short	0x0004
        /*0052*/ 	.short	0x0014
        /*0054*/ 	.byte	0x00, 0xf0, 0x11, 0x00


	//----- nvinfo : EIATTR_KPARAM_INFO
	.align		4
.L_285:
        /*0058*/ 	.byte	0x04, 0x17
        /*005a*/ 	.short	(.L_287 - .L_286)
.L_286:
        /*005c*/ 	.word	0x00000000
        /*0060*/ 	.short	0x0003
        /*0062*/ 	.short	0x0010
        /*0064*/ 	.byte	0x00, 0xf0, 0x11, 0x00


	//----- nvinfo : EIATTR_KPARAM_INFO
	.align		4
.L_287:
        /*0068*/ 	.byte	0x04, 0x17
        /*006a*/ 	.short	(.L_289 - .L_288)
.L_288:
        /*006c*/ 	.word	0x00000000
        /*0070*/ 	.short	0x0002
        /*0072*/ 	.short	0x000c
        /*0074*/ 	.byte	0x00, 0xf0, 0x11, 0x00


	//----- nvinfo : EIATTR_KPARAM_INFO
	.align		4
.L_289:
        /*0078*/ 	.byte	0x04, 0x17
        /*007a*/ 	.short	(.L_291 - .L_290)
.L_290:
        /*007c*/ 	.word	0x00000000
        /*0080*/ 	.short	0x0001
        /*0082*/ 	.short	0x0008
        /*0084*/ 	.byte	0x00, 0xf0, 0x11, 0x00


	//----- nvinfo : EIATTR_KPARAM_INFO
	.align		4
.L_291:
        /*0088*/ 	.byte	0x04, 0x17
        /*008a*/ 	.short	(.L_293 - .L_292)
.L_292:
        /*008c*/ 	.word	0x00000000
        /*0090*/ 	.short	0x0000
        /*0092*/ 	.short	0x0000
        /*0094*/ 	.byte	0x00, 0xf5, 0x21, 0x00


	//----- nvinfo : EIATTR_SPARSE_MMA_MASK
	.align		4
.L_293:
        /*0098*/ 	.byte	0x03, 0x50
        /*009a*/ 	.short	0x0000


	//----- nvinfo : EIATTR_MAXREG_COUNT
	.align		4
        /*009c*/ 	.byte	0x03, 0x1b
        /*009e*/ 	.short	0x00ff


	//----- nvinfo : EIATTR_NUM_BARRIERS
	.align		4
        /*00a0*/ 	.byte	0x02, 0x4c
        /*00a2*/ 	.byte	0x01
	.zero		1


	//----- nvinfo : EIATTR_MERCURY_ISA_VERSION
	.align		4
        /*00a4*/ 	.byte	0x03, 0x5f
        /*00a6*/ 	.short	0x0101


	//----- nvinfo : EIATTR_VRC_CTA_INIT_COUNT
	.align		4
        /*00a8*/ 	.byte	0x02, 0x4a
	.zero		1
	.zero		1


	//----- nvinfo : EIATTR_EXIT_INSTR_OFFSETS
	.align		4
        /*00ac*/ 	.byte	0x04, 0x1c
        /*00ae*/ 	.short	(.L_295 - .L_294)


	//   ....[0]....
.L_294:
        /*00b0*/ 	.word	0x00000e80


	//   ....[1]....
        /*00b4*/ 	.word	0x00001eb0


	//   ....[2]....
        /*00b8*/ 	.word	0x00002190


	//----- nvinfo : EIATTR_CRS_STACK_SIZE
	.align		4
.L_295:
        /*00bc*/ 	.byte	0x04, 0x1e
        /*00be*/ 	.short	(.L_297 - .L_296)
.L_296:
        /*00c0*/ 	.word	0x00000000


	//----- nvinfo : EIATTR_CBANK_PARAM_SIZE
	.align		4
.L_297:
        /*00c4*/ 	.byte	0x03, 0x19
        /*00c6*/ 	.short	0x0030


	//----- nvinfo : EIATTR_PARAM_CBANK
	.align		4
        /*00c8*/ 	.byte	0x04, 0x0a
        /*00ca*/ 	.short	(.L_299 - .L_298)
	.align		4
.L_298:
        /*00cc*/ 	.word	index@(.nv.constant0._Z56mx_block_rearrange_2d_K_groups_rowmajor_128x4_vec_kernelILi64EEvPKhiiiiPKiPhii)
        /*00d0*/ 	.short	0x0380
        /*00d2*/ 	.short	0x0030


	//----- nvinfo : EIATTR_SW_WAR
	.align		4
.L_299:
        /*00d4*/ 	.byte	0x04, 0x36
        /*00d6*/ 	.short	(.L_301 - .L_300)
.L_300:
        /*00d8*/ 	.word	0x00000008
.L_301:


//--------------------- .nv.info._Z57mx_block_rearrange_2d_K_groups_rowmajor_vectorized_kernelPKhiiiiPKiPhii --------------------------
	.section	.nv.info._Z57mx_block_rearrange_2d_K_groups_rowmajor_vectorized_kernelPKhiiiiPKiPhii,"",@"SHT_CUDA_INFO"
	.sectionflags	@""
	.align	4


	//----- nvinfo : EIATTR_CUDA_API_VERSION
	.align		4
        /*0000*/ 	.byte	0x04, 0x37
        /*0002*/ 	.short	(.L_303 - .L_302)
.L_302:
        /*0004*/ 	.word	0x00000082


	//----- nvinfo : EIATTR_KPARAM_INFO
	.align		4
.L_303:
        /*0008*/ 	.byte	0x04, 0x17
        /*000a*/ 	.short	(.L_305 - .L_304)
.L_304:
        /*000c*/ 	.word	0x00000000
        /*0010*/ 	.short	0x0008
        /*0012*/ 	.short	0x002c
        /*0014*/ 	.byte	0x00, 0xf0, 0x11, 0x00


	//----- nvinfo : EIATTR_KPARAM_INFO
	.align		4
.L_305:
        /*0018*/ 	.byte	0x04, 0x17
        /*001a*/ 	.short	(.L_307 - .L_306)
.L_306:
        /*001c*/ 	.word	0x00000000
        /*0020*/ 	.short	0x0007
        /*0022*/ 	.short	0x0028
        /*0024*/ 	.byte	0x00, 0xf0, 0x11, 0x00


	//----- nvinfo : EIATTR_KPARAM_INFO
	.align		4
.L_307:
        /*0028*/ 	.byte	0x04, 0x17
        /*002a*/ 	.short	(.L_309 - .L_308)
.L_308:
        /*002c*/ 	.word	0x00000000
        /*0030*/ 	.short	0x0006
        /*0032*/ 	.short	0x0020
        /*0034*/ 	.byte	0x00, 0xf5, 0x21, 0x00


	//----- nvinfo : EIATTR_KPARAM_INFO
	.align		4
.L_309:
        /*0038*/ 	.byte	0x04, 0x17
        /*003a*/ 	.short	(.L_311 - .L_310)
.L_310:
        /*003c*/ 	.word	0x00000000
        /*0040*/ 	.short	0x0005
        /*0042*/ 	.short	0x0018
        /*0044*/ 	.byte	0x00, 0xf5, 0x21, 0x00


	//----- nvinfo : EIATTR_KPARAM_INFO
	.align		4
.L_311:
        /*0048*/ 	.byte	0x04, 0x17
        /*004a*/ 	.short	(.L_313 - .L_312)
.L_312:
        /*004c*/ 	.word	0x00000000
        /*0050*/ 	.short	0x0004
        /*0052*/ 	.short	0x0014
        /*0054*/ 	.byte	0x00, 0xf0, 0x11, 0x00


	//----- nvinfo : EIATTR_KPARAM_INFO
	.align		4
.L_313:
        /*0058*/ 	.byte	0x04, 0x17
        /*005a*/ 	.short	(.L_315 - .L_314)
.L_314:
        /*005c*/ 	.word	0x00000000
        /*0060*/ 	.short	0x0003
        /*0062*/ 	.short	0x0010
        /*0064*/ 	.byte	0x00, 0xf0, 0x11, 0x00


	//----- nvinfo : EIATTR_KPARAM_INFO
	.align		4
.L_315:
        /*0068*/ 	.byte	0x04, 0x17
        /*006a*/ 	.short	(.L_317 - .L_316)
.L_316:
        /*006c*/ 	.word	0x00000000
        /*0070*/ 	.short	0x0002
        /*0072*/ 	.short	0x000c
        /*0074*/ 	.byte	0x00, 0xf0, 0x11, 0x00


	//----- nvinfo : EIATTR_KPARAM_INFO
	.align		4
.L_317:
        /*0078*/ 	.byte	0x04, 0x17
        /*007a*/ 	.short	(.L_319 - .L_318)
.L_318:
        /*007c*/ 	.word	0x00000000
        /*0080*/ 	.short	0x0001
        /*0082*/ 	.short	0x0008
        /*0084*/ 	.byte	0x00, 0xf0, 0x11, 0x00


	//----- nvinfo : EIATTR_KPARAM_INFO
	.align		4
.L_319:
        /*0088*/ 	.byte	0x04, 0x17
        /*008a*/ 	.short	(.L_321 - .L_320)
.L_320:
        /*008c*/ 	.word	0x00000000
        /*0090*/ 	.short	0x0000
        /*0092*/ 	.short	0x0000
        /*0094*/ 	.byte	0x00, 0xf5, 0x21, 0x00


	//----- nvinfo : EIATTR_SPARSE_MMA_MASK
	.align		4
.L_321:
        /*0098*/ 	.byte	0x03, 0x50
        /*009a*/ 	.short	0x0000


	//----- nvinfo : EIATTR_MAXREG_COUNT
	.align		4
        /*009c*/ 	.byte	0x03, 0x1b
        /*009e*/ 	.short	0x00ff


	//----- nvinfo : EIATTR_NUM_BARRIERS
	.align		4
        /*00a0*/ 	.byte	0x02, 0x4c
        /*00a2*/ 	.byte	0x01
	.zero		1


	//----- nvinfo : EIATTR_MERCURY_ISA_VERSION
	.align		4
        /*00a4*/ 	.byte	0x03, 0x5f
        /*00a6*/ 	.short	0x0101


	//----- nvinfo : EIATTR_VRC_CTA_INIT_COUNT
	.align		4
        /*00a8*/ 	.byte	0x02, 0x4a
	.zero		1
	.zero		1


	//----- nvinfo : EIATTR_EXIT_INSTR_OFFSETS
	.align		4
        /*00ac*/ 	.byte	0x04, 0x1c
        /*00ae*/ 	.short	(.L_323 - .L_322)


	//   ....[0]....
.L_322:
        /*00b0*/ 	.word	0x00000e70


	//   ....[1]....
        /*00b4*/ 	.word	0x000026c0


	//----- nvinfo : EIATTR_CRS_STACK_SIZE
	.align		4
.L_323:
        /*00b8*/ 	.byte	0x04, 0x1e
        /*00ba*/ 	.short	(.L_325 - .L_324)
.L_324:
        /*00bc*/ 	.word	0x00000000


	//----- nvinfo : EIATTR_CBANK_PARAM_SIZE
	.align		4
.L_325:
        /*00c0*/ 	.byte	0x03, 0x19
        /*00c2*/ 	.short	0x0030


	//----- nvinfo : EIATTR_PARAM_CBANK
	.align		4
        /*00c4*/ 	.byte	0x04, 0x0a
        /*00c6*/ 	.short	(.L_327 - .L_326)
	.align		4
.L_326:
        /*00c8*/ 	.word	index@(.nv.constant0._Z57mx_block_rearrange_2d_K_groups_rowmajor_vectorized_kernelPKhiiiiPKiPhii)
        /*00cc*/ 	.short	0x0380
        /*00ce*/ 	.short	0x0030


	//----- nvinfo : EIATTR_SW_WAR
	.align		4
.L_327:
        /*00d0*/ 	.byte	0x04, 0x36
        /*00d2*/ 	.short	(.L_329 - .L_328)
.L_328:
        /*00d4*/ 	.word	0x00000008
.L_329:


//--------------------- .nv.info._Z61mx_block_rearrange_2d_K_groups_colmajor_vectorized_16B_kernelPKhiiiiPKiPhii --------------------------
	.section	.nv.info._Z61mx_block_rearrange_2d_K_groups_colmajor_vectorized_16B_kernelPKhiiiiPKiPhii,"",@"SHT_CUDA_INFO"
	.sectionflags	@""
	.align	4


	//----- nvinfo : EIATTR_CUDA_API_VERSION
	.align		4
        /*0000*/ 	.byte	0x04, 0x37
        /*0002*/ 	.short	(.L_331 - .L_330)
.L_330:
        /*0004*/ 	.word	0x00000082


	//----- nvinfo : EIATTR_KPARAM_INFO
	.align		4
.L_331:
        /*0008*/ 	.byte	0x04, 0x17
        /*000a*/ 	.short	(.L_333 - .L_332)
.L_332:
        /*000c*/ 	.word	0x00000000
        /*0010*/ 	.short	0x0008
        /*0012*/ 	.short	0x002c
        /*0014*/ 	.byte	0x00, 0xf0, 0x11, 0x00


	//----- nvinfo : EIATTR_KPARAM_INFO
	.align		4
.L_333:
        /*0018*/ 	.byte	0x04, 0x17
        /*001a*/ 	.short	(.L_335 - .L_334)
.L_334:
        /*001c*/ 	.word	0x00000000
        /*0020*/ 	.short	0x0007
        /*0022*/ 	.short	0x0028
        /*0024*/ 	.byte	0x00, 0xf0, 0x11, 0x00


	//----- nvinfo : EIATTR_KPARAM_INFO
	.align		4
.L_335:
        /*0028*/ 	.byte	0x04, 0x17
        /*002a*/ 	.short	(.L_337 - .L_336)
.L_336:
        /*002c*/ 	.word	0x00000000
        /*0030*/ 	.short	0x0006
        /*0032*/ 	.short	0x0020
        /*0034*/ 	.byte	0x00, 0xf5, 0x21, 0x00


	//----- nvinfo : EIATTR_KPARAM_INFO
	.align		4
.L_337:
        /*0038*/ 	.byte	0x04, 0x17
        /*003a*/ 	.short	(.L_339 - .L_338)
.L_338:
        /*003c*/ 	.word	0x00000000
        /*0040*/ 	.short	0x0005
        /*0042*/ 	.short	0x0018
        /*0044*/ 	.byte	0x00, 0xf5, 0x21, 0x00


	//----- nvinfo : EIATTR_KPARAM_INFO
	.align		4
.L_339:
        /*0048*/ 	.byte	0x04, 0x17
        /*004a*/ 	.short	(.L_341 - .L_340)
.L_340:
        /*004c*/ 	.word	0x00000000
        /*0050*/ 	.short	0x0004
        /*0052*/ 	.short	0x0014
        /*0054*/ 	.byte	0x00, 0xf0, 0x11, 0x00


	//----- nvinfo : EIATTR_KPARAM_INFO
	.align		4
.L_341:
        /*0058*/ 	.byte	0x04, 0x17
        /*005a*/ 	.short	(.L_343 - .L_342)
.L_342:
        /*005c*/ 	.word	0x00000000
        /*0060*/ 	.short	0x0003
        /*0062*/ 	.short	0x0010
        /*0064*/ 	.byte	0x00, 0xf0, 0x11, 0x00


	//----- nvinfo : EIATTR_KPARAM_INFO
	.align		4
.L_343:
        /*0068*/ 	.byte	0x04, 0x17
        /*006a*/ 	.short	(.L_345 - .L_344)
.L_344:
        /*006c*/ 	.word	0x00000000
        /*0070*/ 	.short	0x0002
        /*0072*/ 	.short	0x000c
        /*0074*/ 	.byte	0x00, 0xf0, 0x11, 0x00


	//----- nvinfo : EIATTR_KPARAM_INFO
	.align		4
.L_345:
        /*0078*/ 	.byte	0x04, 0x17
        /*007a*/ 	.short	(.L_347 - .L_346)
.L_346:
        /*007c*/ 	.word	0x00000000
        /*0080*/ 	.short	0x0001
        /*0082*/ 	.short	0x0008
        /*0084*/ 	.byte	0x00, 0xf0, 0x11, 0x00


	//----- nvinfo : EIATTR_KPARAM_INFO
	.align		4
.L_347:
        /*0088*/ 	.byte	0x04, 0x17
        /*008a*/ 	.short	(.L_349 - .L_348)
.L_348:
        /*008c*/ 	.word	0x00000000
        /*0090*/ 	.short	0x0000
        /*0092*/ 	.short	0x0000
        /*0094*/ 	.byte	0x00, 0xf5, 0x21, 0x00


	//----- nvinfo : EIATTR_SPARSE_MMA_MASK
	.align		4
.L_349:
        /*0098*/ 	.byte	0x03, 0x50
        /*009a*/ 	.short	0x0000


	//----- nvinfo : EIATTR_MAXREG_COUNT
	.align		4
        /*009c*/ 	.byte	0x03, 0x1b
        /*009e*/ 	.short	0x00ff


	//----- nvinfo : EIATTR_NUM_BARRIERS
	.align		4
        /*00a0*/ 	.byte	0x02, 0x4c
        /*00a2*/ 	.byte	0x01
	.zero		1


	//----- nvinfo : EIATTR_MERCURY_ISA_VERSION
	.align		4
        /*00a4*/ 	.byte	0x03, 0x5f
        /*00a6*/ 	.short	0x0101


	//----- nvinfo : EIATTR_VRC_CTA_INIT_COUNT
	.align		4
        /*00a8*/ 	.byte	0x02, 0x4a
	.zero		1
	.zero		1


	//----- nvinfo : EIATTR_EXIT_INSTR_OFFSETS
	.align		4
        /*00ac*/ 	.byte	0x04, 0x1c
        /*00ae*/ 	.short	(.L_351 - .L_350)


	//   ....[0]....
.L_350:
        /*00b0*/ 	.word	0x00000e90


	//   ....[1]....
        /*00b4*/ 	.word	0x00002770


	//----- nvinfo : EIATTR_CRS_STACK_SIZE
	.align		4
.L_351:
        /*00b8*/ 	.byte	0x04, 0x1e
        /*00ba*/ 	.short	(.L_353 - .L_352)
.L_352:
        /*00bc*/ 	.word	0x00000000


	//----- nvinfo : EIATTR_CBANK_PARAM_SIZE
	.align		4
.L_353:
        /*00c0*/ 	.byte	0x03, 0x19
        /*00c2*/ 	.short	0x0030


	//----- nvinfo : EIATTR_PARAM_CBANK
	.align		4
        /*00c4*/ 	.byte	0x04, 0x0a
        /*00c6*/ 	.short	(.L_355 - .L_354)
	.align		4
.L_354:
        /*00c8*/ 	.word	index@(.nv.constant0._Z61mx_block_rearrange_2d_K_groups_colmajor_vectorized_16B_kernelPKhiiiiPKiPhii)
        /*00cc*/ 	.short	0x0380
        /*00ce*/ 	.short	0x0030


	//----- nvinfo : EIATTR_SW_WAR
	.align		4
.L_355:
        /*00d0*/ 	.byte	0x04, 0x36
        /*00d2*/ 	.short	(.L_357 - .L_356)
.L_356:
        /*00d4*/ 	.word	0x00000008
.L_357:


//--------------------- .nv.info._Z57mx_block_rearrange_2d_K_groups_colmajor_vectorized_kernelPKhiiiiPKiPhii --------------------------
	.section	.nv.info._Z57mx_block_rearrange_2d_K_groups_colmajor_vectorized_kernelPKhiiiiPKiPhii,"",@"SHT_CUDA_INFO"
	.sectionflags	@""
	.align	4


	//----- nvinfo : EIATTR_CUDA_API_VERSION
	.align		4
        /*0000*/ 	.byte	0x04, 0x37
        /*0002*/ 	.short	(.L_359 - .L_358)
.L_358:
        /*0004*/ 	.word	0x00000082


	//----- nvinfo : EIATTR_KPARAM_INFO
	.align		4
.L_359:
        /*0008*/ 	.byte	0x04, 0x17
        /*000a*/ 	.short	(.L_361 - .L_360)
.L_360:
        /*000c*/ 	.word	0x00000000
        /*0010*/ 	.short	0x0008
        /*0012*/ 	.short	0x002c
        /*0014*/ 	.byte	0x00, 0xf0, 0x11, 0x00


	//----- nvinfo : EIATTR_KPARAM_INFO
	.align		4
.L_361:
        /*0018*/ 	.byte	0x04, 0x17
        /*001a*/ 	.short	(.L_363 - .L_362)
.L_362:
        /*001c*/ 	.word	0x00000000
        /*0020*/ 	.short	0x0007
        /*0022*/ 	.short	0x0028
        /*0024*/ 	.byte	0x00, 0xf0, 0x11, 0x00


	//----- nvinfo : EIATTR_KPARAM_INFO
	.align		4
.L_363:
        /*0028*/ 	.byte	0x04, 0x17
        /*002a*/ 	.short	(.L_365 - .L_364)
.L_364:
        /*002c*/ 	.word	0x00000000
        /*0030*/ 	.short	0x0006
        /*0032*/ 	.short	0x0020
        /*0034*/ 	.byte	0x00, 0xf5, 0x21, 0x00


	//----- nvinfo : EIATTR_KPARAM_INFO
	.align		4
.L_365:
        /*0038*/ 	.byte	0x04, 0x17
        /*003a*/ 	.short	(.L_367 - .L_366)
.L_366:
        /*003c*/ 	.word	0x00000000
        /*0040*/ 	.short	0x0005
        /*0042*/ 	.short	0x0018
        /*0044*/ 	.byte	0x00, 0xf5, 0x21, 0x00


	//----- nvinfo : EIATTR_KPARAM_INFO
	.align		4
.L_367:
        /*0048*/ 	.byte	0x04, 0x17
        /*004a*/ 	.short	(.L_369 - .L_368)
.L_368:
        /*004c*/ 	.word	0x00000000
        /*0050*/ 	.short	0x0004
        /*0052*/ 	.short	0x0014
        /*0054*/ 	.byte	0x00, 0xf0, 0x11, 0x00


	//----- nvinfo : EIATTR_KPARAM_INFO
	.align		4
.L_369:
        /*0058*/ 	.byte	0x04, 0x17
        /*005a*/ 	.short	(.L_371 - .L_370)
.L_370:
        /*005c*/ 	.word	0x00000000
        /*0060*/ 	.short	0x0003
        /*0062*/ 	.short	0x0010
        /*0064*/ 	.byte	0x00, 0xf0, 0x11, 0x00


	//----- nvinfo : EIATTR_KPARAM_INFO
	.align		4
.L_371:
        /*0068*/ 	.byte	0x04, 0x17
        /*006a*/ 	.short	(.L_373 - .L_372)
.L_372:
        /*006c*/ 	.word	0x00000000
        /*0070*/ 	.short	0x0002
        /*0072*/ 	.short	0x000c
        /*0074*/ 	.byte	0x00, 0xf0, 0x11, 0x00


	//----- nvinfo : EIATTR_KPARAM_INFO
	.align		4
.L_373:
        /*0078*/ 	.byte	0x04, 0x17
        /*007a*/ 	.short	(.L_375 - .L_374)
.L_374:
        /*007c*/ 	.word	0x00000000
        /*0080*/ 	.short	0x0001
        /*0082*/ 	.short	0x0008
        /*0084*/ 	.byte	0x00, 0xf0, 0x11, 0x00


	//----- nvinfo : EIATTR_KPARAM_INFO
	.align		4
.L_375:
        /*0088*/ 	.byte	0x04, 0x17
        /*008a*/ 	.short	(.L_377 - .L_376)
.L_376:
        /*008c*/ 	.word	0x00000000
        /*0090*/ 	.short	0x0000
        /*0092*/ 	.short	0x0000
        /*0094*/ 	.byte	0x00, 0xf5, 0x21, 0x00


	//----- nvinfo : EIATTR_SPARSE_MMA_MASK
	.align		4
.L_377:
        /*0098*/ 	.byte	0x03, 0x50
        /*009a*/ 	.short	0x0000


	//----- nvinfo : EIATTR_MAXREG_COUNT
	.align		4
        /*009c*/ 	.byte	0x03, 0x1b
        /*009e*/ 	.short	0x00ff


	//----- nvinfo : EIATTR_NUM_BARRIERS
	.align		4
        /*00a0*/ 	.byte	0x02, 0x4c
        /*00a2*/ 	.byte	0x01
	.zero		1


	//----- nvinfo : EIATTR_MERCURY_ISA_VERSION
	.align		4
        /*00a4*/ 	.byte	0x03, 0x5f
        /*00a6*/ 	.short	0x0101


	//----- nvinfo : EIATTR_VRC_CTA_INIT_COUNT
	.align		4
        /*00a8*/ 	.byte	0x02, 0x4a
	.zero		1
	.zero		1


	//----- nvinfo : EIATTR_EXIT_INSTR_OFFSETS
	.align		4
        /*00ac*/ 	.byte	0x04, 0x1c
        /*00ae*/ 	.short	(.L_379 - .L_378)


	//   ....[0]....
.L_378:
        /*00b0*/ 	.word	0x00000e90


	//   ....[1]....
        /*00b4*/ 	.word	0x00001d00


	//----- nvinfo : EIATTR_CRS_STACK_SIZE
	.align		4
.L_379:
        /*00b8*/ 	.byte	0x04, 0x1e
        /*00ba*/ 	.short	(.L_381 - .L_380)
.L_380:
        /*00bc*/ 	.word	0x00000000


	//----- nvinfo : EIATTR_CBANK_PARAM_SIZE
	.align		4
.L_381:
        /*00c0*/ 	.byte	0x03, 0x19
        /*00c2*/ 	.short	0x0030


	//----- nvinfo : EIATTR_PARAM_CBANK
	.align		4
        /*00c4*/ 	.byte	0x04, 0x0a
        /*00c6*/ 	.short	(.L_383 - .L_382)
	.align		4
.L_382:
        /*00c8*/ 	.word	index@(.nv.constant0._Z57mx_block_rearrange_2d_K_groups_colmajor_vectorized_kernelPKhiiiiPKiPhii)
        /*00cc*/ 	.short	0x0380
        /*00ce*/ 	.short	0x0030


	//----- nvinfo : EIATTR_SW_WAR
	.align		4
.L_383:
        /*00d0*/ 	.byte	0x04, 0x36
        /*00d2*/ 	.short	(.L_385 - .L_384)
.L_384:
        /*00d4*/ 	.word	0x00000008
.L_385:


//--------------------- .nv.info._Z46mx_block_rearrange_2d_K_groups_colmajor_kernelPKhiiiiiPKiPhii --------------------------
	.section	.nv.info._Z46mx_block_rearrange_2d_K_groups_colmajor_kernelPKhiiiiiPKiPhii,"",@"SHT_CUDA_INFO"
	.sectionflags	@""
	.align	4


	//----- nvinfo : EIATTR_CUDA_API_VERSION
	.align		4
        /*0000*/ 	.byte	0x04, 0x37
        /*0002*/ 	.short	(.L_387 - .L_386)
.L_386:
        /*0004*/ 	.word	0x00000082


	//----- nvinfo : EIATTR_KPARAM_INFO
	.align		4
.L_387:
        /*0008*/ 	.byte	0x04, 0x17
        /*000a*/ 	.short	(.L_389 - .L_388)
.L_388:
        /*000c*/ 	.word	0x00000000
        /*0010*/ 	.short	0x0009
        /*0012*/ 	.short	0x0034
        /*0014*/ 	.byte	0x00, 0xf0, 0x11, 0x00


	//----- nvinfo : EIATTR_KPARAM_INFO
	.align		4
.L_389:
        /*0018*/ 	.byte	0x04, 0x17
        /*001a*/ 	.short	(.L_391 - .L_390)
.L_390:
        /*001c*/ 	.word	0x00000000
        /*0020*/ 	.short	0x0008
        /*0022*/ 	.short	0x0030
        /*0024*/ 	.byte	0x00, 0xf0, 0x11, 0x00


	//----- nvinfo : EIATTR_KPARAM_INFO
	.align		4
.L_391:
        /*0028*/ 	.byte	0x04, 0x17
        /*002a*/ 	.short	(.L_393 - .L_392)
.L_392:
        /*002c*/ 	.word	0x00000000
        /*0030*/ 	.short	0x0007
        /*0032*/ 	.short	0x0028
        /*0034*/ 	.byte	0x00, 0xf5, 0x21, 0x00


	//----- nvinfo : EIATTR_KPARAM_INFO
	.align		4
.L_393:
        /*0038*/ 	.byte	0x04, 0x17
        /*003a*/ 	.short	(.L_395 - .L_394)
.L_394:
        /*003c*/ 	.word	0x00000000
        /*0040*/ 	.short	0x0006
        /*0042*/ 	.short	0x0020
        /*0044*/ 	.byte	0x00, 0xf5, 0x21, 0x00


	//----- nvinfo : EIATTR_KPARAM_INFO
	.align		4
.L_395:
        /*0048*/ 	.byte	0x04, 0x17
        /*004a*/ 	.short	(.L_397 - .L_396)
.L_396:
        /*004c*/ 	.word	0x00000000
        /*0050*/ 	.short	0x0005
        /*0052*/ 	.short	0x0018
        /*0054*/ 	.byte	0x00, 0xf0, 0x11, 0x00


	//----- nvinfo : EIATTR_KPARAM_INFO
	.align		4
.L_397:
        /*0058*/ 	.byte	0x04, 0x17
        /*005a*/ 	.short	(.L_399 - .L_398)
.L_398:
        /*005c*/ 	.word	0x00000000
        /*0060*/ 	.short	0x0004
        /*0062*/ 	.short	0x0014
        /*0064*/ 	.byte	0x00, 0xf0, 0x11, 0x00


	//----- nvinfo : EIATTR_KPARAM_INFO
	.align		4
.L_399:
        /*0068*/ 	.byte	0x04, 0x17
        /*006a*/ 	.short	(.L_401 - .L_400)
.L_400:
        /*006c*/ 	.word	0x00000000
        /*0070*/ 	.short	0x0003
        /*0072*/ 	.short	0x0010
        /*0074*/ 	.byte	0x00, 0xf0, 0x11, 0x00


	//----- nvinfo : EIATTR_KPARAM_INFO
	.align		4
.L_401:
        /*0078*/ 	.byte	0x04, 0x17
        /*007a*/ 	.short	(.L_403 - .L_402)
.L_402:
        /*007c*/ 	.word	0x00000000
        /*0080*/ 	.short	0x0002
        /*0082*/ 	.short	0x000c
        /*0084*/ 	.byte	0x00, 0xf0, 0x11, 0x00


	//----- nvinfo : EIATTR_KPARAM_INFO
	.align		4
.L_403:
        /*0088*/ 	.byte	0x04, 0x17
        /*008a*/ 	.short	(.L_405 - .L_404)
.L_404:
        /*008c*/ 	.word	0x00000000
        /*0090*/ 	.short	0x0001
        /*0092*/ 	.short	0x0008
        /*0094*/ 	.byte	0x00, 0xf0, 0x11, 0x00


	//----- nvinfo : EIATTR_KPARAM_INFO
	.align		4
.L_405:
        /*0098*/ 	.byte	0x04, 0x17
        /*009a*/ 	.short	(.L_407 - .L_406)
.L_406:
        /*009c*/ 	.word	0x00000000
        /*00a0*/ 	.short	0x0000
        /*00a2*/ 	.short	0x0000
        /*00a4*/ 	.byte	0x00, 0xf5, 0x21, 0x00


	//----- nvinfo : EIATTR_SPARSE_MMA_MASK
	.align		4
.L_407:
        /*00a8*/ 	.byte	0x03, 0x50
        /*00aa*/ 	.short	0x0000


	//----- nvinfo : EIATTR_MAXREG_COUNT
	.align		4
        /*00ac*/ 	.byte	0x03, 0x1b
        /*00ae*/ 	.short	0x00ff


	//----- nvinfo : EIATTR_NUM_BARRIERS
	.align		4
        /*00b0*/ 	.byte	0x02, 0x4c
        /*00b2*/ 	.byte	0x01
	.zero		1


	//----- nvinfo : EIATTR_MERCURY_ISA_VERSION
	.align		4
        /*00b4*/ 	.byte	0x03, 0x5f
        /*00b6*/ 	.short	0x0101


	//----- nvinfo : EIATTR_VRC_CTA_INIT_COUNT
	.align		4
        /*00b8*/ 	.byte	0x02, 0x4a
	.zero		1
	.zero		1


	//----- nvinfo : EIATTR_EXIT_INSTR_OFFSETS
	.align		4
        /*00bc*/ 	.byte	0x04, 0x1c
        /*00be*/ 	.short	(.L_409 - .L_408)


	//   ....[0]....
.L_408:
        /*00c0*/ 	.word	0x00000e60


	//   ....[1]....
        /*00c4*/ 	.word	0x00001c60


	//----- nvinfo : EIATTR_CRS_STACK_SIZE
	.align		4
.L_409:
        /*00c8*/ 	.byte	0x04, 0x1e
        /*00ca*/ 	.short	(.L_411 - .L_410)
.L_410:
        /*00cc*/ 	.word	0x00000000


	//----- nvinfo : EIATTR_CBANK_PARAM_SIZE
	.align		4
.L_411:
        /*00d0*/ 	.byte	0x03, 0x19
        /*00d2*/ 	.short	0x0038


	//----- nvinfo : EIATTR_PARAM_CBANK
	.align		4
        /*00d4*/ 	.byte	0x04, 0x0a
        /*00d6*/ 	.short	(.L_413 - .L_412)
	.align		4
.L_412:
        /*00d8*/ 	.word	index@(.nv.constant0._Z46mx_block_rearrange_2d_K_groups_colmajor_kernelPKhiiiiiPKiPhii)
        /*00dc*/ 	.short	0x0380
        /*00de*/ 	.short	0x0038


	//----- nvinfo : EIATTR_SW_WAR
	.align		4
.L_413:
        /*00e0*/ 	.byte	0x04, 0x36
        /*00e2*/ 	.short	(.L_415 - .L_414)
.L_414:
        /*00e4*/ 	.word	0x00000008
.L_415:


//--------------------- .nv.info._Z46mx_block_rearrange_2d_K_groups_rowmajor_kernelPKhiiiiPKiPhii --------------------------
	.section	.nv.info._Z46mx_block_rearrange_2d_K_groups_rowmajor_kernelPKhiiiiPKiPhii,"",@"SHT_CUDA_INFO"
	.sectionflags	@""
	.align	4


	//----- nvinfo : EIATTR_CUDA_API_VERSION
	.align		4
        /*0000*/ 	.byte	0x04, 0x37
        /*0002*/ 	.short	(.L_417 - .L_416)
.L_416:
        /*0004*/ 	.word	0x00000082


	//----- nvinfo : EIATTR_KPARAM_INFO
	.align		4
.L_417:
        /*0008*/ 	.byte	0x04, 0x17
        /*000a*/ 	.short	(.L_419 - .L_418)
.L_418:
        /*000c*/ 	.word	0x00000000
        /*0010*/ 	.short	0x0008
        /*0012*/ 	.short	0x002c
        /*0014*/ 	.byte	0x00, 0xf0, 0x11, 0x00


	//----- nvinfo : EIATTR_KPARAM_INFO
	.align		4
.L_419:
        /*0018*/ 	.byte	0x04, 0x17
        /*001a*/ 	.short	(.L_421 - .L_420)
.L_420:
        /*001c*/ 	.word	0x00000000
        /*0020*/ 	.short	0x0007
        /*0022*/ 	.short	0x0028
        /*0024*/ 	.byte	0x00, 0xf0, 0x11, 0x00


	//----- nvinfo : EIATTR_KPARAM_INFO
	.align		4
.L_421:
        /*0028*/ 	.byte	0x04, 0x17
        /*002a*/ 	.short	(.L_423 - .L_422)
.L_422:
        /*002c*/ 	.word	0x00000000
        /*0030*/ 	.short	0x0006
        /*0032*/ 	.short	0x0020
        /*0034*/ 	.byte	0x00, 0xf5, 0x21, 0x00


	//----- nvinfo : EIATTR_KPARAM_INFO
	.align		4
.L_423:
        /*0038*/ 	.byte	0x04, 0x17
        /*003a*/ 	.short	(.L_425 - .L_424)
.L_424:
        /*003c*/ 	.word	0x00000000
        /*0040*/ 	.short	0x0005
        /*0042*/ 	.short	0x0018
        /*0044*/ 	.byte	0x00, 0xf5, 0x21, 0x00


	//----- nvinfo : EIATTR_KPARAM_INFO
	.align		4
.L_425:
        /*0048*/ 	.byte	0x04, 0x17
        /*004a*/ 	.short	(.L_427 - .L_426)
.L_426:
        /*004c*/ 	.word	0x00000000
        /*0050*/ 	.short	0x0004
        /*0052*/ 	.short	0x0014
        /*0054*/ 	.byte	0x00, 0xf0, 0x11, 0x00


	//----- nvinfo : EIATTR_KPARAM_INFO
	.align		4
.L_427:
        /*0058*/ 	.byte	0x04, 0x17
        /*005a*/ 	.short	(.L_429 - .L_428)
.L_428:
        /*005c*/ 	.word	0x00000000
        /*0060*/ 	.short	0x0003
        /*0062*/ 	.short	0x0010
        /*0064*/ 	.byte	0x00, 0xf0, 0x11, 0x00


	//----- nvinfo : EIATTR_KPARAM_INFO
	.align		4
.L_429:
        /*0068*/ 	.byte	0x04, 0x17
        /*006a*/ 	.short	(.L_431 - .L_430)
.L_430:
        /*006c*/ 	.word	0x00000000
        /*0070*/ 	.short	0x0002
        /*0072*/ 	.short	0x000c
        /*0074*/ 	.byte	0x00, 0xf0, 0x11, 0x00


	//----- nvinfo : EIATTR_KPARAM_INFO
	.align		4
.L_431:
        /*0078*/ 	.byte	0x04, 0x17
        /*007a*/ 	.short	(.L_433 - .L_432)
.L_432:
        /*007c*/ 	.word	0x00000000
        /*0080*/ 	.short	0x0001
        /*0082*/ 	.short	0x0008
        /*0084*/ 	.byte	0x00, 0xf0, 0x11, 0x00


	//----- nvinfo : EIATTR_KPARAM_INFO
	.align		4
.L_433:
        /*0088*/ 	.byte	0x04, 0x17
        /*008a*/ 	.short	(.L_435 - .L_434)
.L_434:
        /*008c*/ 	.word	0x00000000
        /*0090*/ 	.short	0x0000
        /*0092*/ 	.short	0x0000
        /*0094*/ 	.byte	0x00, 0xf5, 0x21, 0x00


	//----- nvinfo : EIATTR_SPARSE_MMA_MASK
	.align		4
.L_435:
        /*0098*/ 	.byte	0x03, 0x50
        /*009a*/ 	.short	0x0000


	//----- nvinfo : EIATTR_MAXREG_COUNT
	.align		4
        /*009c*/ 	.byte	0x03, 0x1b
        /*009e*/ 	.short	0x00ff


	//----- nvinfo : EIATTR_NUM_BARRIERS
	.align		4
        /*00a0*/ 	.byte	0x02, 0x4c
        /*00a2*/ 	.byte	0x01
	.zero		1


	//----- nvinfo : EIATTR_MERCURY_ISA_VERSION
	.align		4
        /*00a4*/ 	.byte	0x03, 0x5f
        /*00a6*/ 	.short	0x0101


	//----- nvinfo : EIATTR_VRC_CTA_INIT_COUNT
	.align		4
        /*00a8*/ 	.byte	0x02, 0x4a
	.zero		1
	.zero		1


	//----- nvinfo : EIATTR_EXIT_INSTR_OFFSETS
	.align		4
        /*00ac*/ 	.byte	0x04, 0x1c
        /*00ae*/ 	.short	(.L_437 - .L_436)


	//   ....[0]....
.L_436:
        /*00b0*/ 	.word	0x00000e70


	//   ....[1]....
        /*00b4*/ 	.word	0x00001cf0


	//   ....[2]....
        /*00b8*/ 	.word	0x00001d30


	//   ....[3]....
        /*00bc*/ 	.word	0x00001d70


	//   ....[4]....
        /*00c0*/ 	.word	0x00001db0


	//   ....[5]....
        /*00c4*/ 	.word	0x00001de0


	//   ....[6]....
        /*00c8*/ 	.word	0x00001e10


	//----- nvinfo : EIATTR_CRS_STACK_SIZE
	.align		4
.L_437:
        /*00cc*/ 	.byte	0x04, 0x1e
        /*00ce*/ 	.short	(.L_439 - .L_438)
.L_438:
        /*00d0*/ 	.word	0x00000000


	//----- nvinfo : EIATTR_CBANK_PARAM_SIZE
	.align		4
.L_439:
        /*00d4*/ 	.byte	0x03, 0x19
        /*00d6*/ 	.short	0x0030


	//----- nvinfo : EIATTR_PARAM_CBANK
	.align		4
        /*00d8*/ 	.byte	0x04, 0x0a
        /*00da*/ 	.short	(.L_441 - .L_440)
	.align		4
.L_440:
        /*00dc*/ 	.word	index@(.nv.constant0._Z46mx_block_rearrange_2d_K_groups_rowmajor_kernelPKhiiiiPKiPhii)
        /*00e0*/ 	.short	0x0380
        /*00e2*/ 	.short	0x0030


	//----- nvinfo : EIATTR_SW_WAR
	.align		4
.L_441:
        /*00e4*/ 	.byte	0x04, 0x36
        /*00e6*/ 	.short	(.L_443 - .L_442)
.L_442:
        /*00e8*/ 	.word	0x00000008
.L_443:


//--------------------- .nv.callgraph             --------------------------
	.section	.nv.callgraph,"",@"SHT_CUDA_CALLGRAPH"
	.align	4
	.sectionentsize	8
	.align		4
        /*0000*/ 	.word	0x00000000
	.align		4
        /*0004*/ 	.word	0xffffffff
	.align		4
        /*0008*/ 	.word	0x00000000
	.align		4
        /*000c*/ 	.word	0xfffffffe
	.align		4
        /*0010*/ 	.word	0x00000000
	.align		4
        /*0014*/ 	.word	0xfffffffd
	.align		4
        /*0018*/ 	.word	0x00000000
	.align		4
        /*001c*/ 	.word	0xfffffffc


//--------------------- .text._Z66mx_block_rearrange_2d_K_groups_rowmajor_128x4_vec_pipelined_kernelILi128ELi16EEvPKhiiiiPKiPhii --------------------------
	.section	.text._Z66mx_block_rearrange_2d_K_groups_rowmajor_128x4_vec_pipelined_kernelILi128ELi16EEvPKhiiiiPKiPhii,"ax",@progbits
	.align	128
        .global         _Z66mx_block_rearrange_2d_K_groups_rowmajor_128x4_vec_pipelined_kernelILi128ELi16EEvPKhiiiiPKiPhii
        .type           _Z66mx_block_rearrange_2d_K_groups_rowmajor_128x4_vec_pipelined_kernelILi128ELi16EEvPKhiiiiPKiPhii,@function
        .size           _Z66mx_block_rearrange_2d_K_groups_rowmajor_128x4_vec_pipelined_kernelILi128ELi16EEvPKhiiiiPKiPhii,(.L_x_390 - _Z66mx_block_rearrange_2d_K_groups_rowmajor_128x4_vec_pipelined_kernelILi128ELi16EEvPKhiiiiPKiPhii)
        .other          _Z66mx_block_rearrange_2d_K_groups_rowmajor_128x4_vec_pipelined_kernelILi128ELi16EEvPKhiiiiPKiPhii,@"STO_CUDA_ENTRY STV_DEFAULT"
_Z66mx_block_rearrange_2d_K_groups_rowmajor_128x4_vec_pipelined_kernelILi128ELi16EEvPKhiiiiPKiPhii:
.text._Z66mx_block_rearrange_2d_K_groups_rowmajor_128x4_vec_pipelined_kernelILi128ELi16EEvPKhiiiiPKiPhii:
[----:B------:R-:W-:Y:S01]  /*0000*/  LDC R1, c[0x0][0x37c] ;  /* 0x0000df00ff017b82 */ /* 0x000fe20000000800 */
[----:B------:R-:W1:Y:S07]  /*0010*/  S2R R14, SR_TID.X ;  /* 0x00000000000e7919 */ /* 0x000e6e0000002100 */
[----:B------:R-:W2:Y:S01]  /*0020*/  S2UR UR7, SR_CTAID.X ;  /* 0x00000000000779c3 */ /* 0x000ea20000002500 */
[----:B------:R-:W3:Y:S01]  /*0030*/  LDCU.64 UR8, c[0x0][0x358] ;  /* 0x00006b00ff0877ac */ /* 0x000ee20008000a00 */
[----:B------:R-:W-:Y:S06]  /*0040*/  BSSY.RECONVERGENT B0, `(.L_x_0) ;  /* 0x00000fe000007945 */ /* 0x000fec0003800200 */
[----:B------:R-:W4:Y:S01]  /*0050*/  S2UR UR10, SR_CTAID.Y ;  /* 0x00000000000a79c3 */ /* 0x000f220000002600 */
[----:B-1----:R-:W-:-:S13]  /*0060*/  ISETP.NE.AND P0, PT, R14, RZ, PT ;  /* 0x000000ff0e00720c */ /* 0x002fda0003f05270 */
[----:B--234-:R-:W-:Y:S05]  /*0070*/  @P0 BRA `(.L_x_1) ;  /* 0x0000000c00e80947 */ /* 0x01cfea0003800000 */
[----:B------:R-:W1:Y:S01]  /*0080*/  LDC R0, c[0x0][0x3ac] ;  /* 0x0000eb00ff007b82 */ /* 0x000e620000000800 */
[----:B------:R-:W-:Y:S02]  /*0090*/  IMAD.MOV.U32 R6, RZ, RZ, RZ ;  /* 0x000000ffff067224 */ /* 0x000fe400078e00ff */
[----:B------:R-:W-:Y:S01]  /*00a0*/  IMAD.MOV.U32 R5, RZ, RZ, RZ ;  /* 0x000000ffff057224 */ /* 0x000fe200078e00ff */
[----:B-1----:R-:W-:-:S13]  /*00b0*/  ISETP.GE.AND P0, PT, R0, 0x1, PT ;  /* 0x000000010000780c */ /* 0x002fda0003f06270 */
[----:B------:R-:W-:Y:S05]  /*00c0*/  @!P0 BRA `(.L_x_2) ;  /* 0x0000000000488947 */ /* 0x000fea0003800000 */
[----:B------:R-:W1:Y:S02]  /*00d0*/  LDC.64 R2, c[0x0][0x398] ;  /* 0x0000e600ff027b82 */ /* 0x000e640000000a00 */
[----:B-1----:R1:W2:Y:S01]  /*00e0*/  LDG.E.CONSTANT R2, desc[UR8][R2.64] ;  /* 0x0000000802027981 */ /* 0x0022a2000c1e9900 */
[----:B------:R-:W-:Y:S01]  /*00f0*/  MOV R6, 0x400 ;  /* 0x0000040000067802 */ /* 0x000fe20000000f00 */
[----:B------:R-:W3:Y:S04]  /*0100*/  S2R R8, SR_CgaCtaId ;  /* 0x0000000000087919 */ /* 0x000ee80000008800 */
[----:B------:R-:W-:-:S05]  /*0110*/  VIADD R7, R6, 0x8000 ;  /* 0x0000800006077836 */ /* 0x000fca0000000000 */
[C---:B---3--:R-:W-:Y:S02]  /*0120*/  LEA R7, R8.reuse, R7, 0x18 ;  /* 0x0000000708077211 */ /* 0x048fe400078ec0ff */
[----:B-1----:R-:W-:-:S03]  /*0130*/  LEA R3, R8, R6, 0x18 ;  /* 0x0000000608037211 */ /* 0x002fc600078ec0ff */
[----:B------:R-:W-:Y:S02]  /*0140*/  IMAD R7, R0, 0x4, R7 ;  /* 0x0000000400077824 */ /* 0x000fe400078e0207 */
[----:B--2---:R-:W-:-:S05]  /*0150*/  VIADD R4, R2, 0x7f ;  /* 0x0000007f02047836 */ /* 0x004fca0000000000 */
[----:B------:R-:W-:-:S04]  /*0160*/  SHF.R.S32.HI R5, RZ, 0x1f, R4 ;  /* 0x0000001fff057819 */ /* 0x000fc80000011404 */
[----:B------:R-:W-:-:S04]  /*0170*/  LEA.HI R5, R5, R4, RZ, 0x7 ;  /* 0x0000000405057211 */ /* 0x000fc800078f38ff */
[----:B------:R-:W-:-:S05]  /*0180*/  SHF.R.S32.HI R4, RZ, 0x7, R5 ;  /* 0x00000007ff047819 */ /* 0x000fca0000011405 */
[----:B------:R-:W-:Y:S01]  /*0190*/  VIADD R5, R4, 0xf ;  /* 0x0000000f04057836 */ /* 0x000fe20000000000 */
[----:B------:R1:W-:Y:S04]  /*01a0*/  STS [R3+0x8000], R4 ;  /* 0x0080000403007388 */ /* 0x0003e80000000800 */
[----:B------:R-:W-:-:S04]  /*01b0*/  LEA.HI R5, R5, R5, RZ, 0x4 ;  /* 0x0000000505057211 */ /* 0x000fc800078f20ff */
[----:B------:R-:W-:Y:S01]  /*01c0*/  SHF.R.S32.HI R6, RZ, 0x4, R5 ;  /* 0x00000004ff067819 */ /* 0x000fe20000011405 */
[----:B------:R-:W-:-:S04]  /*01d0*/  IMAD.MOV.U32 R5, RZ, RZ, 0x1 ;  /* 0x00000001ff057424 */ /* 0x000fc800078e00ff */
[----:B------:R1:W-:Y:S03]  /*01e0*/  STS [R7], R6 ;  /* 0x0000000607007388 */ /* 0x0003e60000000800 */
.L_x_2:
[----:B------:R-:W-:-:S13]  /*01f0*/  ISETP.GE.AND P0, PT, R5, R0, PT ;  /* 0x000000000500720c */ /* 0x000fda0003f06270 */
[----:B------:R-:W-:Y:S05]  /*0200*/  @P0 BRA `(.L_x_1) ;  /* 0x0000000c00840947 */ /* 0x000fea0003800000 */
[----:B------:R-:W-:Y:S02]  /*0210*/  IMAD.IADD R2, R5, 0x1, -R0 ;  /* 0x0000000105027824 */ /* 0x000fe400078e0a00 */
[----:B-1----:R-:W-:-:S03]  /*0220*/  IMAD.IADD R4, R0, 0x1, -R5 ;  /* 0x0000000100047824 */ /* 0x002fc600078e0a05 */
[----:B------:R-:W-:Y:S02]  /*0230*/  ISETP.GT.U32.AND P0, PT, R2, -0x8, PT ;  /* 0xfffffff80200780c */ /* 0x000fe40003f04070 */
[----:B------:R-:W-:-:S04]  /*0240*/  LOP3.LUT R19, R4, 0x7, RZ, 0xc0, !PT ;  /* 0x0000000704137812 */ /* 0x000fc800078ec0ff */
[----:B------:R-:W-:-:S07]  /*0250*/  ISETP.NE.AND P1, PT, R19, RZ, PT ;  /* 0x000000ff1300720c */ /* 0x000fce0003f25270 */
[----:B------:R-:W-:Y:S06]  /*0260*/  @P0 BRA `(.L_x_3) ;  /* 0x0000000400900947 */ /* 0x000fec0003800000 */
[----:B------:R-:W1:Y:S01]  /*0270*/  S2R R9, SR_CgaCtaId ;  /* 0x0000000000097919 */ /* 0x000e620000008800 */
[----:B------:R-:W2:Y:S01]  /*0280*/  LDC.64 R2, c[0x0][0x398] ;  /* 0x0000e600ff027b82 */ /* 0x000ea20000000a00 */
[----:B------:R-:W-:-:S05]  /*0290*/  MOV R7, 0x400 ;  /* 0x0000040000077802 */ /* 0x000fca0000000f00 */
[----:B------:R-:W-:Y:S01]  /*02a0*/  VIADD R8, R7, 0x8000 ;  /* 0x0000800007087836 */ /* 0x000fe20000000000 */
[----:B------:R-:W-:-:S05]  /*02b0*/  LOP3.LUT R7, R4, 0xfffffff8, RZ, 0xc0, !PT ;  /* 0xfffffff804077812 */ /* 0x000fca00078ec0ff */
[----:B------:R-:W-:Y:S02]  /*02c0*/  IMAD.MOV R7, RZ, RZ, -R7 ;  /* 0x000000ffff077224 */ /* 0x000fe400078e0a07 */
[----:B--2---:R-:W-:-:S03]  /*02d0*/  IMAD.WIDE.U32 R2, R5, 0x4, R2 ;  /* 0x0000000405027825 */ /* 0x004fc600078e0002 */
[----:B------:R-:W-:Y:S02]  /*02e0*/  IADD3 R2, P0, PT, R2, 0xc, RZ ;  /* 0x0000000c02027810 */ /* 0x000fe40007f1e0ff */
[----:B-1----:R-:W-:-:S03]  /*02f0*/  LEA R8, R9, R8, 0x18 ;  /* 0x0000000809087211 */ /* 0x002fc600078ec0ff */
[----:B------:R-:W-:Y:S02]  /*0300*/  IMAD.X R3, RZ, RZ, R3, P0 ;  /* 0x000000ffff037224 */ /* 0x000fe400000e0603 */
[----:B------:R-:W-:-:S07]  /*0310*/  IMAD R9, R5, 0x4, R8 ;  /* 0x0000000405097824 */ /* 0x000fce00078e0208 */
.L_x_4:
[----:B--2---:R-:W2:Y:S04]  /*0320*/  LDG.E.CONSTANT R8, desc[UR8][R2.64+-0x10] ;  /* 0xfffff00802087981 */ /* 0x004ea8000c1e9900 */
[----:B------:R-:W2:Y:S04]  /*0330*/  LDG.E.CONSTANT R11, desc[UR8][R2.64+-0xc] ;  /* 0xfffff408020b7981 */ /* 0x000ea8000c1e9900 */
[----:B------:R-:W3:Y:S04]  /*0340*/  LDG.E.CONSTANT R17, desc[UR8][R2.64+-0x8] ;  /* 0xfffff80802117981 */ /* 0x000ee8000c1e9900 */
[----:B------:R-:W4:Y:S04]  /*0350*/  LDG.E.CONSTANT R18, desc[UR8][R2.64+-0x4] ;  /* 0xfffffc0802127981 */ /* 0x000f28000c1e9900 */
[----:B------:R-:W5:Y:S04]  /*0360*/  LDG.E.CONSTANT R12, desc[UR8][R2.64] ;  /* 0x00000008020c7981 */ /* 0x000f68000c1e9900 */
[----:B------:R-:W5:Y:S04]  /*0370*/  LDG.E.CONSTANT R16, desc[UR8][R2.64+0x4] ;  /* 0x0000040802107981 */ /* 0x000f68000c1e9900 */
[----:B------:R-:W5:Y:S04]  /*0380*/  LDG.E.CONSTANT R13, desc[UR8][R2.64+0x8] ;  /* 0x00000808020d7981 */ /* 0x000f68000c1e9900 */
[----:B------:R-:W5:Y:S04]  /*0390*/  LDG.E.CONSTANT R10, desc[UR8][R2.64+0xc] ;  /* 0x00000c08020a7981 */ /* 0x000f68000c1e9900 */
[----:B------:R1:W5:Y:S01]  /*03a0*/  LDG.E.CONSTANT R15, desc[UR8][R2.64+0x10] ;  /* 0x00001008020f7981 */ /* 0x000362000c1e9900 */
[----:B------:R-:W-:-:S02]  /*03b0*/  VIADD R7, R7, 0x8 ;  /* 0x0000000807077836 */ /* 0x000fc40000000000 */
[----:B------:R-:W-:-:S03]  /*03c0*/  VIADD R5, R5, 0x8 ;  /* 0x0000000805057836 */ /* 0x000fc60000000000 */
[----:B------:R-:W-:Y:S02]  /*03d0*/  ISETP.NE.AND P0, PT, R7, RZ, PT ;  /* 0x000000ff0700720c */ /* 0x000fe40003f05270 */
[----:B-1----:R-:W-:-:S05]  /*03e0*/  IADD3 R2, P2, PT, R2, 0x20, RZ ;  /* 0x0000002002027810 */ /* 0x002fca0007f5e0ff */
[----:B------:R-:W-:Y:S01]  /*03f0*/  IMAD.X R3, RZ, RZ, R3, P2 ;  /* 0x000000ffff037224 */ /* 0x000fe200010e0603 */
[----:B--2---:R-:W-:-:S04]  /*0400*/  IADD3 R8, PT, PT, R11, 0x7f, -R8 ;  /* 0x0000007f0b087810 */ /* 0x004fc80007ffe808 */
[----:B------:R-:W-:Y:S02]  /*0410*/  SHF.R.S32.HI R21, RZ, 0x1f, R8 ;  /* 0x0000001fff157819 */ /* 0x000fe40000011408 */
[----:B---3--:R-:W-:Y:S02]  /*0420*/  IADD3 R11, PT, PT, R17, 0x7f, -R11 ;  /* 0x0000007f110b7810 */ /* 0x008fe40007ffe80b */
[----:B------:R-:W-:Y:S02]  /*0430*/  LEA.HI R21, R21, R8, RZ, 0x7 ;  /* 0x0000000815157211 */ /* 0x000fe400078f38ff */
[----:B------:R-:W-:Y:S02]  /*0440*/  SHF.R.S32.HI R22, RZ, 0x1f, R11 ;  /* 0x0000001fff167819 */ /* 0x000fe4000001140b */
[----:B------:R-:W-:Y:S02]  /*0450*/  SHF.R.S32.HI R20, RZ, 0x7, R21 ;  /* 0x00000007ff147819 */ /* 0x000fe40000011415 */
[----:B------:R-:W-:-:S02]  /*0460*/  LEA.HI R22, R22, R11, RZ, 0x7 ;  /* 0x0000000b16167211 */ /* 0x000fc400078f38ff */
[----:B----4-:R-:W-:Y:S01]  /*0470*/  IADD3 R17, PT, PT, R18, 0x7f, -R17 ;  /* 0x0000007f12117810 */ /* 0x010fe20007ffe811 */
[----:B------:R-:W-:Y:S01]  /*0480*/  VIADD R8, R20, 0xf ;  /* 0x0000000f14087836 */ /* 0x000fe20000000000 */
[----:B-----5:R-:W-:Y:S01]  /*0490*/  IADD3 R23, PT, PT, R12, 0x7f, -R18 ;  /* 0x0000007f0c177810 */ /* 0x020fe20007ffe812 */
[----:B------:R-:W-:Y:S03]  /*04a0*/  STS [R9], R20 ;  /* 0x0000001409007388 */ /* 0x000fe60000000800 */
[----:B------:R-:W-:Y:S02]  /*04b0*/  LEA.HI R11, R8, R8, RZ, 0x4 ;  /* 0x00000008080b7211 */ /* 0x000fe400078f20ff */
[----:B------:R-:W-:Y:S02]  /*04c0*/  SHF.R.S32.HI R8, RZ, 0x7, R22 ;  /* 0x00000007ff087819 */ /* 0x000fe40000011416 */
[----:B------:R-:W-:Y:S01]  /*04d0*/  LEA.HI.SX32 R6, R11, R6, 0x1c ;  /* 0x000000060b067211 */ /* 0x000fe200078fe2ff */
[----:B------:R-:W-:Y:S01]  /*04e0*/  IMAD R11, R0, 0x4, R9 ;  /* 0x00000004000b7824 */ /* 0x000fe200078e0209 */
[----:B------:R-:W-:Y:S01]  /*04f0*/  SHF.R.S32.HI R22, RZ, 0x1f, R17 ;  /* 0x0000001fff167819 */ /* 0x000fe20000011411 */
[----:B------:R-:W-:Y:S01]  /*0500*/  VIADD R21, R8, 0xf ;  /* 0x0000000f08157836 */ /* 0x000fe20000000000 */
[----:B------:R-:W-:-:S02]  /*0510*/  IADD3 R15, PT, PT, R15, 0x7f, -R10 ;  /* 0x0000007f0f0f7810 */ /* 0x000fc40007ffe80a */
[----:B------:R-:W-:Y:S01]  /*0520*/  LEA.HI R22, R22, R17, RZ, 0x7 ;  /* 0x0000001116167211 */ /* 0x000fe200078f38ff */
[----:B------:R1:W-:Y:S01]  /*0530*/  STS [R11], R6 ;  /* 0x000000060b007388 */ /* 0x0003e20000000800 */
[----:B------:R-:W-:Y:S02]  /*0540*/  LEA.HI R21, R21, R21, RZ, 0x4 ;  /* 0x0000001515157211 */ /* 0x000fe400078f20ff */
[----:B------:R-:W-:Y:S01]  /*0550*/  IADD3 R17, PT, PT, R13, 0x7f, -R16 ;  /* 0x0000007f0d117810 */ /* 0x000fe20007ffe810 */
[----:B------:R-:W-:Y:S01]  /*0560*/  STS [R9+0x4], R8 ;  /* 0x0000040809007388 */ /* 0x000fe20000000800 */
[----:B------:R-:W-:Y:S02]  /*0570*/  LEA.HI.SX32 R18, R21, R6, 0x1c ;  /* 0x0000000615127211 */ /* 0x000fe400078fe2ff */
[----:B------:R-:W-:Y:S02]  /*0580*/  IADD3 R21, PT, PT, R16, 0x7f, -R12 ;  /* 0x0000007f10157810 */ /* 0x000fe40007ffe80c */
[----:B------:R-:W-:Y:S01]  /*0590*/  SHF.R.S32.HI R12, RZ, 0x1f, R23 ;  /* 0x0000001fff0c7819 */ /* 0x000fe20000011417 */
[----:B------:R-:W-:Y:S01]  /*05a0*/  STS [R11+0x4], R18 ;  /* 0x000004120b007388 */ /* 0x000fe20000000800 */
[----:B------:R-:W-:-:S02]  /*05b0*/  IADD3 R13, PT, PT, R10, 0x7f, -R13 ;  /* 0x0000007f0a0d7810 */ /* 0x000fc40007ffe80d */
[----:B------:R-:W-:Y:S02]  /*05c0*/  SHF.R.S32.HI R16, RZ, 0x1f, R21 ;  /* 0x0000001fff107819 */ /* 0x000fe40000011415 */
[----:B------:R-:W-:Y:S02]  /*05d0*/  LEA.HI R12, R12, R23, RZ, 0x7 ;  /* 0x000000170c0c7211 */ /* 0x000fe400078f38ff */
[----:B-1----:R-:W-:Y:S02]  /*05e0*/  SHF.R.S32.HI R6, RZ, 0x1f, R13 ;  /* 0x0000001fff067819 */ /* 0x002fe4000001140d */
[----:B------:R-:W-:Y:S02]  /*05f0*/  SHF.R.S32.HI R10, RZ, 0x7, R22 ;  /* 0x00000007ff0a7819 */ /* 0x000fe40000011416 */
[----:B------:R-:W-:Y:S02]  /*0600*/  SHF.R.S32.HI R20, RZ, 0x1f, R17 ;  /* 0x0000001fff147819 */ /* 0x000fe40000011411 */
[----:B------:R-:W-:Y:S01]  /*0610*/  LEA.HI R16, R16, R21, RZ, 0x7 ;  /* 0x0000001510107211 */ /* 0x000fe200078f38ff */
[----:B------:R-:W-:Y:S01]  /*0620*/  STS [R9+0x8], R10 ;  /* 0x0000080a09007388 */ /* 0x000fe20000000800 */
[----:B------:R-:W-:-:S02]  /*0630*/  SHF.R.S32.HI R22, RZ, 0x1f, R15 ;  /* 0x0000001fff167819 */ /* 0x000fc4000001140f */
[----:B------:R-:W-:Y:S01]  /*0640*/  LEA.HI R24, R6, R13, RZ, 0x7 ;  /* 0x0000000d06187211 */ /* 0x000fe200078f38ff */
[----:B------:R-:W-:Y:S01]  /*0650*/  VIADD R13, R10, 0xf ;  /* 0x0000000f0a0d7836 */ /* 0x000fe20000000000 */
[----:B------:R-:W-:Y:S02]  /*0660*/  SHF.R.S32.HI R12, RZ, 0x7, R12 ;  /* 0x00000007ff0c7819 */ /* 0x000fe4000001140c */
[----:B------:R-:W-:Y:S02]  /*0670*/  LEA.HI R20, R20, R17, RZ, 0x7 ;  /* 0x0000001114147211 */ /* 0x000fe400078f38ff */
[----:B------:R-:W-:Y:S01]  /*0680*/  LEA.HI R6, R22, R15, RZ, 0x7 ;  /* 0x0000000f16067211 */ /* 0x000fe200078f38ff */
[----:B------:R-:W-:Y:S01]  /*0690*/  VIADD R15, R12, 0xf ;  /* 0x0000000f0c0f7836 */ /* 0x000fe20000000000 */
[----:B------:R-:W-:Y:S02]  /*06a0*/  SHF.R.S32.HI R16, RZ, 0x7, R16 ;  /* 0x00000007ff107819 */ /* 0x000fe40000011410 */
[----:B------:R-:W-:-:S02]  /*06b0*/  LEA.HI R13, R13, R13, RZ, 0x4 ;  /* 0x0000000d0d0d7211 */ /* 0x000fc400078f20ff */
[----:B------:R-:W-:Y:S01]  /*06c0*/  SHF.R.S32.HI R20, RZ, 0x7, R20 ;  /* 0x00000007ff147819 */ /* 0x000fe20000011414 */
[----:B------:R-:W-:Y:S01]  /*06d0*/  VIADD R17, R16, 0xf ;  /* 0x0000000f10117836 */ /* 0x000fe20000000000 */
[----:B------:R-:W-:Y:S02]  /*06e0*/  LEA.HI R15, R15, R15, RZ, 0x4 ;  /* 0x0000000f0f0f7211 */ /* 0x000fe400078f20ff */
[----:B------:R-:W-:Y:S01]  /*06f0*/  LEA.HI.SX32 R22, R13, R18, 0x1c ;  /* 0x000000120d167211 */ /* 0x000fe200078fe2ff */
[----:B------:R-:W-:Y:S01]  /*0700*/  VIADD R13, R20, 0xf ;  /* 0x0000000f140d7836 */ /* 0x000fe20000000000 */
[----:B------:R-:W-:Y:S02]  /*0710*/  SHF.R.S32.HI R24, RZ, 0x7, R24 ;  /* 0x00000007ff187819 */ /* 0x000fe40000011418 */
[----:B------:R-:W-:Y:S01]  /*0720*/  LEA.HI R17, R17, R17, RZ, 0x4 ;  /* 0x0000001111117211 */ /* 0x000fe200078f20ff */
[----:B------:R-:W-:Y:S01]  /*0730*/  STS [R11+0x8], R22 ;  /* 0x000008160b007388 */ /* 0x000fe20000000800 */
[----:B------:R-:W-:Y:S01]  /*0740*/  LEA.HI.SX32 R28, R15, R22, 0x1c ;  /* 0x000000160f1c7211 */ /* 0x000fe200078fe2ff */
[----:B------:R-:W-:Y:S01]  /*0750*/  VIADD R15, R24, 0xf ;  /* 0x0000000f180f7836 */ /* 0x000fe20000000000 */
[----:B------:R-:W-:Y:S01]  /*0760*/  SHF.R.S32.HI R26, RZ, 0x7, R6 ;  /* 0x00000007ff1a7819 */ /* 0x000fe20000011406 */
[----:B------:R-:W-:Y:S01]  /*0770*/  STS [R9+0xc], R12 ;  /* 0x00000c0c09007388 */ /* 0x000fe20000000800 */
[----:B------:R-:W-:-:S02]  /*0780*/  LEA.HI R6, R13, R13, RZ, 0x4 ;  /* 0x0000000d0d067211 */ /* 0x000fc400078f20ff */
[----:B------:R-:W-:Y:S01]  /*0790*/  LEA.HI.SX32 R17, R17, R28, 0x1c ;  /* 0x0000001c11117211 */ /* 0x000fe200078fe2ff */
[----:B------:R-:W-:Y:S01]  /*07a0*/  VIADD R21, R26, 0xf ;  /* 0x0000000f1a157836 */ /* 0x000fe20000000000 */
[----:B------:R-:W-:Y:S01]  /*07b0*/  LEA.HI R15, R15, R15, RZ, 0x4 ;  /* 0x0000000f0f0f7211 */ /* 0x000fe200078f20ff */
[----:B------:R-:W-:Y:S01]  /*07c0*/  STS [R11+0xc], R28 ;  /* 0x00000c1c0b007388 */ /* 0x000fe20000000800 */
[----:B------:R-:W-:Y:S02]  /*07d0*/  LEA.HI.SX32 R13, R6, R17, 0x1c ;  /* 0x00000011060d7211 */ /* 0x000fe400078fe2ff */
[----:B------:R-:W-:Y:S01]  /*07e0*/  LEA.HI R6, R21, R21, RZ, 0x4 ;  /* 0x0000001515067211 */ /* 0x000fe200078f20ff */
[----:B------:R-:W-:Y:S01]  /*07f0*/  STS [R9+0x10], R16 ;  /* 0x0000101009007388 */ /* 0x000fe20000000800 */
[----:B------:R-:W-:-:S03]  /*0800*/  LEA.HI.SX32 R15, R15, R13, 0x1c ;  /* 0x0000000d0f0f7211 */ /* 0x000fc600078fe2ff */
[----:B------:R-:W-:Y:S01]  /*0810*/  STS [R11+0x10], R17 ;  /* 0x000010110b007388 */ /* 0x000fe20000000800 */
[----:B------:R-:W-:-:S03]  /*0820*/  LEA.HI.SX32 R6, R6, R15, 0x1c ;  /* 0x0000000f06067211 */ /* 0x000fc600078fe2ff */
[----:B------:R-:W-:Y:S04]  /*0830*/  STS [R9+0x14], R20 ;  /* 0x0000141409007388 */ /* 0x000fe80000000800 */
[----:B------:R-:W-:Y:S04]  /*0840*/  STS [R11+0x14], R13 ;  /* 0x0000140d0b007388 */ /* 0x000fe80000000800 */
[----:B------:R-:W-:Y:S04]  /*0850*/  STS [R9+0x18], R24 ;  /* 0x0000181809007388 */ /* 0x000fe80000000800 */
[----:B------:R-:W-:Y:S04]  /*0860*/  STS [R11+0x18], R15 ;  /* 0x0000180f0b007388 */ /* 0x000fe80000000800 */
[----:B------:R1:W-:Y:S04]  /*0870*/  STS [R9+0x1c], R26 ;  /* 0x00001c1a09007388 */ /* 0x0003e80000000800 */
[----:B------:R2:W-:Y:S01]  /*0880*/  STS [R11+0x1c], R6 ;  /* 0x00001c060b007388 */ /* 0x0005e20000000800 */
[----:B-1----:R-:W-:Y:S01]  /*0890*/  VIADD R9, R9, 0x20 ;  /* 0x0000002009097836 */ /* 0x002fe20000000000 */
[----:B------:R-:W-:Y:S06]  /*08a0*/  @P0 BRA `(.L_x_4) ;  /* 0xfffffff8009c0947 */ /* 0x000fec000383ffff */
.L_x_3:
[----:B------:R-:W-:Y:S05]  /*08b0*/  @!P1 BRA `(.L_x_1) ;  /* 0x0000000400d89947 */ /* 0x000fea0003800000 */
[----:B------:R-:W-:Y:S02]  /*08c0*/  ISETP.GE.U32.AND P0, PT, R19, 0x4, PT ;  /* 0x000000041300780c */ /* 0x000fe40003f06070 */
[----:B------:R-:W-:-:S04]  /*08d0*/  LOP3.LUT R17, R4, 0x3, RZ, 0xc0, !PT ;  /* 0x0000000304117812 */ /* 0x000fc800078ec0ff */
[----:B------:R-:W-:-:S07]  /*08e0*/  ISETP.NE.AND P1, PT, R17, RZ, PT ;  /* 0x000000ff1100720c */ /* 0x000fce0003f25270 */
[----:B------:R-:W-:Y:S06]  /*08f0*/  @!P0 BRA `(.L_x_5) ;  /* 0x0000000000e48947 */ /* 0x000fec0003800000 */
[----:B------:R-:W1:Y:S01]  /*0900*/  LDC.64 R12, c[0x0][0x398] ;  /* 0x0000e600ff0c7b82 */ /* 0x000e620000000a00 */
[C---:B--2---:R-:W-:Y:S02]  /*0910*/  VIADD R11, R5.reuse, 0x1 ;  /* 0x00000001050b7836 */ /* 0x044fe40000000000 */
[C---:B------:R-:W-:Y:S02]  /*0920*/  VIADD R15, R5.reuse, 0x2 ;  /* 0x00000002050f7836 */ /* 0x040fe40000000000 */
[----:B-1----:R-:W-:-:S04]  /*0930*/  IMAD.WIDE.U32 R8, R5, 0x4, R12 ;  /* 0x0000000405087825 */ /* 0x002fc800078e000c */
[--C-:B------:R-:W-:Y:S01]  /*0940*/  IMAD.WIDE R2, R5, 0x4, R12.reuse ;  /* 0x0000000405027825 */ /* 0x100fe200078e020c */
[----:B------:R-:W2:Y:S03]  /*0950*/  LDG.E.CONSTANT R7, desc[UR8][R8.64] ;  /* 0x0000000808077981 */ /* 0x000ea6000c1e9900 */
[--C-:B------:R-:W-:Y:S01]  /*0960*/  IMAD.WIDE.U32 R10, R11, 0x4, R12.reuse ;  /* 0x000000040b0a7825 */ /* 0x100fe200078e000c */
[----:B------:R-:W2:Y:S03]  /*0970*/  LDG.E.CONSTANT R16, desc[UR8][R2.64+-0x4] ;  /* 0xfffffc0802107981 */ /* 0x000ea6000c1e9900 */
[----:B------:R-:W-:Y:S01]  /*0980*/  IMAD.WIDE.U32 R12, R15, 0x4, R12 ;  /* 0x000000040f0c7825 */ /* 0x000fe200078e000c */
[----:B------:R-:W3:Y:S04]  /*0990*/  LDG.E.CONSTANT R18, desc[UR8][R2.64+0x4] ;  /* 0x0000040802127981 */ /* 0x000ee8000c1e9900 */
[----:B------:R-:W4:Y:S04]  /*09a0*/  LDG.E.CONSTANT R10, desc[UR8][R10.64] ;  /* 0x000000080a0a7981 */ /* 0x000f28000c1e9900 */
[----:B------:R-:W3:Y:S04]  /*09b0*/  LDG.E.CONSTANT R13, desc[UR8][R12.64] ;  /* 0x000000080c0d7981 */ /* 0x000ee8000c1e9900 */
[----:B------:R1:W5:Y:S04]  /*09c0*/  LDG.E.CONSTANT R20, desc[UR8][R8.64+0xc] ;  /* 0x00000c0808147981 */ /* 0x000368000c1e9900 */
[----:B------:R1:W5:Y:S01]  /*09d0*/  LDG.E.CONSTANT R19, desc[UR8][R2.64+0x8] ;  /* 0x0000080802137981 */ /* 0x000362000c1e9900 */
[----:B------:R-:W5:Y:S01]  /*09e0*/  S2R R22, SR_CgaCtaId ;  /* 0x0000000000167919 */ /* 0x000f620000008800 */
[----:B------:R-:W-:-:S05]  /*09f0*/  MOV R21, 0x400 ;  /* 0x0000040000157802 */ /* 0x000fca0000000f00 */
[----:B------:R-:W-:Y:S01]  /*0a00*/  VIADD R21, R21, 0x8000 ;  /* 0x0000800015157836 */ /* 0x000fe20000000000 */
[----:B--2---:R-:W-:-:S04]  /*0a10*/  IADD3 R16, PT, PT, R7, 0x7f, -R16 ;  /* 0x0000007f07107810 */ /* 0x004fc80007ffe810 */
[----:B------:R-:W-:Y:S02]  /*0a20*/  SHF.R.S32.HI R15, RZ, 0x1f, R16 ;  /* 0x0000001fff0f7819 */ /* 0x000fe40000011410 */
[----:B----4-:R-:W-:Y:S02]  /*0a30*/  IADD3 R7, PT, PT, R10, 0x7f, -R7 ;  /* 0x0000007f0a077810 */ /* 0x010fe40007ffe807 */
[----:B------:R-:W-:Y:S02]  /*0a40*/  LEA.HI R15, R15, R16, RZ, 0x7 ;  /* 0x000000100f0f7211 */ /* 0x000fe400078f38ff */
[----:B---3--:R-:W-:Y:S02]  /*0a50*/  IADD3 R13, PT, PT, R13, 0x7f, -R18 ;  /* 0x0000007f0d0d7810 */ /* 0x008fe40007ffe812 */
[----:B-1----:R-:W-:Y:S02]  /*0a60*/  SHF.R.S32.HI R8, RZ, 0x1f, R7 ;  /* 0x0000001fff087819 */ /* 0x002fe40000011407 */
[----:B------:R-:W-:-:S02]  /*0a70*/  SHF.R.S32.HI R2, RZ, 0x7, R15 ;  /* 0x00000007ff027819 */ /* 0x000fc4000001140f */
[----:B------:R-:W-:Y:S02]  /*0a80*/  SHF.R.S32.HI R12, RZ, 0x1f, R13 ;  /* 0x0000001fff0c7819 */ /* 0x000fe4000001140d */
[----:B-----5:R-:W-:Y:S02]  /*0a90*/  IADD3 R19, PT, PT, R20, 0x7f, -R19 ;  /* 0x0000007f14137810 */ /* 0x020fe40007ffe813 */
[----:B------:R-:W-:Y:S01]  /*0aa0*/  LEA.HI R8, R8, R7, RZ, 0x7 ;  /* 0x0000000708087211 */ /* 0x000fe200078f38ff */
[----:B------:R-:W-:Y:S01]  /*0ab0*/  VIADD R3, R2, 0xf ;  /* 0x0000000f02037836 */ /* 0x000fe20000000000 */
[----:B------:R-:W-:Y:S02]  /*0ac0*/  SHF.R.S32.HI R16, RZ, 0x1f, R19 ;  /* 0x0000001fff107819 */ /* 0x000fe40000011413 */
[----:B------:R-:W-:Y:S02]  /*0ad0*/  LEA.HI R12, R12, R13, RZ, 0x7 ;  /* 0x0000000d0c0c7211 */ /* 0x000fe400078f38ff */
[----:B------:R-:W-:-:S02]  /*0ae0*/  SHF.R.S32.HI R8, RZ, 0x7, R8 ;  /* 0x00000007ff087819 */ /* 0x000fc40000011408 */
[----:B------:R-:W-:Y:S02]  /*0af0*/  LEA.HI R16, R16, R19, RZ, 0x7 ;  /* 0x0000001310107211 */ /* 0x000fe400078f38ff */
[----:B------:R-:W-:Y:S01]  /*0b00*/  SHF.R.S32.HI R12, RZ, 0x7, R12 ;  /* 0x00000007ff0c7819 */ /* 0x000fe2000001140c */
[----:B------:R-:W-:Y:S01]  /*0b10*/  VIADD R7, R8, 0xf ;  /* 0x0000000f08077836 */ /* 0x000fe20000000000 */
[----:B------:R-:W-:Y:S02]  /*0b20*/  LEA.HI R3, R3, R3, RZ, 0x4 ;  /* 0x0000000303037211 */ /* 0x000fe400078f20ff */
[----:B------:R-:W-:Y:S01]  /*0b30*/  LEA R10, R22, R21, 0x18 ;  /* 0x00000015160a7211 */ /* 0x000fe200078ec0ff */
[----:B------:R-:W-:Y:S01]  /*0b40*/  VIADD R9, R12, 0xf ;  /* 0x0000000f0c097836 */ /* 0x000fe20000000000 */
[----:B------:R-:W-:Y:S02]  /*0b50*/  SHF.R.S32.HI R11, RZ, 0x7, R16 ;  /* 0x00000007ff0b7819 */ /* 0x000fe40000011410 */
[----:B------:R-:W-:-:S02]  /*0b60*/  LEA.HI.SX32 R3, R3, R6, 0x1c ;  /* 0x0000000603037211 */ /* 0x000fc400078fe2ff */
[----:B------:R-:W-:Y:S01]  /*0b70*/  LEA.HI R6, R7, R7, RZ, 0x4 ;  /* 0x0000000707067211 */ /* 0x000fe200078f20ff */
[----:B------:R-:W-:Y:S01]  /*0b80*/  IMAD R15, R5, 0x4, R10 ;  /* 0x00000004050f7824 */ /* 0x000fe200078e020a */
[----:B------:R-:W-:Y:S01]  /*0b90*/  LEA.HI R9, R9, R9, RZ, 0x4 ;  /* 0x0000000909097211 */ /* 0x000fe200078f20ff */
[----:B------:R-:W-:Y:S01]  /*0ba0*/  VIADD R13, R11, 0xf ;  /* 0x0000000f0b0d7836 */ /* 0x000fe20000000000 */
[----:B------:R-:W-:Y:S01]  /*0bb0*/  LEA.HI.SX32 R10, R6, R3, 0x1c ;  /* 0x00000003060a7211 */ /* 0x000fe200078fe2ff */
[----:B------:R-:W-:Y:S01]  /*0bc0*/  IMAD R7, R0, 0x4, R15 ;  /* 0x0000000400077824 */ /* 0x000fe200078e020f */
[----:B------:R1:W-:Y:S02]  /*0bd0*/  STS [R15], R2 ;  /* 0x000000020f007388 */ /* 0x0003e40000000800 */
[----:B------:R-:W-:Y:S02]  /*0be0*/  LEA.HI R13, R13, R13, RZ, 0x4 ;  /* 0x0000000d0d0d7211 */ /* 0x000fe400078f20ff */
[----:B------:R-:W-:Y:S01]  /*0bf0*/  LEA.HI.SX32 R16, R9, R10, 0x1c ;  /* 0x0000000a09107211 */ /* 0x000fe200078fe2ff */
[----:B------:R1:W-:Y:S03]  /*0c00*/  STS [R7], R3 ;  /* 0x0000000307007388 */ /* 0x0003e60000000800 */
[----:B------:R-:W-:Y:S01]  /*0c10*/  LEA.HI.SX32 R6, R13, R16, 0x1c ;  /* 0x000000100d067211 */ /* 0x000fe200078fe2ff */
[----:B------:R1:W-:Y:S04]  /*0c20*/  STS [R15+0x4], R8 ;  /* 0x000004080f007388 */ /* 0x0003e80000000800 */
[----:B------:R1:W-:Y:S04]  /*0c30*/  STS [R7+0x4], R10 ;  /* 0x0000040a07007388 */ /* 0x0003e80000000800 */
[----:B------:R1:W-:Y:S04]  /*0c40*/  STS [R15+0x8], R12 ;  /* 0x0000080c0f007388 */ /* 0x0003e80000000800 */
[----:B------:R1:W-:Y:S04]  /*0c50*/  STS [R7+0x8], R16 ;  /* 0x0000081007007388 */ /* 0x0003e80000000800 */
[----:B------:R1:W-:Y:S04]  /*0c60*/  STS [R15+0xc], R11 ;  /* 0x00000c0b0f007388 */ /* 0x0003e80000000800 */
[----:B------:R1:W-:Y:S01]  /*0c70*/  STS [R7+0xc], R6 ;  /* 0x00000c0607007388 */ /* 0x0003e20000000800 */
[----:B------:R-:W-:-:S07]  /*0c80*/  VIADD R5, R5, 0x4 ;  /* 0x0000000405057836 */ /* 0x000fce0000000000 */
.L_x_5:
[----:B------:R-:W-:Y:S05]  /*0c90*/  @!P1 BRA `(.L_x_1) ;  /* 0x0000000000e09947 */ /* 0x000fea0003800000 */
[----:B------:R-:W-:Y:S02]  /*0ca0*/  ISETP.NE.AND P0, PT, R17, 0x1, PT ;  /* 0x000000011100780c */ /* 0x000fe40003f05270 */
[----:B------:R-:W-:-:S04]  /*0cb0*/  LOP3.LUT R4, R4, 0x1, RZ, 0xc0, !PT ;  /* 0x0000000104047812 */ /* 0x000fc800078ec0ff */
[----:B------:R-:W-:-:S07]  /*0cc0*/  ISETP.NE.U32.AND P1, PT, R4, 0x1, PT ;  /* 0x000000010400780c */ /* 0x000fce0003f25070 */
[----:B------:R-:W-:Y:S06]  /*0cd0*/  @!P0 BRA `(.L_x_6) ;  /* 0x00000000007c8947 */ /* 0x000fec0003800000 */
[----:B-1----:R-:W1:Y:S02]  /*0ce0*/  LDC.64 R2, c[0x0][0x398] ;  /* 0x0000e600ff027b82 */ /* 0x002e640000000a00 */
[----:B-1----:R-:W-:-:S04]  /*0cf0*/  IMAD.WIDE R8, R5, 0x4, R2 ;  /* 0x0000000405087825 */ /* 0x002fc800078e0202 */
[----:B------:R-:W-:Y:S02]  /*0d00*/  IMAD.WIDE.U32 R2, R5, 0x4, R2 ;  /* 0x0000000405027825 */ /* 0x000fe400078e0002 */
[----:B------:R-:W3:Y:S04]  /*0d10*/  LDG.E.CONSTANT R8, desc[UR8][R8.64+-0x4] ;  /* 0xfffffc0808087981 */ /* 0x000ee8000c1e9900 */
[----:B------:R-:W3:Y:S04]  /*0d20*/  LDG.E.CONSTANT R7, desc[UR8][R2.64] ;  /* 0x0000000802077981 */ /* 0x000ee8000c1e9900 */
[----:B------:R-:W4:Y:S01]  /*0d30*/  LDG.E.CONSTANT R4, desc[UR8][R2.64+0x4] ;  /* 0x0000040802047981 */ /* 0x000f22000c1e9900 */
[----:B------:R-:W1:Y:S01]  /*0d40*/  S2R R13, SR_CgaCtaId ;  /* 0x00000000000d7919 */ /* 0x000e620000008800 */
[----:B---3--:R-:W-:-:S02]  /*0d50*/  IADD3 R10, PT, PT, R7, 0x7f, -R8 ;  /* 0x0000007f070a7810 */ /* 0x008fc40007ffe808 */
[----:B----4-:R-:W-:Y:S02]  /*0d60*/  IADD3 R4, PT, PT, R4, 0x7f, -R7 ;  /* 0x0000007f04047810 */ /* 0x010fe40007ffe807 */
[----:B--2---:R-:W-:Y:S02]  /*0d70*/  SHF.R.S32.HI R11, RZ, 0x1f, R10 ;  /* 0x0000001fff0b7819 */ /* 0x004fe4000001140a */
[----:B------:R-:W-:Y:S02]  /*0d80*/  SHF.R.S32.HI R7, RZ, 0x1f, R4 ;  /* 0x0000001fff077819 */ /* 0x000fe40000011404 */
[----:B------:R-:W-:Y:S02]  /*0d90*/  LEA.HI R11, R11, R10, RZ, 0x7 ;  /* 0x0000000a0b0b7211 */ /* 0x000fe400078f38ff */
[----:B------:R-:W-:Y:S02]  /*0da0*/  MOV R10, 0x400 ;  /* 0x00000400000a7802 */ /* 0x000fe40000000f00 */
[----:B------:R-:W-:-:S02]  /*0db0*/  LEA.HI R7, R7, R4, RZ, 0x7 ;  /* 0x0000000407077211 */ /* 0x000fc400078f38ff */
[----:B------:R-:W-:Y:S01]  /*0dc0*/  SHF.R.S32.HI R11, RZ, 0x7, R11 ;  /* 0x00000007ff0b7819 */ /* 0x000fe2000001140b */
[----:B------:R-:W-:Y:S01]  /*0dd0*/  VIADD R10, R10, 0x8000 ;  /* 0x000080000a0a7836 */ /* 0x000fe20000000000 */
[----:B------:R-:W-:-:S03]  /*0de0*/  SHF.R.S32.HI R7, RZ, 0x7, R7 ;  /* 0x00000007ff077819 */ /* 0x000fc60000011407 */
[----:B------:R-:W-:Y:S01]  /*0df0*/  VIADD R3, R11, 0xf ;  /* 0x0000000f0b037836 */ /* 0x000fe20000000000 */
[----:B-1----:R-:W-:Y:S01]  /*0e00*/  LEA R10, R13, R10, 0x18 ;  /* 0x0000000a0d0a7211 */ /* 0x002fe200078ec0ff */
[----:B------:R-:W-:-:S03]  /*0e10*/  VIADD R2, R7, 0xf ;  /* 0x0000000f07027836 */ /* 0x000fc60000000000 */
[----:B------:R-:W-:Y:S01]  /*0e20*/  LEA.HI R3, R3, R3, RZ, 0x4 ;  /* 0x0000000303037211 */ /* 0x000fe200078f20ff */
[C---:B------:R-:W-:Y:S01]  /*0e30*/  IMAD R10, R5.reuse, 0x4, R10 ;  /* 0x00000004050a7824 */ /* 0x040fe200078e020a */
[----:B------:R-:W-:Y:S01]  /*0e40*/  LEA.HI R2, R2, R2, RZ, 0x4 ;  /* 0x0000000202027211 */ /* 0x000fe200078f20ff */
[----:B------:R-:W-:Y:S01]  /*0e50*/  VIADD R5, R5, 0x2 ;  /* 0x0000000205057836 */ /* 0x000fe20000000000 */
[----:B------:R-:W-:Y:S01]  /*0e60*/  LEA.HI.SX32 R3, R3, R6, 0x1c ;  /* 0x0000000603037211 */ /* 0x000fe200078fe2ff */
[----:B------:R-:W-:Y:S01]  /*0e70*/  IMAD R4, R0, 0x4, R10 ;  /* 0x0000000400047824 */ /* 0x000fe200078e020a */
[----:B------:R3:W-:Y:S02]  /*0e80*/  STS [R10], R11 ;  /* 0x0000000b0a007388 */ /* 0x0007e40000000800 */
[----:B------:R-:W-:Y:S02]  /*0e90*/  LEA.HI.SX32 R6, R2, R3, 0x1c ;  /* 0x0000000302067211 */ /* 0x000fe400078fe2ff */
[----:B------:R3:W-:Y:S04]  /*0ea0*/  STS [R4], R3 ;  /* 0x0000000304007388 */ /* 0x0007e80000000800 */
[----:B------:R3:W-:Y:S04]  /*0eb0*/  STS [R10+0x4], R7 ;  /* 0x000004070a007388 */ /* 0x0007e80000000800 */
[----:B------:R3:W-:Y:S02]  /*0ec0*/  STS [R4+0x4], R6 ;  /* 0x0000040604007388 */ /* 0x0007e40000000800 */
.L_x_6:
[----:B------:R-:W-:Y:S05]  /*0ed0*/  @P1 BRA `(.L_x_1) ;  /* 0x0000000000501947 */ /* 0x000fea0003800000 */
[----:B-1----:R-:W3:Y:S02]  /*0ee0*/  LDC.64 R8, c[0x0][0x398] ;  /* 0x0000e600ff087b82 */ /* 0x002ee40000000a00 */
[----:B---3--:R-:W-:-:S04]  /*0ef0*/  IMAD.WIDE R2, R5, 0x4, R8 ;  /* 0x0000000405027825 */ /* 0x008fc800078e0208 */
[----:B------:R-:W-:Y:S02]  /*0f00*/  IMAD.WIDE.U32 R8, R5, 0x4, R8 ;  /* 0x0000000405087825 */ /* 0x000fe400078e0008 */
[----:B------:R-:W3:Y:S04]  /*0f10*/  LDG.E.CONSTANT R2, desc[UR8][R2.64+-0x4] ;  /* 0xfffffc0802027981 */ /* 0x000ee8000c1e9900 */
[----:B------:R-:W3:Y:S01]  /*0f20*/  LDG.E.CONSTANT R9, desc[UR8][R8.64] ;  /* 0x0000000808097981 */ /* 0x000ee2000c1e9900 */
[----:B------:R-:W-:Y:S01]  /*0f30*/  MOV R10, 0x400 ;  /* 0x00000400000a7802 */ /* 0x000fe20000000f00 */
[----:B--2---:R-:W1:Y:S04]  /*0f40*/  S2R R11, SR_CgaCtaId ;  /* 0x00000000000b7919 */ /* 0x004e680000008800 */
[----:B------:R-:W-:-:S05]  /*0f50*/  VIADD R10, R10, 0x8000 ;  /* 0x000080000a0a7836 */ /* 0x000fca0000000000 */
[----:B-1----:R-:W-:-:S05]  /*0f60*/  LEA R10, R11, R10, 0x18 ;  /* 0x0000000a0b0a7211 */ /* 0x002fca00078ec0ff */
[----:B------:R-:W-:-:S04]  /*0f70*/  IMAD R5, R5, 0x4, R10 ;  /* 0x0000000405057824 */ /* 0x000fc800078e020a */
[----:B------:R-:W-:Y:S01]  /*0f80*/  IMAD R0, R0, 0x4, R5 ;  /* 0x0000000400007824 */ /* 0x000fe200078e0205 */
[----:B---3--:R-:W-:-:S04]  /*0f90*/  IADD3 R4, PT, PT, R9, 0x7f, -R2 ;  /* 0x0000007f09047810 */ /* 0x008fc80007ffe802 */
[----:B------:R-:W-:-:S04]  /*0fa0*/  SHF.R.S32.HI R7, RZ, 0x1f, R4 ;  /* 0x0000001fff077819 */ /* 0x000fc80000011404 */
[----:B------:R-:W-:-:S04]  /*0fb0*/  LEA.HI R7, R7, R4, RZ, 0x7 ;  /* 0x0000000407077211 */ /* 0x000fc800078f38ff */
[----:B------:R-:W-:-:S05]  /*0fc0*/  SHF.R.S32.HI R7, RZ, 0x7, R7 ;  /* 0x00000007ff077819 */ /* 0x000fca0000011407 */
[----:B------:R-:W-:Y:S01]  /*0fd0*/  VIADD R4, R7, 0xf ;  /* 0x0000000f07047836 */ /* 0x000fe20000000000 */
[----:B------:R4:W-:Y:S04]  /*0fe0*/  STS [R5], R7 ;  /* 0x0000000705007388 */ /* 0x0009e80000000800 */
[----:B------:R-:W-:-:S04]  /*0ff0*/  LEA.HI R3, R4, R4, RZ, 0x4 ;  /* 0x0000000404037211 */ /* 0x000fc800078f20ff */
[----:B------:R-:W-:-:S05]  /*1000*/  LEA.HI.SX32 R3, R3, R6, 0x1c ;  /* 0x0000000603037211 */ /* 0x000fca00078fe2ff */
[----:B------:R4:W-:Y:S02]  /*1010*/  STS [R0], R3 ;  /* 0x0000000300007388 */ /* 0x0009e40000000800 */
.L_x_1:
[----:B------:R-:W-:Y:S05]  /*1020*/  BSYNC.RECONVERGENT B0 ;  /* 0x0000000000007941 */ /* 0x000fea0003800200 */
.L_x_0:
[----:B------:R-:W5:Y:S01]  /*1030*/  LDCU UR4, c[0x0][0x3ac] ;  /* 0x00007580ff0477ac */ /* 0x000f620008000800 */
[----:B------:R-:W-:Y:S01]  /*1040*/  BSSY.RECONVERGENT B1, `(.L_x_7) ;  /* 0x00000d3000017945 */ /* 0x000fe20003800200 */
[----:B-----5:R-:W-:Y:S01]  /*1050*/  UISETP.GE.AND UP0, UPT, UR4, 0x1, UPT ;  /* 0x000000010400788c */ /* 0x020fe2000bf06270 */
[----:B------:R-:W-:Y:S08]  /*1060*/  BAR.SYNC.DEFER_BLOCKING 0x0 ;  /* 0x0000000000007b1d */ /* 0x000ff00000010000 */
[----:B------:R-:W-:Y:S05]  /*1070*/  BRA.U !UP0, `(.L_x_8) ;  /* 0x00000001085c7547 */ /* 0x000fea000b800000 */
[----:B------:R-:W5:Y:S01]  /*1080*/  S2UR UR6, SR_CgaCtaId ;  /* 0x00000000000679c3 */ /* 0x000f620000008800 */
[----:B------:R-:W-:Y:S01]  /*1090*/  UMOV UR5, 0x400 ;  /* 0x0000040000057882 */ /* 0x000fe20000000000 */
[----:B-1-34-:R-:W-:Y:S01]  /*10a0*/  IMAD.MOV.U32 R3, RZ, RZ, RZ ;  /* 0x000000ffff037224 */ /* 0x01afe200078e00ff */
[----:B------:R-:W-:Y:S01]  /*10b0*/  UIADD3 UR5, UPT, UPT, UR5, 0x8000, URZ ;  /* 0x0000800005057890 */ /* 0x000fe2000fffe0ff */
[----:B------:R-:W-:-:S03]  /*10c0*/  IMAD.MOV.U32 R0, RZ, RZ, RZ ;  /* 0x000000ffff007224 */ /* 0x000fc600078e00ff */
[----:B-----5:R-:W-:-:S04]  /*10d0*/  ULEA UR6, UR6, UR5, 0x18 ;  /* 0x0000000506067291 */ /* 0x020fc8000f8ec0ff */
[----:B------:R-:W-:-:S09]  /*10e0*/  ULEA UR4, UR4, UR6, 0x2 ;  /* 0x0000000604047291 */ /* 0x000fd2000f8e10ff */
[----:B------:R-:W1:Y:S02]  /*10f0*/  LDS R2, [UR4] ;  /* 0x00000004ff027984 */ /* 0x000e640008000800 */
[----:B-1----:R-:W-:-:S13]  /*1100*/  ISETP.LE.AND P0, PT, R2, UR7, PT ;  /* 0x0000000702007c0c */ /* 0x002fda000bf03270 */
[----:B------:R-:W-:Y:S05]  /*1110*/  @!P0 BRA `(.L_x_9) ;  /* 0x0000000000508947 */ /* 0x000fea0003800000 */
[----:B------:R-:W1:Y:S01]  /*1120*/  LDCU UR4, c[0x0][0x3ac] ;  /* 0x00007580ff0477ac */ /* 0x000e620008000800 */
[----:B------:R-:W-:Y:S01]  /*1130*/  NOP ;  /* 0x0000000000007918 */ /* 0x000fe20000000000 */
.L_x_10:
[----:B------:R-:W-:-:S05]  /*1140*/  VIADD R3, R3, 0x1 ;  /* 0x0000000103037836 */ /* 0x000fca0000000000 */
[----:B-1----:R-:W-:-:S13]  /*1150*/  ISETP.NE.AND P0, PT, R3, UR4, PT ;  /* 0x0000000403007c0c */ /* 0x002fda000bf05270 */
[----:B------:R-:W-:Y:S05]  /*1160*/  @!P0 BRA `(.L_x_8) ;  /* 0x0000000000208947 */ /* 0x000fea0003800000 */
[----:B------:R-:W-:Y:S02]  /*1170*/  VIADD R0, R3, UR4 ;  /* 0x0000000403007c36 */ /* 0x000fe40008000000 */
[----:B------:R-:W-:-:S03]  /*1180*/  IMAD.MOV.U32 R4, RZ, RZ, R2 ;  /* 0x000000ffff047224 */ /* 0x000fc600078e0002 */
[----:B------:R-:W-:-:S05]  /*1190*/  LEA R0, R0, UR6, 0x2 ;  /* 0x0000000600007c11 */ /* 0x000fca000f8e10ff */
[----:B------:R-:W1:Y:S02]  /*11a0*/  LDS R2, [R0] ;  /* 0x0000000000027984 */ /* 0x000e640000000800 */
[----:B-1----:R-:W-:-:S13]  /*11b0*/  ISETP.LE.AND P0, PT, R2, UR7, PT ;  /* 0x0000000702007c0c */ /* 0x002fda000bf03270 */
[----:B------:R-:W-:Y:S05]  /*11c0*/  @P0 BRA `(.L_x_10) ;  /* 0xfffffffc00dc0947 */ /* 0x000fea000383ffff */
[----:B------:R-:W-:Y:S01]  /*11d0*/  IMAD.MOV.U32 R0, RZ, RZ, R4 ;  /* 0x000000ffff007224 */ /* 0x000fe200078e0004 */
[----:B------:R-:W-:Y:S06]  /*11e0*/  BRA `(.L_x_9) ;  /* 0x00000000001c7947 */ /* 0x000fec0003800000 */
.L_x_8:
[----:B------:R-:W-:Y:S01]  /*11f0*/  ISETP.NE.AND P0, PT, R14, RZ, PT ;  /* 0x000000ff0e00720c */ /* 0x000fe20003f05270 */
[----:B-1----:R-:W-:Y:S02]  /*1200*/  IMAD.MOV.U32 R2, RZ, RZ, RZ ;  /* 0x000000ffff027224 */ /* 0x002fe400078e00ff */
[----:B----4-:R-:W-:Y:S02]  /*1210*/  IMAD.MOV.U32 R0, RZ, RZ, RZ ;  /* 0x000000ffff007224 */ /* 0x010fe400078e00ff */
[----:B--23--:R-:W-:Y:S02]  /*1220*/  IMAD.MOV.U32 R6, RZ, RZ, RZ ;  /* 0x000000ffff067224 */ /* 0x00cfe400078e00ff */
[----:B------:R-:W-:-:S06]  /*1230*/  IMAD.MOV.U32 R9, RZ, RZ, RZ ;  /* 0x000000ffff097224 */ /* 0x000fcc00078e00ff */
[----:B------:R-:W-:Y:S05]  /*1240*/  @!P0 BRA `(.L_x_11) ;  /* 0x00000000003c8947 */ /* 0x000fea0003800000 */
[----:B------:R-:W-:Y:S05]  /*1250*/  BRA `(.L_x_12) ;  /* 0x0000000800c47947 */ /* 0x000fea0003800000 */
.L_x_9:
[----:B------:R-:W-:Y:S02]  /*1260*/  ISETP.NE.AND P0, PT, R14, RZ, PT ;  /* 0x000000ff0e00720c */ /* 0x000fe40003f05270 */
[----:B------:R-:W-:-:S05]  /*1270*/  IADD3 R0, PT, PT, -R0, UR7, RZ ;  /* 0x0000000700007c10 */ /* 0x000fca000fffe1ff */
[----:B------:R-:W-:-:S06]  /*1280*/  IMAD.SHL.U32 R9, R0, 0x10, RZ ;  /* 0x0000001000097824 */ /* 0x000fcc00078e00ff */
[----:B------:R-:W-:Y:S05]  /*1290*/  @P0 BRA `(.L_x_12) ;  /* 0x0000000800b40947 */ /* 0x000fea0003800000 */
[----:B------:R-:W-:Y:S01]  /*12a0*/  ISETP.NE.AND P0, PT, R3, RZ, PT ;  /* 0x000000ff0300720c */ /* 0x000fe20003f05270 */
[----:B--2---:R-:W-:-:S12]  /*12b0*/  IMAD.MOV.U32 R6, RZ, RZ, RZ ;  /* 0x000000ffff067224 */ /* 0x004fd800078e00ff */
[----:B------:R-:W1:Y:S02]  /*12c0*/  @P0 LDC.64 R4, c[0x0][0x398] ;  /* 0x0000e600ff040b82 */ /* 0x000e640000000a00 */
[----:B-1----:R-:W-:-:S05]  /*12d0*/  @P0 IMAD.WIDE.U32 R4, R3, 0x4, R4 ;  /* 0x0000000403040825 */ /* 0x002fca00078e0004 */
[----:B------:R1:W5:Y:S01]  /*12e0*/  @P0 LDG.E.CONSTANT R6, desc[UR8][R4.64+-0x4] ;  /* 0xfffffc0804060981 */ /* 0x000362000c1e9900 */
[----:B------:R-:W-:Y:S01]  /*12f0*/  LEA R7, R3, UR6, 0x2 ;  /* 0x0000000603077c11 */ /* 0x000fe2000f8e10ff */
[----:B------:R-:W-:Y:S02]  /*1300*/  IMAD.MOV.U32 R2, RZ, RZ, RZ ;  /* 0x000000ffff027224 */ /* 0x000fe400078e00ff */
[----:B------:R-:W-:Y:S02]  /*1310*/  @P0 IMAD.MOV.U32 R2, RZ, RZ, R3 ;  /* 0x000000ffff020224 */ /* 0x000fe400078e0003 */
[----:B------:R-:W2:Y:S02]  /*1320*/  LDS R0, [R7] ;  /* 0x0000000007007984 */ /* 0x000ea40000000800 */
[----:B-12---:R-:W-:-:S07]  /*1330*/  IMAD.IADD R0, R0, 0x1, -R9 ;  /* 0x0000000100007824 */ /* 0x006fce00078e0a09 */
.L_x_11:
[----:B------:R-:W1:Y:S02]  /*1340*/  LDC.64 R4, c[0x0][0x398] ;  /* 0x0000e600ff047b82 */ /* 0x000e640000000a00 */
[----:B-1----:R-:W-:-:S05]  /*1350*/  IMAD.WIDE.U32 R4, R2, 0x4, R4 ;  /* 0x0000000402047825 */ /* 0x002fca00078e0004 */
[----:B------:R-:W2:Y:S01]  /*1360*/  LDG.E.CONSTANT R8, desc[UR8][R4.64] ;  /* 0x0000000804087981 */ /* 0x000ea2000c1e9900 */
[----:B------:R-:W1:Y:S01]  /*1370*/  S2UR UR5, SR_CgaCtaId ;  /* 0x00000000000579c3 */ /* 0x000e620000008800 */
[----:B------:R-:W-:Y:S01]  /*1380*/  ISETP.NE.AND P0, PT, R2, RZ, PT ;  /* 0x000000ff0200720c */ /* 0x000fe20003f05270 */
[----:B------:R-:W-:Y:S01]  /*1390*/  UMOV UR4, 0x400 ;  /* 0x0000040000047882 */ /* 0x000fe20000000000 */
[----:B------:R-:W-:Y:S01]  /*13a0*/  BSSY.RECONVERGENT B0, `(.L_x_13) ;  /* 0x0000094000007945 */ /* 0x000fe20003800200 */
[----:B------:R-:W-:Y:S01]  /*13b0*/  IMAD.MOV.U32 R3, RZ, RZ, RZ ;  /* 0x000000ffff037224 */ /* 0x000fe200078e00ff */
[----:B-1----:R-:W-:-:S09]  /*13c0*/  ULEA UR4, UR5, UR4, 0x18 ;  /* 0x0000000405047291 */ /* 0x002fd2000f8ec0ff */
[----:B-----5:R1:W-:Y:S04]  /*13d0*/  STS [UR4+0x8104], R6 ;  /* 0x00810406ff007988 */ /* 0x0203e80008000804 */
[----:B--2---:R1:W-:Y:S01]  /*13e0*/  STS.64 [UR4+0x8108], R8 ;  /* 0x00810808ff007988 */ /* 0x0043e20008000a04 */
[----:B------:R-:W-:Y:S05]  /*13f0*/  @!P0 BRA `(.L_x_14) ;  /* 0x0000000800388947 */ /* 0x000fea0003800000 */
[C---:B------:R-:W-:Y:S01]  /*1400*/  ISETP.GE.U32.AND P0, PT, R2.reuse, 0x8, PT ;  /* 0x000000080200780c */ /* 0x040fe20003f06070 */
[----:B------:R-:W-:Y:S01]  /*1410*/  BSSY.RECONVERGENT B2, `(.L_x_15) ;  /* 0x0000043000027945 */ /* 0x000fe20003800200 */
[----:B------:R-:W-:Y:S01]  /*1420*/  LOP3.LUT R21, R2, 0x7, RZ, 0xc0, !PT ;  /* 0x0000000702157812 */ /* 0x000fe200078ec0ff */
[----:B-1----:R-:W-:Y:S02]  /*1430*/  IMAD.MOV.U32 R6, RZ, RZ, RZ ;  /* 0x000000ffff067224 */ /* 0x002fe400078e00ff */
[----:B------:R-:W-:Y:S01]  /*1440*/  IMAD.MOV.U32 R3, RZ, RZ, RZ ;  /* 0x000000ffff037224 */ /* 0x000fe200078e00ff */
[----:B------:R-:W-:-:S07]  /*1450*/  ISETP.NE.AND P1, PT, R21, RZ, PT ;  /* 0x000000ff1500720c */ /* 0x000fce0003f25270 */
[----:B------:R-:W-:Y:S06]  /*1460*/  @!P0 BRA `(.L_x_16) ;  /* 0x0000000000f48947 */ /* 0x000fec0003800000 */
[----:B------:R-:W1:Y:S01]  /*1470*/  LDCU.64 UR4, c[0x0][0x398] ;  /* 0x00007300ff0477ac */ /* 0x000e620008000a00 */
[C---:B------:R-:W-:Y:S01]  /*1480*/  LOP3.LUT R7, R2.reuse, 0xfffffff8, RZ, 0xc0, !PT ;  /* 0xfffffff802077812 */ /* 0x040fe200078ec0ff */
[----:B------:R-:W-:Y:S01]  /*1490*/  IMAD.MOV.U32 R20, RZ, RZ, RZ ;  /* 0x000000ffff147224 */ /* 0x000fe200078e00ff */
[----:B------:R-:W-:Y:S01]  /*14a0*/  LOP3.LUT R6, R2, 0x7ffffff8, RZ, 0xc0, !PT ;  /* 0x7ffffff802067812 */ /* 0x000fe200078ec0ff */
[----:B------:R-:W-:Y:S02]  /*14b0*/  IMAD.MOV.U32 R3, RZ, RZ, RZ ;  /* 0x000000ffff037224 */ /* 0x000fe400078e00ff */
[----:B------:R-:W-:Y:S01]  /*14c0*/  IMAD.MOV R7, RZ, RZ, -R7 ;  /* 0x000000ffff077224 */ /* 0x000fe200078e0a07 */
[----:B-1----:R-:W-:-:S04]  /*14d0*/  UIADD3 UR4, UP0, UPT, UR4, 0xc, URZ ;  /* 0x0000000c04047890 */ /* 0x002fc8000ff1e0ff */
[----:B------:R-:W-:Y:S02]  /*14e0*/  UIADD3.X UR5, UPT, UPT, URZ, UR5, URZ, UP0, !UPT ;  /* 0x00000005ff057290 */ /* 0x000fe400087fe4ff */
[----:B------:R-:W-:-:S04]  /*14f0*/  IMAD.U32 R4, RZ, RZ, UR4 ;  /* 0x00000004ff047e24 */ /* 0x000fc8000f8e00ff */
[----:B------:R-:W-:-:S07]  /*1500*/  IMAD.U32 R5, RZ, RZ, UR5 ;  /* 0x00000005ff057e24 */ /* 0x000fce000f8e00ff */
.L_x_17:
[----:B------:R-:W-:Y:S01]  /*1510*/  ISETP.NE.AND P0, PT, R20, RZ, PT ;  /* 0x000000ff1400720c */ /* 0x000fe20003f05270 */
[----:B------:R-:W2:Y:S04]  /*1520*/  LDG.E.CONSTANT R16, desc[UR8][R4.64+-0xc] ;  /* 0xfffff40804107981 */ /* 0x000ea8000c1e9900 */
[----:B------:R-:W2:Y:S04]  /*1530*/  LDG.E.CONSTANT R15, desc[UR8][R4.64+-0x8] ;  /* 0xfffff808040f7981 */ /* 0x000ea8000c1e9900 */
[----:B------:R-:W3:Y:S04]  /*1540*/  LDG.E.CONSTANT R19, desc[UR8][R4.64+-0x4] ;  /* 0xfffffc0804137981 */ /* 0x000ee8000c1e9900 */
[----:B------:R-:W4:Y:S04]  /*1550*/  @P0 LDG.E.CONSTANT R17, desc[UR8][R4.64+-0x10] ;  /* 0xfffff00804110981 */ /* 0x000f28000c1e9900 */
[----:B------:R-:W5:Y:S04]  /*1560*/  LDG.E.CONSTANT R12, desc[UR8][R4.64] ;  /* 0x00000008040c7981 */ /* 0x000f68000c1e9900 */
[----:B------:R-:W5:Y:S04]  /*1570*/  LDG.E.CONSTANT R11, desc[UR8][R4.64+0x4] ;  /* 0x00000408040b7981 */ /* 0x000f68000c1e9900 */
[----:B------:R-:W5:Y:S04]  /*1580*/  LDG.E.CONSTANT R8, desc[UR8][R4.64+0x8] ;  /* 0x0000080804087981 */ /* 0x000f68000c1e9900 */
[----:B------:R-:W5:Y:S04]  /*1590*/  LDG.E.CONSTANT R10, desc[UR8][R4.64+0xc] ;  /* 0x00000c08040a7981 */ /* 0x000f68000c1e9900 */
[----:B------:R1:W5:Y:S01]  /*15a0*/  LDG.E.CONSTANT R9, desc[UR8][R4.64+0x10] ;  /* 0x0000100804097981 */ /* 0x000362000c1e9900 */
[----:B------:R-:W-:-:S02]  /*15b0*/  IMAD.MOV.U32 R13, RZ, RZ, 0x3 ;  /* 0x00000003ff0d7424 */ /* 0x000fc400078e00ff */
[----:B------:R-:W-:Y:S02]  /*15c0*/  VIADD R7, R7, 0x8 ;  /* 0x0000000807077836 */ /* 0x000fe40000000000 */
[----:B------:R-:W-:Y:S01]  /*15d0*/  VIADD R20, R20, 0x8 ;  /* 0x0000000814147836 */ /* 0x000fe20000000000 */
[----:B-1----:R-:W-:-:S05]  /*15e0*/  IADD3 R4, P2, PT, R4, 0x20, RZ ;  /* 0x0000002004047810 */ /* 0x002fca0007f5e0ff */
[----:B------:R-:W-:Y:S01]  /*15f0*/  IMAD.X R5, RZ, RZ, R5, P2 ;  /* 0x000000ffff057224 */ /* 0x000fe200010e0605 */
[----:B----4-:R-:W-:Y:S02]  /*1600*/  @P0 IADD3 R13, PT, PT, -R17, 0x3, RZ ;  /* 0x00000003110d0810 */ /* 0x010fe40007ffe1ff */
[----:B--2---:R-:W-:-:S03]  /*1610*/  IADD3 R17, PT, PT, R15, 0x3, -R16 ;  /* 0x000000030f117810 */ /* 0x004fc60007ffe810 */
[----:B------:R-:W-:Y:S01]  /*1620*/  IMAD.IADD R13, R16, 0x1, R13 ;  /* 0x00000001100d7824 */ /* 0x000fe200078e020d */
[----:B------:R-:W-:Y:S02]  /*1630*/  SHF.R.S32.HI R18, RZ, 0x1f, R17 ;  /* 0x0000001fff127819 */ /* 0x000fe40000011411 */
[----:B---3--:R-:W-:Y:S02]  /*1640*/  IADD3 R15, PT, PT, R19, 0x3, -R15 ;  /* 0x00000003130f7810 */ /* 0x008fe40007ffe80f */
[----:B------:R-:W-:Y:S02]  /*1650*/  SHF.R.S32.HI R16, RZ, 0x1f, R13 ;  /* 0x0000001fff107819 */ /* 0x000fe4000001140d */
[----:B------:R-:W-:Y:S02]  /*1660*/  LEA.HI R18, R18, R17, RZ, 0x2 ;  /* 0x0000001112127211 */ /* 0x000fe400078f10ff */
[----:B------:R-:W-:Y:S02]  /*1670*/  LEA.HI R16, R16, R13, RZ, 0x2 ;  /* 0x0000000d10107211 */ /* 0x000fe400078f10ff */
[----:B------:R-:W-:-:S02]  /*1680*/  SHF.R.S32.HI R13, RZ, 0x2, R18 ;  /* 0x00000002ff0d7819 */ /* 0x000fc40000011412 */
[----:B------:R-:W-:Y:S02]  /*1690*/  SHF.R.S32.HI R18, RZ, 0x1f, R15 ;  /* 0x0000001fff127819 */ /* 0x000fe4000001140f */
[----:B-----5:R-:W-:Y:S02]  /*16a0*/  IADD3 R19, PT, PT, R12, 0x3, -R19 ;  /* 0x000000030c137810 */ /* 0x020fe40007ffe813 */
[----:B------:R-:W-:Y:S02]  /*16b0*/  IADD3 R12, PT, PT, R11, 0x3, -R12 ;  /* 0x000000030b0c7810 */ /* 0x000fe40007ffe80c */
[----:B------:R-:W-:Y:S02]  /*16c0*/  LEA.HI.SX32 R13, R16, R13, 0x1e ;  /* 0x0000000d100d7211 */ /* 0x000fe400078ff2ff */
[----:B------:R-:W-:Y:S02]  /*16d0*/  LEA.HI R18, R18, R15, RZ, 0x2 ;  /* 0x0000000f12127211 */ /* 0x000fe400078f10ff */
[----:B------:R-:W-:-:S02]  /*16e0*/  SHF.R.S32.HI R16, RZ, 0x1f, R19 ;  /* 0x0000001fff107819 */ /* 0x000fc40000011413 */
[----:B------:R-:W-:Y:S02]  /*16f0*/  SHF.R.S32.HI R15, RZ, 0x1f, R12 ;  /* 0x0000001fff0f7819 */ /* 0x000fe4000001140c */
[----:B------:R-:W-:Y:S02]  /*1700*/  LEA.HI.SX32 R13, R18, R13, 0x1e ;  /* 0x0000000d120d7211 */ /* 0x000fe400078ff2ff */
[----:B------:R-:W-:Y:S02]  /*1710*/  LEA.HI R16, R16, R19, RZ, 0x2 ;  /* 0x0000001310107211 */ /* 0x000fe400078f10ff */
[----:B------:R-:W-:Y:S02]  /*1720*/  IADD3 R11, PT, PT, R8, 0x3, -R11 ;  /* 0x00000003080b7810 */ /* 0x000fe40007ffe80b */
[----:B------:R-:W-:Y:S02]  /*1730*/  LEA.HI R12, R15, R12, RZ, 0x2 ;  /* 0x0000000c0f0c7211 */ /* 0x000fe400078f10ff */
[----:B------:R-:W-:-:S02]  /*1740*/  IADD3 R15, PT, PT, R10, 0x3, -R8 ;  /* 0x000000030a0f7810 */ /* 0x000fc40007ffe808 */
[----:B------:R-:W-:Y:S02]  /*1750*/  LEA.HI.SX32 R13, R16, R13, 0x1e ;  /* 0x0000000d100d7211 */ /* 0x000fe400078ff2ff */
[----:B------:R-:W-:Y:S02]  /*1760*/  SHF.R.S32.HI R8, RZ, 0x1f, R11 ;  /* 0x0000001fff087819 */ /* 0x000fe4000001140b */
[----:B------:R-:W-:Y:S02]  /*1770*/  LEA.HI R12, R12, R13, RZ, 0x1e ;  /* 0x0000000d0c0c7211 */ /* 0x000fe400078ff0ff */
[----:B------:R-:W-:Y:S02]  /*1780*/  SHF.R.S32.HI R16, RZ, 0x1f, R15 ;  /* 0x0000001fff107819 */ /* 0x000fe4000001140f */
[----:B------:R-:W-:Y:S02]  /*1790*/  IADD3 R9, PT, PT, R9, 0x3, -R10 ;  /* 0x0000000309097810 */ /* 0x000fe40007ffe80a */
[----:B------:R-:W-:-:S02]  /*17a0*/  LEA.HI R11, R8, R11, RZ, 0x2 ;  /* 0x0000000b080b7211 */ /* 0x000fc400078f10ff */
[----:B------:R-:W-:Y:S02]  /*17b0*/  ISETP.NE.AND P0, PT, R7, RZ, PT ;  /* 0x000000ff0700720c */ /* 0x000fe40003f05270 */
[----:B------:R-:W-:Y:S02]  /*17c0*/  LEA.HI R16, R16, R15, RZ, 0x2 ;  /* 0x0000000f10107211 */ /* 0x000fe400078f10ff */
[----:B------:R-:W-:Y:S02]  /*17d0*/  SHF.R.S32.HI R8, RZ, 0x1f, R9 ;  /* 0x0000001fff087819 */ /* 0x000fe40000011409 */
[----:B------:R-:W-:Y:S02]  /*17e0*/  LEA.HI R11, R11, R12, RZ, 0x1e ;  /* 0x0000000c0b0b7211 */ /* 0x000fe400078ff0ff */
[----:B------:R-:W-:Y:S02]  /*17f0*/  LEA.HI R8, R8, R9, RZ, 0x2 ;  /* 0x0000000908087211 */ /* 0x000fe400078f10ff */
[----:B------:R-:W-:-:S04]  /*1800*/  LEA.HI R11, R16, R11, RZ, 0x1e ;  /* 0x0000000b100b7211 */ /* 0x000fc800078ff0ff */
[----:B------:R-:W-:-:S05]  /*1810*/  LEA.HI R8, R8, R11, RZ, 0x1e ;  /* 0x0000000b08087211 */ /* 0x000fca00078ff0ff */
[----:B------:R-:W-:Y:S01]  /*1820*/  IMAD R3, R8, 0x4, R3 ;  /* 0x0000000408037824 */ /* 0x000fe200078e0203 */
[----:B------:R-:W-:Y:S06]  /*1830*/  @P0 BRA `(.L_x_17) ;  /* 0xfffffffc00340947 */ /* 0x000fec000383ffff */
.L_x_16:
[----:B------:R-:W-:Y:S05]  /*1840*/  BSYNC.RECONVERGENT B2 ;  /* 0x0000000000027941 */ /* 0x000fea0003800200 */
.L_x_15:
[----:B------:R-:W-:Y:S05]  /*1850*/  @!P1 BRA `(.L_x_14) ;  /* 0x0000000400209947 */ /* 0x000fea0003800000 */
[----:B------:R-:W-:Y:S01]  /*1860*/  ISETP.GE.U32.AND P0, PT, R21, 0x4, PT ;  /* 0x000000041500780c */ /* 0x000fe20003f06070 */
[----:B------:R-:W-:Y:S01]  /*1870*/  BSSY.RECONVERGENT B2, `(.L_x_18) ;  /* 0x0000020000027945 */ /* 0x000fe20003800200 */
[----:B------:R-:W-:-:S04]  /*1880*/  LOP3.LUT R15, R2, 0x3, RZ, 0xc0, !PT ;  /* 0x00000003020f7812 */ /* 0x000fc800078ec0ff */
[----:B------:R-:W-:-:S07]  /*1890*/  ISETP.NE.AND P1, PT, R15, RZ, PT ;  /* 0x000000ff0f00720c */ /* 0x000fce0003f25270 */
[----:B------:R-:W-:Y:S06]  /*18a0*/  @!P0 BRA `(.L_x_19) ;  /* 0x0000000000708947 */ /* 0x000fec0003800000 */
[----:B------:R-:W1:Y:S01]  /*18b0*/  LDC.64 R4, c[0x0][0x398] ;  /* 0x0000e600ff047b82 */ /* 0x000e620000000a00 */
[C---:B------:R-:W-:Y:S01]  /*18c0*/  ISETP.NE.AND P0, PT, R6.reuse, RZ, PT ;  /* 0x000000ff0600720c */ /* 0x040fe20003f05270 */
[----:B-1----:R-:W-:-:S12]  /*18d0*/  IMAD.WIDE.U32 R4, R6, 0x4, R4 ;  /* 0x0000000406047825 */ /* 0x002fd800078e0004 */
[----:B------:R-:W2:Y:S04]  /*18e0*/  @P0 LDG.E.CONSTANT R10, desc[UR8][R4.64+-0x4] ;  /* 0xfffffc08040a0981 */ /* 0x000ea8000c1e9900 */
[----:B------:R-:W3:Y:S04]  /*18f0*/  LDG.E.CONSTANT R8, desc[UR8][R4.64] ;  /* 0x0000000804087981 */ /* 0x000ee8000c1e9900 */
[----:B------:R-:W4:Y:S04]  /*1900*/  LDG.E.CONSTANT R9, desc[UR8][R4.64+0x4] ;  /* 0x0000040804097981 */ /* 0x000f28000c1e9900 */
[----:B------:R-:W5:Y:S04]  /*1910*/  LDG.E.CONSTANT R12, desc[UR8][R4.64+0x8] ;  /* 0x00000808040c7981 */ /* 0x000f68000c1e9900 */
[----:B------:R-:W5:Y:S01]  /*1920*/  LDG.E.CONSTANT R13, desc[UR8][R4.64+0xc] ;  /* 0x00000c08040d7981 */ /* 0x000f62000c1e9900 */
[----:B------:R-:W-:-:S02]  /*1930*/  IMAD.MOV.U32 R7, RZ, RZ, 0x3 ;  /* 0x00000003ff077424 */ /* 0x000fc400078e00ff */
[----:B------:R-:W-:Y:S01]  /*1940*/  VIADD R6, R6, 0x4 ;  /* 0x0000000406067836 */ /* 0x000fe20000000000 */
[----:B--2---:R-:W-:-:S05]  /*1950*/  @P0 IADD3 R7, PT, PT, -R10, 0x3, RZ ;  /* 0x000000030a070810 */ /* 0x004fca0007ffe1ff */
[----:B---3--:R-:W-:Y:S01]  /*1960*/  IMAD.IADD R7, R8, 0x1, R7 ;  /* 0x0000000108077824 */ /* 0x008fe200078e0207 */
[----:B----4-:R-:W-:-:S04]  /*1970*/  IADD3 R10, PT, PT, R9, 0x3, -R8 ;  /* 0x00000003090a7810 */ /* 0x010fc80007ffe808 */
[----:B------:R-:W-:Y:S02]  /*1980*/  SHF.R.S32.HI R8, RZ, 0x1f, R7 ;  /* 0x0000001fff087819 */ /* 0x000fe40000011407 */
[----:B------:R-:W-:Y:S02]  /*1990*/  SHF.R.S32.HI R11, RZ, 0x1f, R10 ;  /* 0x0000001fff0b7819 */ /* 0x000fe4000001140a */
[----:B-----5:R-:W-:Y:S02]  /*19a0*/  IADD3 R9, PT, PT, R12, 0x3, -R9 ;  /* 0x000000030c097810 */ /* 0x020fe40007ffe809 */
[----:B------:R-:W-:Y:S02]  /*19b0*/  LEA.HI R11, R11, R10, RZ, 0x2 ;  /* 0x0000000a0b0b7211 */ /* 0x000fe400078f10ff */
[----:B------:R-:W-:Y:S02]  /*19c0*/  LEA.HI R8, R8, R7, RZ, 0x2 ;  /* 0x0000000708087211 */ /* 0x000fe400078f10ff */
[----:B------:R-:W-:-:S02]  /*19d0*/  SHF.R.S32.HI R10, RZ, 0x1f, R9 ;  /* 0x0000001fff0a7819 */ /* 0x000fc40000011409 */
[----:B------:R-:W-:Y:S02]  /*19e0*/  IADD3 R13, PT, PT, R13, 0x3, -R12 ;  /* 0x000000030d0d7810 */ /* 0x000fe40007ffe80c */
[----:B------:R-:W-:Y:S02]  /*19f0*/  SHF.R.U32.HI R11, RZ, 0x2, R11 ;  /* 0x00000002ff0b7819 */ /* 0x000fe4000001160b */
[----:B------:R-:W-:Y:S02]  /*1a00*/  LEA.HI R9, R10, R9, RZ, 0x2 ;  /* 0x000000090a097211 */ /* 0x000fe400078f10ff */
[----:B------:R-:W-:Y:S02]  /*1a10*/  SHF.R.S32.HI R4, RZ, 0x1f, R13 ;  /* 0x0000001fff047819 */ /* 0x000fe4000001140d */
[----:B------:R-:W-:Y:S02]  /*1a20*/  LEA.HI R8, R8, R11, RZ, 0x1e ;  /* 0x0000000b08087211 */ /* 0x000fe400078ff0ff */
[----:B------:R-:W-:-:S02]  /*1a30*/  LEA.HI R13, R4, R13, RZ, 0x2 ;  /* 0x0000000d040d7211 */ /* 0x000fc400078f10ff */
[----:B------:R-:W-:-:S04]  /*1a40*/  LEA.HI R8, R9, R8, RZ, 0x1e ;  /* 0x0000000809087211 */ /* 0x000fc800078ff0ff */
[----:B------:R-:W-:-:S05]  /*1a50*/  LEA.HI R8, R13, R8, RZ, 0x1e ;  /* 0x000000080d087211 */ /* 0x000fca00078ff0ff */
[----:B------:R-:W-:-:S07]  /*1a60*/  IMAD R3, R8, 0x4, R3 ;  /* 0x0000000408037824 */ /* 0x000fce00078e0203 */
.L_x_19:
[----:B------:R-:W-:Y:S05]  /*1a70*/  BSYNC.RECONVERGENT B2 ;  /* 0x0000000000027941 */ /* 0x000fea0003800200 */
.L_x_18:
[----:B------:R-:W-:Y:S05]  /*1a80*/  @!P1 BRA `(.L_x_14) ;  /* 0x0000000000949947 */ /* 0x000fea0003800000 */
[----:B------:R-:W-:Y:S01]  /*1a90*/  ISETP.NE.AND P0, PT, R15, 0x1, PT ;  /* 0x000000010f00780c */ /* 0x000fe20003f05270 */
[----:B------:R-:W-:Y:S01]  /*1aa0*/  BSSY.RECONVERGENT B2, `(.L_x_20) ;  /* 0x0000016000027945 */ /* 0x000fe20003800200 */
[----:B------:R-:W-:-:S04]  /*1ab0*/  LOP3.LUT R2, R2, 0x1, RZ, 0xc0, !PT ;  /* 0x0000000102027812 */ /* 0x000fc800078ec0ff */
[----:B------:R-:W-:-:S07]  /*1ac0*/  ISETP.NE.U32.AND P1, PT, R2, 0x1, PT ;  /* 0x000000010200780c */ /* 0x000fce0003f25070 */
[----:B------:R-:W-:Y:S06]  /*1ad0*/  @!P0 BRA `(.L_x_21) ;  /* 0x0000000000488947 */ /* 0x000fec0003800000 */
[----:B------:R-:W1:Y:S01]  /*1ae0*/  LDC.64 R4, c[0x0][0x398] ;  /* 0x0000e600ff047b82 */ /* 0x000e620000000a00 */
[C---:B------:R-:W-:Y:S01]  /*1af0*/  ISETP.NE.AND P0, PT, R6.reuse, RZ, PT ;  /* 0x000000ff0600720c */ /* 0x040fe20003f05270 */
[----:B-1----:R-:W-:-:S12]  /*1b00*/  IMAD.WIDE R4, R6, 0x4, R4 ;  /* 0x0000000406047825 */ /* 0x002fd800078e0204 */
[----:B------:R-:W2:Y:S04]  /*1b10*/  @P0 LDG.E.CONSTANT R9, desc[UR8][R4.64+-0x4] ;  /* 0xfffffc0804090981 */ /* 0x000ea8000c1e9900 */
[----:B------:R-:W3:Y:S04]  /*1b20*/  LDG.E.CONSTANT R7, desc[UR8][R4.64] ;  /* 0x0000000804077981 */ /* 0x000ee8000c1e9900 */
[----:B------:R-:W4:Y:S01]  /*1b30*/  LDG.E.CONSTANT R8, desc[UR8][R4.64+0x4] ;  /* 0x0000040804087981 */ /* 0x000f22000c1e9900 */
[----:B------:R-:W-:Y:S02]  /*1b40*/  IMAD.MOV.U32 R2, RZ, RZ, 0x3 ;  /* 0x00000003ff027424 */ /* 0x000fe400078e00ff */
[----:B------:R-:W-:Y:S01]  /*1b50*/  VIADD R6, R6, 0x2 ;  /* 0x0000000206067836 */ /* 0x000fe20000000000 */
[----:B--2---:R-:W-:-:S05]  /*1b60*/  @P0 IADD3 R2, PT, PT, -R9, 0x3, RZ ;  /* 0x0000000309020810 */ /* 0x004fca0007ffe1ff */
[----:B---3--:R-:W-:Y:S01]  /*1b70*/  IMAD.IADD R2, R7, 0x1, R2 ;  /* 0x0000000107027824 */ /* 0x008fe200078e0202 */
[----:B----4-:R-:W-:-:S04]  /*1b80*/  IADD3 R8, PT, PT, R8, 0x3, -R7 ;  /* 0x0000000308087810 */ /* 0x010fc80007ffe807 */
[----:B------:R-:W-:Y:S02]  /*1b90*/  SHF.R.S32.HI R7, RZ, 0x1f, R2 ;  /* 0x0000001fff077819 */ /* 0x000fe40000011402 */
[----:B------:R-:W-:Y:S02]  /*1ba0*/  SHF.R.S32.HI R9, RZ, 0x1f, R8 ;  /* 0x0000001fff097819 */ /* 0x000fe40000011408 */
[----:B------:R-:W-:Y:S02]  /*1bb0*/  LEA.HI R7, R7, R2, RZ, 0x2 ;  /* 0x0000000207077211 */ /* 0x000fe400078f10ff */
[----:B------:R-:W-:-:S04]  /*1bc0*/  LEA.HI R9, R9, R8, RZ, 0x2 ;  /* 0x0000000809097211 */ /* 0x000fc800078f10ff */
[----:B------:R-:W-:-:S04]  /*1bd0*/  SHF.R.U32.HI R2, RZ, 0x2, R9 ;  /* 0x00000002ff027819 */ /* 0x000fc80000011609 */
[----:B------:R-:W-:-:S05]  /*1be0*/  LEA.HI R2, R7, R2, RZ, 0x1e ;  /* 0x0000000207027211 */ /* 0x000fca00078ff0ff */
[----:B------:R-:W-:-:S07]  /*1bf0*/  IMAD R3, R2, 0x4, R3 ;  /* 0x0000000402037824 */ /* 0x000fce00078e0203 */
.L_x_21:
[----:B------:R-:W-:Y:S05]  /*1c00*/  BSYNC.RECONVERGENT B2 ;  /* 0x0000000000027941 */ /* 0x000fea0003800200 */
.L_x_20:
[----:B------:R-:W-:Y:S05]  /*1c10*/  @P1 BRA `(.L_x_14) ;  /* 0x0000000000301947 */ /* 0x000fea0003800000 */
[----:B------:R-:W1:Y:S01]  /*1c20*/  LDC.64 R4, c[0x0][0x398] ;  /* 0x0000e600ff047b82 */ /* 0x000e620000000a00 */
[C---:B------:R-:W-:Y:S01]  /*1c30*/  ISETP.NE.AND P0, PT, R6.reuse, RZ, PT ;  /* 0x000000ff0600720c */ /* 0x040fe20003f05270 */
[----:B-1----:R-:W-:-:S12]  /*1c40*/  IMAD.WIDE R6, R6, 0x4, R4 ;  /* 0x0000000406067825 */ /* 0x002fd800078e0204 */
[----:B------:R-:W2:Y:S04]  /*1c50*/  @P0 LDG.E.CONSTANT R4, desc[UR8][R6.64+-0x4] ;  /* 0xfffffc0806040981 */ /* 0x000ea8000c1e9900 */
[----:B------:R-:W3:Y:S01]  /*1c60*/  LDG.E.CONSTANT R5, desc[UR8][R6.64] ;  /* 0x0000000806057981 */ /* 0x000ee2000c1e9900 */
[----:B------:R-:W-:Y:S01]  /*1c70*/  IMAD.MOV.U32 R2, RZ, RZ, 0x3 ;  /* 0x00000003ff027424 */ /* 0x000fe200078e00ff */
[----:B--2---:R-:W-:-:S05]  /*1c80*/  @P0 IADD3 R2, PT, PT, -R4, 0x3, RZ ;  /* 0x0000000304020810 */ /* 0x004fca0007ffe1ff */
[----:B---3--:R-:W-:-:S05]  /*1c90*/  IMAD.IADD R2, R5, 0x1, R2 ;  /* 0x0000000105027824 */ /* 0x008fca00078e0202 */
[----:B------:R-:W-:-:S04]  /*1ca0*/  SHF.R.S32.HI R5, RZ, 0x1f, R2 ;  /* 0x0000001fff057819 */ /* 0x000fc80000011402 */
[----:B------:R-:W-:-:S04]  /*1cb0*/  LEA.HI R5, R5, R2, RZ, 0x2 ;  /* 0x0000000205057211 */ /* 0x000fc800078f10ff */
[----:B------:R-:W-:-:S05]  /*1cc0*/  LOP3.LUT R2, R5, 0xfffffffc, RZ, 0xc0, !PT ;  /* 0xfffffffc05027812 */ /* 0x000fca00078ec0ff */
[----:B------:R-:W-:-:S07]  /*1cd0*/  IMAD.IADD R3, R3, 0x1, R2 ;  /* 0x0000000103037824 */ /* 0x000fce00078e0202 */
.L_x_14:
[----:B------:R-:W-:Y:S05]  /*1ce0*/  BSYNC.RECONVERGENT B0 ;  /* 0x0000000000007941 */ /* 0x000fea0003800200 */
.L_x_13:
[----:B------:R-:W2:Y:S01]  /*1cf0*/  S2UR UR5, SR_CgaCtaId ;  /* 0x00000000000579c3 */ /* 0x000ea20000008800 */
[----:B------:R-:W-:Y:S01]  /*1d00*/  UMOV UR4, 0x400 ;  /* 0x0000040000047882 */ /* 0x000fe20000000000 */
[C---:B------:R-:W-:Y:S02]  /*1d10*/  ISETP.GT.AND P0, PT, R0.reuse, RZ, PT ;  /* 0x000000ff0000720c */ /* 0x040fe40003f04270 */
[----:B------:R-:W-:-:S04]  /*1d20*/  VIMNMX.U32 R0, PT, PT, R0, 0x10, PT ;  /* 0x0000001000007848 */ /* 0x000fc80003fe0000 */
[----:B------:R-:W-:Y:S01]  /*1d30*/  SEL R0, R0, RZ, P0 ;  /* 0x000000ff00007207 */ /* 0x000fe20000000000 */
[----:B--2---:R-:W-:-:S09]  /*1d40*/  ULEA UR4, UR5, UR4, 0x18 ;  /* 0x0000000405047291 */ /* 0x004fd2000f8ec0ff */
[----:B------:R3:W-:Y:S04]  /*1d50*/  STS [UR4+0x8100], R3 ;  /* 0x00810003ff007988 */ /* 0x0007e80008000804 */
[----:B------:R3:W-:Y:S02]  /*1d60*/  STS [UR4+0x8110], R0 ;  /* 0x00811000ff007988 */ /* 0x0007e40008000804 */
.L_x_12:
[----:B------:R-:W-:Y:S05]  /*1d70*/  BSYNC.RECONVERGENT B1 ;  /* 0x0000000000017941 */ /* 0x000fea0003800200 */
.L_x_7:
[----:B------:R-:W4:Y:S08]  /*1d80*/  S2UR UR5, SR_CgaCtaId ;  /* 0x00000000000579c3 */ /* 0x000f300000008800 */
[----:B------:R-:W-:Y:S06]  /*1d90*/  BAR.SYNC.DEFER_BLOCKING 0x0 ;  /* 0x0000000000007b1d */ /* 0x000fec0000010000 */
[----:B------:R-:W-:-:S02]  /*1da0*/  UMOV UR4, 0x400 ;  /* 0x0000040000047882 */ /* 0x000fc40000000000 */
[----:B----4-:R-:W-:-:S09]  /*1db0*/  ULEA UR7, UR5, UR4, 0x18 ;  /* 0x0000000405077291 */ /* 0x010fd2000f8ec0ff */
[----:B---3--:R-:W3:Y:S02]  /*1dc0*/  LDS R0, [UR7+0x8110] ;  /* 0x00811007ff007984 */ /* 0x008ee40008000800 */
[----:B---3--:R-:W-:-:S13]  /*1dd0*/  R2UR UR11, R0 ;  /* 0x00000000000b72ca */ /* 0x008fda00000e0000 */
[----:B------:R-:W-:-:S06]  /*1de0*/  UISETP.GE.AND UP0, UPT, UR11, 0x1, UPT ;  /* 0x000000010b00788c */ /* 0x000fcc000bf06270 */
[----:B------:R-:W-:-:S13]  /*1df0*/  PLOP3.LUT P0, PT, PT, PT, UP0, 0x80, 0x8 ;  /* 0x000000000008781c */ /* 0x000fda0003f0f008 */
[----:B------:R-:W-:Y:S05]  /*1e00*/  @!P0 EXIT ;  /* 0x000000000000894d */ /* 0x000fea0003800000 */
[----:B-12---:R-:W1:Y:S01]  /*1e10*/  LDS.128 R4, [UR7+0x8100] ;  /* 0x00810007ff047984 */ /* 0x006e620008000c00 */
[----:B------:R-:W2:Y:S01]  /*1e20*/  LDCU UR12, c[0x0][0x388] ;  /* 0x00007100ff0c77ac */ /* 0x000ea20008000800 */
[----:B------:R-:W3:Y:S01]  /*1e30*/  LDC.64 R24, c[0x0][0x380] ;  /* 0x0000e000ff187b82 */ /* 0x000ee20000000a00 */
[----:B------:R-:W-:Y:S01]  /*1e40*/  IMAD.SHL.U32 R0, R14, 0x2, RZ ;  /* 0x000000020e007824 */ /* 0x000fe200078e00ff */
[--C-:B------:R-:W-:Y:S01]  /*1e50*/  SHF.R.U32.HI R3, RZ, 0x6, R14.reuse ;  /* 0x00000006ff037819 */ /* 0x100fe2000001160e */
[----:B------:R-:W4:Y:S01]  /*1e60*/  LDCU UR6, c[0x0][0x394] ;  /* 0x00007280ff0677ac */ /* 0x000f220008000800 */
[----:B------:R-:W-:Y:S02]  /*1e70*/  SHF.R.U32.HI R9, RZ, 0x3, R14 ;  /* 0x00000003ff097819 */ /* 0x000fe4000001160e */
[----:B------:R-:W-:Y:S01]  /*1e80*/  LOP3.LUT R0, R0, 0x1f0, RZ, 0xc0, !PT ;  /* 0x000001f000007812 */ /* 0x000fe200078ec0ff */
[----:B------:R-:W-:Y:S01]  /*1e90*/  USHF.L.U32 UR4, UR10, 0x7, URZ ;  /* 0x000000070a047899 */ /* 0x000fe200080006ff */
[----:B------:R-:W-:Y:S01]  /*1ea0*/  LOP3.LUT R17, R14, 0x7, RZ, 0xc0, !PT ;  /* 0x000000070e117812 */ /* 0x000fe200078ec0ff */
[----:B------:R-:W-:Y:S01]  /*1eb0*/  UISETP.NE.AND UP0, UPT, UR11, 0x1, UPT ;  /* 0x000000010b00788c */ /* 0x000fe2000bf05270 */
[----:B------:R-:W-:Y:S01]  /*1ec0*/  LOP3.LUT R16, R0, 0xc, R3, 0xf8, !PT ;  /* 0x0000000c00107812 */ /* 0x000fe200078ef803 */
[----:B------:R-:W-:-:S02]  /*1ed0*/  IMAD.SHL.U32 R0, R14, 0x10, RZ ;  /* 0x000000100e007824 */ /* 0x000fc400078e00ff */
[----:B------:R-:W-:-:S03]  /*1ee0*/  LOP3.LUT R2, R9, UR4, RZ, 0xfc, !PT ;  /* 0x0000000409027c12 */ /* 0x000fc6000f8efcff */
[----:B------:R-:W-:Y:S01]  /*1ef0*/  LOP3.LUT R20, R0, 0x70, RZ, 0xc0, !PT ;  /* 0x0000007000147812 */ /* 0x000fe200078ec0ff */
[----:B--2---:R-:W-:Y:S02]  /*1f00*/  USHF.R.S32.HI UR5, URZ, 0x1f, UR12 ;  /* 0x0000001fff057899 */ /* 0x004fe4000801140c */
[----:B---3--:R-:W-:Y:S01]  /*1f10*/  IMAD.WIDE.U32 R24, R2, UR12, R24 ;  /* 0x0000000c02187c25 */ /* 0x008fe2000f8e0018 */
[----:B-1----:R-:W-:-:S03]  /*1f20*/  IADD3 R8, PT, PT, R6, 0x3, -R5 ;  /* 0x0000000306087810 */ /* 0x002fc60007ffe805 */
[----:B----4-:R-:W-:Y:S01]  /*1f30*/  IMAD R15, R4, UR6, RZ ;  /* 0x00000006040f7c24 */ /* 0x010fe2000f8e02ff */
[----:B------:R-:W-:Y:S01]  /*1f40*/  R2UR UR14, R7 ;  /* 0x00000000070e72ca */ /* 0x000fe200000e0000 */
[----:B------:R-:W-:Y:S01]  /*1f50*/  IMAD R7, R2, UR5, RZ ;  /* 0x0000000502077c24 */ /* 0x000fe2000f8e02ff */
[----:B------:R-:W-:-:S03]  /*1f60*/  SHF.R.S32.HI R3, RZ, 0x1f, R8 ;  /* 0x0000001fff037819 */ /* 0x000fc60000011408 */
[----:B------:R-:W-:Y:S01]  /*1f70*/  IMAD.IADD R12, R25, 0x1, R7 ;  /* 0x00000001190c7824 */ /* 0x000fe200078e0207 */
[----:B------:R-:W-:-:S05]  /*1f80*/  LEA.HI R3, R3, R8, RZ, 0x2 ;  /* 0x0000000803037211 */ /* 0x000fca00078f10ff */
[----:B------:R-:W-:-:S05]  /*1f90*/  IMAD.SHL.U32 R3, R3, 0x80, RZ ;  /* 0x0000008003037824 */ /* 0x000fca00078e00ff */
[----:B------:R-:W-:Y:S01]  /*1fa0*/  LOP3.LUT R13, R3, 0xfffffe00, RZ, 0xc0, !PT ;  /* 0xfffffe00030d7812 */ /* 0x000fe200078ec0ff */
[----:B------:R-:W-:Y:S06]  /*1fb0*/  BRA.U UP0, `(.L_x_22) ;  /* 0x00000009005c7547 */ /* 0x000fec000b800000 */
[----:B------:R-:W1:Y:S01]  /*1fc0*/  LDCU UR4, c[0x0][0x38c] ;  /* 0x00007180ff0477ac */ /* 0x000e620008000800 */
[----:B------:R-:W-:Y:S01]  /*1fd0*/  IMAD.U32 R4, RZ, RZ, UR14 ;  /* 0x0000000eff047e24 */ /* 0x000fe2000f8e00ff */
[----:B------:R-:W-:Y:S03]  /*1fe0*/  BSSY.RECONVERGENT B0, `(.L_x_23) ;  /* 0x0000056000007945 */ /* 0x000fe60003800200 */
[----:B------:R-:W-:-:S05]  /*1ff0*/  IMAD R5, R4, 0x80, R5 ;  /* 0x0000008004057824 */ /* 0x000fca00078e0205 */
[----:B------:R-:W-:-:S04]  /*2000*/  VIADDMNMX R3, R6, -R5, 0x80, PT ;  /* 0x0000008006037446 */ /* 0x000fc80003800905 */
[----:B------:R-:W-:-:S04]  /*2010*/  ISETP.GT.AND P0, PT, R3, R20, PT ;  /* 0x000000140300720c */ /* 0x000fc80003f04270 */
[----:B-1----:R-:W-:Y:S01]  /*2020*/  ISETP.GE.OR P0, PT, R2, UR4, !P0 ;  /* 0x0000000402007c0c */ /* 0x002fe2000c706670 */
[----:B------:R-:W-:-:S12]  /*2030*/  IMAD R2, R9, 0x80, R20 ;  /* 0x0000008009027824 */ /* 0x000fd800078e0214 */
[----:B------:R-:W-:Y:S05]  /*2040*/  @P0 BRA `(.L_x_24) ;  /* 0x0000000400380947 */ /* 0x000fea0003800000 */
[----:B------:R-:W-:Y:S01]  /*2050*/  IADD3 R24, P1, P2, R24, R5, R20 ;  /* 0x0000000518187210 */ /* 0x000fe20007a3e014 */
[----:B------:R-:W-:Y:S01]  /*2060*/  VIADD R4, R20, 0x10 ;  /* 0x0000001014047836 */ /* 0x000fe20000000000 */
[----:B------:R-:W-:Y:S02]  /*2070*/  SHF.R.S32.HI R5, RZ, 0x1f, R5 ;  /* 0x0000001fff057819 */ /* 0x000fe40000011405 */
[----:B------:R-:W-:Y:S02]  /*2080*/  LOP3.LUT P0, RZ, R24, 0xf, RZ, 0xc0, !PT ;  /* 0x0000000f18ff7812 */ /* 0x000fe4000780c0ff */
[----:B------:R-:W-:Y:S02]  /*2090*/  IADD3.X R25, PT, PT, R12, R5, RZ, P1, P2 ;  /* 0x000000050c197210 */ /* 0x000fe40000fe44ff */
[----:B------:R-:W-:-:S13]  /*20a0*/  ISETP.GT.U32.OR P0, PT, R4, R3, P0 ;  /* 0x000000030400720c */ /* 0x000fda0000704470 */
[----:B------:R-:W-:Y:S05]  /*20b0*/  @P0 BRA `(.L_x_25) ;  /* 0x0000000000240947 */ /* 0x000fea0003800000 */
[----:B------:R-:W1:Y:S01]  /*20c0*/  S2UR UR6, SR_SWINHI ;  /* 0x00000000000679c3 */ /* 0x000e620000002f00 */
[----:B------:R-:W-:Y:S01]  /*20d0*/  UMOV UR4, UR7 ;  /* 0x0000000700047c82 */ /* 0x000fe20008000000 */
[----:B-1----:R-:W-:Y:S01]  /*20e0*/  UMOV UR5, UR6 ;  /* 0x0000000600057c82 */ /* 0x002fe20008000000 */
[----:B------:R-:W-:-:S05]  /*20f0*/  VIADD R5, R2, UR4 ;  /* 0x0000000402057c36 */ /* 0x000fca0008000000 */
[----:B------:R-:W-:Y:S01]  /*2100*/  @!PT LDS RZ, [RZ] ;  /* 0x00000000fffff984 */ /* 0x000fe20000000800 */
[----:B------:R-:W-:Y:S01]  /*2110*/  @!PT LDS RZ, [RZ] ;  /* 0x00000000fffff984 */ /* 0x000fe20000000800 */
[----:B------:R-:W-:Y:S01]  /*2120*/  @!PT LDS RZ, [RZ] ;  /* 0x00000000fffff984 */ /* 0x000fe20000000800 */
[----:B------:R2:W-:Y:S01]  /*2130*/  LDGSTS.E.BYPASS.128 [R5], desc[UR8][R24.64] ;  /* 0x0000000018057fae */ /* 0x0005e2000b981808 */
[----:B------:R-:W-:Y:S05]  /*2140*/  BRA `(.L_x_26) ;  /* 0x0000000000fc7947 */ /* 0x000fea0003800000 */
.L_x_25:
[----:B------:R-:W-:Y:S01]  /*2150*/  IMAD.IADD R20, R3, 0x1, -R20 ;  /* 0x0000000103147824 */ /* 0x000fe200078e0a14 */
[----:B------:R-:W-:-:S04]  /*2160*/  CS2R R4, SRZ ;  /* 0x0000000000047805 */ /* 0x000fc8000001ff00 */
[C---:B------:R-:W-:Y:S02]  /*2170*/  ISETP.GE.AND P4, PT, R20.reuse, 0x2, PT ;  /* 0x000000021400780c */ /* 0x040fe40003f86270 */
[C---:B------:R-:W-:Y:S02]  /*2180*/  ISETP.GE.AND P6, PT, R20.reuse, 0x1, PT ;  /* 0x000000011400780c */ /* 0x040fe40003fc6270 */
[C---:B------:R-:W-:Y:S02]  /*2190*/  ISETP.GE.AND P1, PT, R20.reuse, 0x3, PT ;  /* 0x000000031400780c */ /* 0x040fe40003f26270 */
[C---:B------:R-:W-:Y:S02]  /*21a0*/  ISETP.GE.AND P3, PT, R20.reuse, 0x6, PT ;  /* 0x000000061400780c */ /* 0x040fe40003f66270 */
[C---:B------:R-:W-:Y:S02]  /*21b0*/  ISETP.GE.AND P0, PT, R20.reuse, 0xa, PT ;  /* 0x0000000a1400780c */ /* 0x040fe40003f06270 */
[----:B------:R-:W-:-:S02]  /*21c0*/  ISETP.GE.AND P2, PT, R20, 0x7, PT ;  /* 0x000000071400780c */ /* 0x000fc40003f46270 */
[C---:B------:R-:W-:Y:S01]  /*21d0*/  ISETP.GE.AND P5, PT, R20.reuse, 0x5, PT ;  /* 0x000000051400780c */ /* 0x040fe20003fa6270 */
[----:B------:R-:W2:Y:S04]  /*21e0*/  @P4 LDG.E.U8.CONSTANT R7, desc[UR8][R24.64+0x1] ;  /* 0x0000010818074981 */ /* 0x000ea8000c1e9100 */
[----:B------:R-:W3:Y:S01]  /*21f0*/  @P6 LDG.E.U8.CONSTANT R4, desc[UR8][R24.64] ;  /* 0x0000000818046981 */ /* 0x000ee2000c1e9100 */
[----:B------:R-:W-:-:S03]  /*2200*/  ISETP.GE.AND P6, PT, R20, 0x9, PT ;  /* 0x000000091400780c */ /* 0x000fc60003fc6270 */
[----:B------:R-:W4:Y:S01]  /*2210*/  @P1 LDG.E.U8.CONSTANT R8, desc[UR8][R24.64+0x2] ;  /* 0x0000020818081981 */ /* 0x000f22000c1e9100 */
[----:B------:R-:W-:-:S03]  /*2220*/  IMAD.MOV.U32 R6, RZ, RZ, RZ ;  /* 0x000000ffff067224 */ /* 0x000fc600078e00ff */
[----:B------:R-:W5:Y:S04]  /*2230*/  @P3 LDG.E.U8.CONSTANT R9, desc[UR8][R24.64+0x5] ;  /* 0x0000050818093981 */ /* 0x000f68000c1e9100 */
[----:B------:R-:W5:Y:S04]  /*2240*/  @P0 LDG.E.U8.CONSTANT R12, desc[UR8][R24.64+0x9] ;  /* 0x00000908180c0981 */ /* 0x000f68000c1e9100 */
[----:B------:R-:W5:Y:S04]  /*2250*/  @P2 LDG.E.U8.CONSTANT R11, desc[UR8][R24.64+0x6] ;  /* 0x00000608180b2981 */ /* 0x000f68000c1e9100 */
[----:B------:R-:W5:Y:S04]  /*2260*/  @P5 LDG.E.U8.CONSTANT R5, desc[UR8][R24.64+0x4] ;  /* 0x0000040818055981 */ /* 0x000f68000c1e9100 */
[----:B------:R-:W5:Y:S01]  /*2270*/  @P6 LDG.E.U8.CONSTANT R6, desc[UR8][R24.64+0x8] ;  /* 0x0000080818066981 */ /* 0x000f62000c1e9100 */
[----:B------:R-:W-:-:S02]  /*2280*/  ISETP.GE.AND P6, PT, R20, 0x4, PT ;  /* 0x000000041400780c */ /* 0x000fc40003fc6270 */
[----:B------:R-:W-:Y:S01]  /*2290*/  ISETP.GE.AND P5, PT, R20, 0x8, PT ;  /* 0x000000081400780c */ /* 0x000fe20003fa6270 */
[----:B--2---:R-:W-:-:S05]  /*22a0*/  @P4 IMAD.SHL.U32 R7, R7, 0x100, RZ ;  /* 0x0000010007074824 */ /* 0x004fca00078e00ff */
[----:B---3--:R-:W-:Y:S01]  /*22b0*/  @P4 LOP3.LUT R4, R4, 0xff00, R7, 0xf8, !PT ;  /* 0x0000ff0004044812 */ /* 0x008fe200078ef807 */
[----:B----4-:R-:W-:Y:S01]  /*22c0*/  @P1 IMAD.U32 R7, R8, 0x10000, RZ ;  /* 0x0001000008071824 */ /* 0x010fe200078e00ff */
[----:B------:R-:W-:Y:S01]  /*22d0*/  ISETP.GE.AND P4, PT, R20, 0xd, PT ;  /* 0x0000000d1400780c */ /* 0x000fe20003f86270 */
[----:B-----5:R-:W-:-:S03]  /*22e0*/  @P3 IMAD.SHL.U32 R10, R9, 0x100, RZ ;  /* 0x00000100090a3824 */ /* 0x020fc600078e00ff */
[----:B------:R-:W-:Y:S01]  /*22f0*/  @P1 LOP3.LUT R4, R4, 0xff0000, R7, 0xf8, !PT ;  /* 0x00ff000004041812 */ /* 0x000fe200078ef807 */
[----:B------:R-:W-:Y:S01]  /*2300*/  @P0 IMAD.SHL.U32 R7, R12, 0x100, RZ ;  /* 0x000001000c070824 */ /* 0x000fe200078e00ff */
[C---:B------:R-:W-:Y:S01]  /*2310*/  ISETP.GE.AND P1, PT, R20.reuse, 0xb, PT ;  /* 0x0000000b1400780c */ /* 0x040fe20003f26270 */
[----:B------:R-:W-:Y:S01]  /*2320*/  @P2 IMAD.U32 R8, R11, 0x10000, RZ ;  /* 0x000100000b082824 */ /* 0x000fe200078e00ff */
[----:B------:R-:W-:Y:S02]  /*2330*/  @P3 LOP3.LUT R5, R5, 0xff00, R10, 0xf8, !PT ;  /* 0x0000ff0005053812 */ /* 0x000fe400078ef80a */
[----:B------:R-:W-:Y:S01]  /*2340*/  ISETP.GE.AND P3, PT, R20, 0xe, PT ;  /* 0x0000000e1400780c */ /* 0x000fe20003f66270 */
[----:B------:R-:W2:Y:S01]  /*2350*/  @P5 LDG.E.U8.CONSTANT R10, desc[UR8][R24.64+0x7] ;  /* 0x00000708180a5981 */ /* 0x000ea2000c1e9100 */
[----:B------:R-:W-:Y:S01]  /*2360*/  @P0 LOP3.LUT R6, R6, 0xff00, R7, 0xf8, !PT ;  /* 0x0000ff0006060812 */ /* 0x000fe200078ef807 */
[----:B------:R-:W-:Y:S01]  /*2370*/  IMAD.MOV.U32 R7, RZ, RZ, RZ ;  /* 0x000000ffff077224 */ /* 0x000fe200078e00ff */
[----:B------:R-:W-:-:S05]  /*2380*/  @P2 LOP3.LUT R5, R5, 0xff0000, R8, 0xf8, !PT ;  /* 0x00ff000005052812 */ /* 0x000fca00078ef808 */
[----:B------:R-:W3:Y:S01]  /*2390*/  @P1 LDG.E.U8.CONSTANT R9, desc[UR8][R24.64+0xa] ;  /* 0x00000a0818091981 */ /* 0x000ee2000c1e9100 */
[C---:B------:R-:W-:Y:S02]  /*23a0*/  ISETP.GE.AND P2, PT, R20.reuse, 0xf, PT ;  /* 0x0000000f1400780c */ /* 0x040fe40003f46270 */
[C---:B------:R-:W-:Y:S01]  /*23b0*/  ISETP.GE.AND P0, PT, R20.reuse, 0xc, PT ;  /* 0x0000000c1400780c */ /* 0x040fe20003f06270 */
[----:B------:R-:W4:Y:S01]  /*23c0*/  @P4 LDG.E.U8.CONSTANT R7, desc[UR8][R24.64+0xc] ;  /* 0x00000c0818074981 */ /* 0x000f22000c1e9100 */
[----:B------:R-:W-:-:S03]  /*23d0*/  ISETP.GE.AND P4, PT, R20, 0x10, PT ;  /* 0x000000101400780c */ /* 0x000fc60003f86270 */
[----:B------:R-:W5:Y:S04]  /*23e0*/  @P3 LDG.E.U8.CONSTANT R12, desc[UR8][R24.64+0xd] ;  /* 0x00000d08180c3981 */ /* 0x000f68000c1e9100 */
[----:B------:R-:W4:Y:S04]  /*23f0*/  @P6 LDG.E.U8.CONSTANT R8, desc[UR8][R24.64+0x3] ;  /* 0x0000030818086981 */ /* 0x000f28000c1e9100 */
[----:B------:R-:W4:Y:S04]  /*2400*/  @P2 LDG.E.U8.CONSTANT R18, desc[UR8][R24.64+0xe] ;  /* 0x00000e0818122981 */ /* 0x000f28000c1e9100 */
[----:B------:R-:W4:Y:S04]  /*2410*/  @P0 LDG.E.U8.CONSTANT R11, desc[UR8][R24.64+0xb] ;  /* 0x00000b08180b0981 */ /* 0x000f28000c1e9100 */
[----:B------:R-:W4:Y:S01]  /*2420*/  @P4 LDG.E.U8.CONSTANT R19, desc[UR8][R24.64+0xf] ;  /* 0x00000f0818134981 */ /* 0x000f22000c1e9100 */
[----:B---3--:R-:W-:-:S02]  /*2430*/  @P1 IMAD.U32 R9, R9, 0x10000, RZ ;  /* 0x0001000009091824 */ /* 0x008fc400078e00ff */
[----:B-----5:R-:W-:-:S03]  /*2440*/  @P3 IMAD.SHL.U32 R12, R12, 0x100, RZ ;  /* 0x000001000c0c3824 */ /* 0x020fc600078e00ff */
[----:B------:R-:W-:Y:S01]  /*2450*/  @P1 LOP3.LUT R6, R6, 0xff0000, R9, 0xf8, !PT ;  /* 0x00ff000006061812 */ /* 0x000fe200078ef809 */
[----:B--2---:R-:W-:Y:S01]  /*2460*/  @P5 IMAD.SHL.U32 R10, R10, 0x1000000, RZ ;  /* 0x010000000a0a5824 */ /* 0x004fe200078e00ff */
[----:B----4-:R-:W-:Y:S01]  /*2470*/  @P3 LOP3.LUT R7, R7, 0xff00, R12, 0xf8, !PT ;  /* 0x0000ff0007073812 */ /* 0x010fe200078ef80c */
[----:B------:R-:W-:Y:S02]  /*2480*/  @P2 IMAD.U32 R18, R18, 0x10000, RZ ;  /* 0x0001000012122824 */ /* 0x000fe400078e00ff */
[----:B------:R-:W-:Y:S02]  /*2490*/  @P6 IMAD.SHL.U32 R9, R8, 0x1000000, RZ ;  /* 0x0100000008096824 */ /* 0x000fe400078e00ff */
[----:B------:R-:W-:Y:S01]  /*24a0*/  @P0 IMAD.SHL.U32 R11, R11, 0x1000000, RZ ;  /* 0x010000000b0b0824 */ /* 0x000fe200078e00ff */
[----:B------:R-:W-:Y:S01]  /*24b0*/  @P2 LOP3.LUT R7, R7, 0xff0000, R18, 0xf8, !PT ;  /* 0x00ff000007072812 */ /* 0x000fe200078ef812 */
[----:B------:R-:W-:Y:S01]  /*24c0*/  @P4 IMAD.SHL.U32 R8, R19, 0x1000000, RZ ;  /* 0x0100000013084824 */ /* 0x000fe200078e00ff */
[----:B------:R-:W-:-:S02]  /*24d0*/  @P6 LOP3.LUT R4, R4, R9, RZ, 0xfc, !PT ;  /* 0x0000000904046212 */ /* 0x000fc400078efcff */
[----:B------:R-:W-:Y:S02]  /*24e0*/  @P5 LOP3.LUT R5, R5, R10, RZ, 0xfc, !PT ;  /* 0x0000000a05055212 */ /* 0x000fe400078efcff */
[----:B------:R-:W-:Y:S02]  /*24f0*/  @P0 LOP3.LUT R6, R6, R11, RZ, 0xfc, !PT ;  /* 0x0000000b06060212 */ /* 0x000fe400078efcff */
[----:B------:R-:W-:-:S05]  /*2500*/  @P4 LOP3.LUT R7, R7, R8, RZ, 0xfc, !PT ;  /* 0x0000000807074212 */ /* 0x000fca00078efcff */
[----:B------:R3:W-:Y:S01]  /*2510*/  STS.128 [R2+UR7], R4 ;  /* 0x0000000402007988 */ /* 0x0007e20008000c07 */
[----:B------:R-:W-:Y:S05]  /*2520*/  BRA `(.L_x_26) ;  /* 0x0000000000047947 */ /* 0x000fea0003800000 */
.L_x_24:
[----:B------:R1:W-:Y:S02]  /*2530*/  STS.128 [R2+UR7], RZ ;  /* 0x000000ff02007988 */ /* 0x0003e40008000c07 */
.L_x_26:
[----:B------:R-:W-:Y:S05]  /*2540*/  BSYNC.RECONVERGENT B0 ;  /* 0x0000000000007941 */ /* 0x000fea0003800200 */
.L_x_23:
[----:B------:R-:W0:Y:S01]  /*2550*/  LDGDEPBAR ;  /* 0x00000000000079af */ /* 0x000e220000000000 */
[----:B------:R-:W-:Y:S01]  /*2560*/  VIADD R9, R3, 0x3 ;  /* 0x0000000303097836 */ /* 0x000fe20000000000 */
[----:B------:R-:W-:Y:S01]  /*2570*/  SHF.R.U32.HI R8, RZ, 0x5, R16 ;  /* 0x00000005ff087819 */ /* 0x000fe20000011610 */
[----:B------:R-:W-:-:S03]  /*2580*/  IMAD.SHL.U32 R3, R14, 0x4, RZ ;  /* 0x000000040e037824 */ /* 0x000fc600078e00ff */
[----:B------:R-:W-:Y:S02]  /*2590*/  SHF.R.S32.HI R10, RZ, 0x1f, R9 ;  /* 0x0000001fff0a7819 */ /* 0x000fe40000011409 */
[----:B------:R-:W-:Y:S02]  /*25a0*/  LOP3.LUT R3, R8, 0xc, R3, 0x48, !PT ;  /* 0x0000000c08037812 */ /* 0x000fe400078e4803 */
[----:B------:R-:W-:Y:S02]  /*25b0*/  LEA.HI R10, R10, R9, RZ, 0x2 ;  /* 0x000000090a0a7211 */ /* 0x000fe400078f10ff */
[----:B------:R-:W-:-:S03]  /*25c0*/  LOP3.LUT R16, R3, R16, RZ, 0x3c, !PT ;  /* 0x0000001003107212 */ /* 0x000fc600078e3cff */
[----:B------:R-:W-:Y:S02]  /*25d0*/  IMAD.SHL.U32 R10, R10, 0x80, RZ ;  /* 0x000000800a0a7824 */ /* 0x000fe400078e00ff */
[----:B------:R-:W-:-:S03]  /*25e0*/  IMAD R16, R17, 0x800, R16 ;  /* 0x0000080011107824 */ /* 0x000fc600078e0210 */
[----:B------:R-:W-:Y:S01]  /*25f0*/  LOP3.LUT R3, R10, 0xfffffe00, RZ, 0xc0, !PT ;  /* 0xfffffe000a037812 */ /* 0x000fe200078ec0ff */
[----:B------:R-:W-:-:S04]  /*2600*/  DEPBAR.LE SB0, 0x0 ;  /* 0x000080000000791a */ /* 0x000fc80000000000 */
[----:B------:R-:W-:Y:S01]  /*2610*/  BAR.SYNC.DEFER_BLOCKING 0x0 ;  /* 0x0000000000007b1d */ /* 0x000fe20000010000 */
[----:B------:R-:W-:-:S05]  /*2620*/  ISETP.GE.AND P0, PT, R0, R3, PT ;  /* 0x000000030000720c */ /* 0x000fca0003f06270 */
[----:B--23--:R1:W2:Y:S02]  /*2630*/  LDS.128 R4, [R2+UR7] ;  /* 0x0000000702047984 */ /* 0x00c2a40008000c00 */
[----:B------:R-:W-:Y:S01]  /*2640*/  BAR.SYNC.DEFER_BLOCKING 0x0 ;  /* 0x0000000000007b1d */ /* 0x000fe20000010000 */
[----:B-1----:R-:W-:-:S05]  /*2650*/  IMAD R2, R13, UR10, RZ ;  /* 0x0000000a0d027c24 */ /* 0x002fca000f8e02ff */
[----:B--2---:R1:W-:Y:S04]  /*2660*/  STS [R16+UR7], R4 ;  /* 0x0000000410007988 */ /* 0x0043e80008000807 */
[----:B------:R1:W-:Y:S04]  /*2670*/  STS [R16+UR7+0x200], R5 ;  /* 0x0002000510007988 */ /* 0x0003e80008000807 */
[----:B------:R1:W-:Y:S04]  /*2680*/  STS [R16+UR7+0x400], R6 ;  /* 0x0004000610007988 */ /* 0x0003e80008000807 */
[----:B------:R1:W-:Y:S01]  /*2690*/  STS [R16+UR7+0x600], R7 ;  /* 0x0006000710007988 */ /* 0x0003e20008000807 */
[----:B------:R-:W-:Y:S06]  /*26a0*/  BAR.SYNC.DEFER_BLOCKING 0x0 ;  /* 0x0000000000007b1d */ /* 0x000fec0000010000 */
[----:B------:R-:W-:Y:S05]  /*26b0*/  @P0 EXIT ;  /* 0x000000000000094d */ /* 0x000fea0003800000 */
[C---:B-1----:R-:W-:Y:S01]  /*26c0*/  VIADD R7, R0.reuse, 0x8 ;  /* 0x0000000800077836 */ /* 0x042fe20000000000 */
[--C-:B------:R-:W-:Y:S01]  /*26d0*/  SHF.R.U32.HI R3, RZ, 0x5, R14.reuse ;  /* 0x00000005ff037819 */ /* 0x100fe2000001160e */
[C---:B------:R-:W-:Y:S01]  /*26e0*/  VIADD R4, R0.reuse, 0x4 ;  /* 0x0000000400047836 */ /* 0x040fe20000000000 */
[----:B------:R-:W-:Y:S01]  /*26f0*/  SHF.R.U32.HI R14, RZ, 0x1, R14 ;  /* 0x00000001ff0e7819 */ /* 0x000fe2000001160e */
[----:B------:R-:W-:Y:S01]  /*2700*/  VIADD R10, R0, 0xc ;  /* 0x0000000c000a7836 */ /* 0x000fe20000000000 */
[--C-:B------:R-:W-:Y:S01]  /*2710*/  SHF.R.U32.HI R8, RZ, 0x9, R7.reuse ;  /* 0x00000009ff087819 */ /* 0x100fe20000011607 */
[----:B------:R-:W1:Y:S01]  /*2720*/  LDCU.64 UR10, c[0x0][0x3a0] ;  /* 0x00007400ff0a77ac */ /* 0x000e620008000a00 */
[----:B------:R-:W-:Y:S02]  /*2730*/  SHF.R.U32.HI R9, RZ, 0x5, R7 ;  /* 0x00000005ff097819 */ /* 0x000fe40000011607 */
[--C-:B------:R-:W-:Y:S01]  /*2740*/  SHF.R.U32.HI R5, RZ, 0x9, R4.reuse ;  /* 0x00000009ff057819 */ /* 0x100fe20000011604 */
[----:B------:R-:W-:Y:S01]  /*2750*/  USHF.L.U32 UR4, UR14, 0xe, URZ ;  /* 0x0000000e0e047899 */ /* 0x000fe200080006ff */
[----:B------:R-:W-:-:S02]  /*2760*/  SHF.R.U32.HI R6, RZ, 0x5, R4 ;  /* 0x00000005ff067819 */ /* 0x000fc40000011604 */
[--C-:B------:R-:W-:Y:S02]  /*2770*/  SHF.R.U32.HI R11, RZ, 0x9, R10.reuse ;  /* 0x00000009ff0b7819 */ /* 0x100fe4000001160a */
[----:B------:R-:W-:Y:S02]  /*2780*/  SHF.R.U32.HI R12, RZ, 0x5, R10 ;  /* 0x00000005ff0c7819 */ /* 0x000fe4000001160a */
[----:B------:R-:W-:Y:S02]  /*2790*/  LOP3.LUT R8, R8, 0xc, R9, 0x48, !PT ;  /* 0x0000000c08087812 */ /* 0x000fe400078e4809 */
[----:B------:R-:W-:Y:S02]  /*27a0*/  LOP3.LUT R5, R5, 0xc, R6, 0x48, !PT ;  /* 0x0000000c05057812 */ /* 0x000fe400078e4806 */
[----:B------:R-:W-:Y:S02]  /*27b0*/  LOP3.LUT R11, R11, 0xc, R12, 0x48, !PT ;  /* 0x0000000c0b0b7812 */ /* 0x000fe400078e480c */
[----:B------:R-:W-:-:S02]  /*27c0*/  LOP3.LUT R3, R3, 0xc, R14, 0x48, !PT ;  /* 0x0000000c03037812 */ /* 0x000fc400078e480e */
[--C-:B------:R-:W-:Y:S02]  /*27d0*/  LOP3.LUT R8, R8, 0x1f8, R7.reuse, 0x78, !PT ;  /* 0x000001f808087812 */ /* 0x100fe400078e7807 */
[----:B------:R-:W-:Y:S02]  /*27e0*/  LOP3.LUT R5, R5, 0x1f4, R4, 0x78, !PT ;  /* 0x000001f405057812 */ /* 0x000fe400078e7804 */
[----:B------:R-:W-:Y:S02]  /*27f0*/  LOP3.LUT R11, R11, 0x1fc, R10, 0x78, !PT ;  /* 0x000001fc0b0b7812 */ /* 0x000fe400078e780a */
[----:B------:R-:W-:Y:S02]  /*2800*/  LOP3.LUT R3, R3, 0x1f0, R0, 0xf8, !PT ;  /* 0x000001f003037812 */ /* 0x000fe400078ef800 */
[----:B------:R-:W-:Y:S02]  /*2810*/  LOP3.LUT R6, R8, 0x3e00, R7, 0xf8, !PT ;  /* 0x00003e0008067812 */ /* 0x000fe400078ef807 */
[----:B------:R-:W-:-:S02]  /*2820*/  LOP3.LUT R5, R5, 0x3e00, R4, 0xf8, !PT ;  /* 0x00003e0005057812 */ /* 0x000fc400078ef804 */
[----:B------:R-:W-:Y:S02]  /*2830*/  LOP3.LUT R7, R11, 0x3e00, R10, 0xf8, !PT ;  /* 0x00003e000b077812 */ /* 0x000fe400078ef80a */
[----:B------:R-:W-:Y:S01]  /*2840*/  LOP3.LUT R3, R3, 0x3e00, R0, 0xf8, !PT ;  /* 0x00003e0003037812 */ /* 0x000fe200078ef800 */
[----:B------:R-:W-:Y:S01]  /*2850*/  LDS R6, [R6+UR7] ;  /* 0x0000000706067984 */ /* 0x000fe20008000800 */
[----:B------:R-:W-:Y:S01]  /*2860*/  LOP3.LUT R0, R0, UR4, RZ, 0xfc, !PT ;  /* 0x0000000400007c12 */ /* 0x000fe2000f8efcff */
[----:B------:R-:W-:Y:S02]  /*2870*/  USHF.R.S32.HI UR4, URZ, 0x1f, UR4 ;  /* 0x0000001fff047899 */ /* 0x000fe40008011404 */
[----:B------:R2:W-:Y:S01]  /*2880*/  LDS R4, [R3+UR7] ;  /* 0x0000000703047984 */ /* 0x0005e20008000800 */
[--C-:B------:R-:W-:Y:S02]  /*2890*/  IADD3 R0, P0, P1, R15, R0, R2.reuse ;  /* 0x000000000f007210 */ /* 0x100fe4000791e002 */
[----:B------:R-:W-:Y:S01]  /*28a0*/  SHF.R.S32.HI R2, RZ, 0x1f, R2 ;  /* 0x0000001fff027819 */ /* 0x000fe20000011402 */
[----:B------:R-:W-:Y:S01]  /*28b0*/  LDS R5, [R5+UR7] ;  /* 0x0000000705057984 */ /* 0x000fe20008000800 */
[----:B------:R-:W-:-:S03]  /*28c0*/  SHF.R.S32.HI R15, RZ, 0x1f, R15 ;  /* 0x0000001fff0f7819 */ /* 0x000fc6000001140f */
[----:B------:R-:W3:Y:S01]  /*28d0*/  LDS R7, [R7+UR7] ;  /* 0x0000000707077984 */ /* 0x000ee20008000800 */
[----:B------:R-:W-:Y:S02]  /*28e0*/  IADD3.X R15, PT, PT, R15, UR4, R2, P0, P1 ;  /* 0x000000040f0f7c10 */ /* 0x000fe400087e2402 */
[----:B-1----:R-:W-:-:S04]  /*28f0*/  IADD3 R2, P0, PT, R0, UR10, RZ ;  /* 0x0000000a00027c10 */ /* 0x002fc8000ff1e0ff */
[----:B--2---:R-:W-:-:S05]  /*2900*/  IADD3.X R3, PT, PT, R15, UR11, RZ, P0, !PT ;  /* 0x0000000b0f037c10 */ /* 0x004fca00087fe4ff */
[----:B---3--:R-:W-:Y:S01]  /*2910*/  STG.E.128 desc[UR8][R2.64], R4 ;  /* 0x0000000402007986 */ /* 0x008fe2000c101d08 */
[----:B------:R-:W-:Y:S05]  /*2920*/  EXIT ;  /* 0x000000000000794d */ /* 0x000fea0003800000 */
.L_x_22:
[----:B------:R-:W1:Y:S01]  /*2930*/  LDCU UR4, c[0x0][0x38c] ;  /* 0x00007180ff0477ac */ /* 0x000e620008000800 */
[----:B------:R-:W-:Y:S01]  /*2940*/  IMAD.U32 R4, RZ, RZ, UR14 ;  /* 0x0000000eff047e24 */ /* 0x000fe2000f8e00ff */
[----:B------:R-:W2:Y:S01]  /*2950*/  S2UR UR6, SR_SWINHI ;  /* 0x00000000000679c3 */ /* 0x000ea20000002f00 */
[----:B------:R-:W-:Y:S01]  /*2960*/  IMAD R7, R9, 0x80, R20 ;  /* 0x0000008009077824 */ /* 0x000fe200078e0214 */
[----:B------:R-:W-:Y:S01]  /*2970*/  BSSY.RECONVERGENT B0, `(.L_x_27) ;  /* 0x0000055000007945 */ /* 0x000fe20003800200 */
[----:B------:R-:W-:Y:S02]  /*2980*/  IMAD R21, R4, 0x80, R5 ;  /* 0x0000008004157824 */ /* 0x000fe400078e0205 */
[----:B------:R-:W-:-:S03]  /*2990*/  VIADD R4, R7, UR7 ;  /* 0x0000000707047c36 */ /* 0x000fc60008000000 */
[----:B------:R-:W-:-:S04]  /*29a0*/  VIADDMNMX R11, R6, -R21, 0x80, PT ;  /* 0x00000080060b7446 */ /* 0x000fc80003800915 */
[----:B------:R-:W-:-:S04]  /*29b0*/  ISETP.GT.AND P0, PT, R11, R20, PT ;  /* 0x000000140b00720c */ /* 0x000fc80003f04270 */
[----:B-1----:R-:W-:Y:S01]  /*29c0*/  ISETP.GE.OR P0, PT, R2, UR4, !P0 ;  /* 0x0000000402007c0c */ /* 0x002fe2000c706670 */
[----:B------:R-:W-:Y:S01]  /*29d0*/  UMOV UR4, UR7 ;  /* 0x0000000700047c82 */ /* 0x000fe20008000000 */
[----:B--2---:R-:W-:Y:S01]  /*29e0*/  UMOV UR5, UR6 ;  /* 0x0000000600057c82 */ /* 0x004fe20008000000 */
[----:B------:R-:W-:-:S10]  /*29f0*/  VIADD R3, R7, UR4 ;  /* 0x0000000407037c36 */ /* 0x000fd40008000000 */
        /* <DEDUP_REMOVED lines=8> */
[----:B------:R-:W-:Y:S01]  /*2a80*/  @!PT LDS RZ, [RZ] ;  /* 0x00000000fffff984 */ /* 0x000fe20000000800 */
[----:B------:R-:W-:Y:S01]  /*2a90*/  @!PT LDS RZ, [RZ] ;  /* 0x00000000fffff984 */ /* 0x000fe20000000800 */
[----:B------:R-:W-:Y:S01]  /*2aa0*/  @!PT LDS RZ, [RZ] ;  /* 0x00000000fffff984 */ /* 0x000fe20000000800 */
[----:B------:R2:W-:Y:S01]  /*2ab0*/  LDGSTS.E.BYPASS.128 [R3], desc[UR8][R18.64] ;  /* 0x0000000012037fae */ /* 0x0005e2000b981808 */
[----:B------:R-:W-:Y:S05]  /*2ac0*/  BRA `(.L_x_30) ;  /* 0x0000000000fc7947 */ /* 0x000fea0003800000 */
.L_x_29:
[----:B------:R-:W-:Y:S01]  /*2ad0*/  IMAD.IADD R11, R11, 0x1, -R20 ;  /* 0x000000010b0b7824 */ /* 0x000fe200078e0a14 */
[----:B------:R-:W-:-:S04]  /*2ae0*/  CS2R R8, SRZ ;  /* 0x0000000000087805 */ /* 0x000fc8000001ff00 */
[C---:B------:R-:W-:Y:S02]  /*2af0*/  ISETP.GE.AND P3, PT, R11.reuse, 0x2, PT ;  /* 0x000000020b00780c */ /* 0x040fe40003f66270 */
[----:B------:R-:W-:-:S11]  /*2b00*/  ISETP.GE.AND P0, PT, R11, 0x1, PT ;  /* 0x000000010b00780c */ /* 0x000fd60003f06270 */
[----:B------:R-:W2:Y:S04]  /*2b10*/  @P3 LDG.E.U8.CONSTANT R23, desc[UR8][R18.64+0x1] ;  /* 0x0000010812173981 */ /* 0x000ea8000c1e9100 */
[----:B------:R-:W3:Y:S01]  /*2b20*/  @P0 LDG.E.U8.CONSTANT R8, desc[UR8][R18.64] ;  /* 0x0000000812080981 */ /* 0x000ee2000c1e9100 */
[C---:B------:R-:W-:Y:S02]  /*2b30*/  ISETP.GE.AND P4, PT, R11.reuse, 0x3, PT ;  /* 0x000000030b00780c */ /* 0x040fe40003f86270 */
[C---:B------:R-:W-:Y:S02]  /*2b40*/  ISETP.GE.AND P1, PT, R11.reuse, 0x6, PT ;  /* 0x000000060b00780c */ /* 0x040fe40003f26270 */
[C---:B------:R-:W-:Y:S02]  /*2b50*/  ISETP.GE.AND P2, PT, R11.reuse, 0x4, PT ;  /* 0x000000040b00780c */ /* 0x040fe40003f46270 */
[----:B------:R-:W-:-:S07]  /*2b60*/  ISETP.GE.AND P5, PT, R11, 0x5, PT ;  /* 0x000000050b00780c */ /* 0x000fce0003fa6270 */
[----:B------:R-:W4:Y:S01]  /*2b70*/  @P4 LDG.E.U8.CONSTANT R26, desc[UR8][R18.64+0x2] ;  /* 0x00000208121a4981 */ /* 0x000f22000c1e9100 */
[----:B------:R-:W-:-:S03]  /*2b80*/  ISETP.GE.AND P0, PT, R11, 0x7, PT ;  /* 0x000000070b00780c */ /* 0x000fc60003f06270 */
[----:B------:R-:W5:Y:S04]  /*2b90*/  @P1 LDG.E.U8.CONSTANT R22, desc[UR8][R18.64+0x5] ;  /* 0x0000050812161981 */ /* 0x000f68000c1e9100 */
[----:B------:R-:W5:Y:S04]  /*2ba0*/  @P2 LDG.E.U8.CONSTANT R10, desc[UR8][R18.64+0x3] ;  /* 0x00000308120a2981 */ /* 0x000f68000c1e9100 */
[----:B------:R-:W5:Y:S01]  /*2bb0*/  @P5 LDG.E.U8.CONSTANT R9, desc[UR8][R18.64+0x4] ;  /* 0x0000040812095981 */ /* 0x000f62000c1e9100 */
[----:B--2---:R-:W-:-:S05]  /*2bc0*/  @P3 IMAD.SHL.U32 R23, R23, 0x100, RZ ;  /* 0x0000010017173824 */ /* 0x004fca00078e00ff */
[----:B---3--:R-:W-:Y:S02]  /*2bd0*/  @P3 LOP3.LUT R8, R8, 0xff00, R23, 0xf8, !PT ;  /* 0x0000ff0008083812 */ /* 0x008fe400078ef817 */
[----:B------:R-:W2:Y:S01]  /*2be0*/  @P0 LDG.E.U8.CONSTANT R23, desc[UR8][R18.64+0x6] ;  /* 0x0000060812170981 */ /* 0x000ea2000c1e9100 */
[----:B------:R-:W-:Y:S01]  /*2bf0*/  ISETP.GE.AND P3, PT, R11, 0x8, PT ;  /* 0x000000080b00780c */ /* 0x000fe20003f66270 */
[----:B----4-:R-:W-:-:S12]  /*2c00*/  @P4 IMAD.U32 R27, R26, 0x10000, RZ ;  /* 0x000100001a1b4824 */ /* 0x010fd800078e00ff */
[----:B------:R-:W3:Y:S01]  /*2c10*/  @P3 LDG.E.U8.CONSTANT R26, desc[UR8][R18.64+0x7] ;  /* 0x00000708121a3981 */ /* 0x000ee2000c1e9100 */
[----:B------:R-:W-:Y:S02]  /*2c20*/  @P4 LOP3.LUT R8, R8, 0xff0000, R27, 0xf8, !PT ;  /* 0x00ff000008084812 */ /* 0x000fe400078ef81b */
[C---:B------:R-:W-:Y:S01]  /*2c30*/  ISETP.GE.AND P4, PT, R11.reuse, 0xa, PT ;  /* 0x0000000a0b00780c */ /* 0x040fe20003f86270 */
[----:B-----5:R-:W-:Y:S01]  /*2c40*/  @P1 IMAD.SHL.U32 R22, R22, 0x100, RZ ;  /* 0x0000010016161824 */ /* 0x020fe200078e00ff */
[----:B------:R-:W-:Y:S01]  /*2c50*/  ISETP.GE.AND P5, PT, R11, 0x9, PT ;  /* 0x000000090b00780c */ /* 0x000fe20003fa6270 */
[----:B------:R-:W-:-:S03]  /*2c60*/  @P2 IMAD.SHL.U32 R27, R10, 0x1000000, RZ ;  /* 0x010000000a1b2824 */ /* 0x000fc600078e00ff */
[----:B------:R-:W-:Y:S02]  /*2c70*/  @P1 LOP3.LUT R9, R9, 0xff00, R22, 0xf8, !PT ;  /* 0x0000ff0009091812 */ /* 0x000fe400078ef816 */
[----:B------:R-:W-:Y:S01]  /*2c80*/  ISETP.GE.AND P1, PT, R11, 0xb, PT ;  /* 0x0000000b0b00780c */ /* 0x000fe20003f26270 */
[----:B------:R-:W-:Y:S01]  /*2c90*/  IMAD.MOV.U32 R10, RZ, RZ, RZ ;  /* 0x000000ffff0a7224 */ /* 0x000fe200078e00ff */
[----:B------:R-:W-:-:S03]  /*2ca0*/  @P2 LOP3.LUT R8, R8, R27, RZ, 0xfc, !PT ;  /* 0x0000001b08082212 */ /* 0x000fc600078efcff */
[----:B------:R-:W4:Y:S04]  /*2cb0*/  @P4 LDG.E.U8.CONSTANT R27, desc[UR8][R18.64+0x9] ;  /* 0x00000908121b4981 */ /* 0x000f28000c1e9100 */
[----:B------:R-:W5:Y:S01]  /*2cc0*/  @P5 LDG.E.U8.CONSTANT R10, desc[UR8][R18.64+0x8] ;  /* 0x00000808120a5981 */ /* 0x000f62000c1e9100 */
[----:B--2---:R-:W-:-:S05]  /*2cd0*/  @P0 IMAD.U32 R22, R23, 0x10000, RZ ;  /* 0x0001000017160824 */ /* 0x004fca00078e00ff */
[----:B------:R-:W-:Y:S02]  /*2ce0*/  @P0 LOP3.LUT R9, R9, 0xff0000, R22, 0xf8, !PT ;  /* 0x00ff000009090812 */ /* 0x000fe400078ef816 */
[----:B------:R-:W2:Y:S01]  /*2cf0*/  @P1 LDG.E.U8.CONSTANT R22, desc[UR8][R18.64+0xa] ;  /* 0x00000a0812161981 */ /* 0x000ea2000c1e9100 */
[----:B---3--:R-:W-:-:S05]  /*2d00*/  @P3 IMAD.SHL.U32 R26, R26, 0x1000000, RZ ;  /* 0x010000001a1a3824 */ /* 0x008fca00078e00ff */
[----:B------:R-:W-:Y:S02]  /*2d10*/  @P3 LOP3.LUT R9, R9, R26, RZ, 0xfc, !PT ;  /* 0x0000001a09093212 */ /* 0x000fe400078efcff */
[C---:B------:R-:W-:Y:S02]  /*2d20*/  ISETP.GE.AND P3, PT, R11.reuse, 0xe, PT ;  /* 0x0000000e0b00780c */ /* 0x040fe40003f66270 */
[C---:B------:R-:W-:Y:S02]  /*2d30*/  ISETP.GE.AND P2, PT, R11.reuse, 0xd, PT ;  /* 0x0000000d0b00780c */ /* 0x040fe40003f46270 */
[C---:B------:R-:W-:Y:S02]  /*2d40*/  ISETP.GE.AND P5, PT, R11.reuse, 0xf, PT ;  /* 0x0000000f0b00780c */ /* 0x040fe40003fa6270 */
[C---:B------:R-:W-:Y:S02]  /*2d50*/  ISETP.GE.AND P0, PT, R11.reuse, 0xc, PT ;  /* 0x0000000c0b00780c */ /* 0x040fe40003f06270 */
[----:B------:R-:W-:Y:S01]  /*2d60*/  ISETP.GE.AND P6, PT, R11, 0x10, PT ;  /* 0x000000100b00780c */ /* 0x000fe20003fc6270 */
[----:B------:R-:W-:-:S02]  /*2d70*/  IMAD.MOV.U32 R11, RZ, RZ, RZ ;  /* 0x000000ffff0b7224 */ /* 0x000fc400078e00ff */
[----:B----4-:R-:W-:Y:S02]  /*2d80*/  @P4 IMAD.SHL.U32 R27, R27, 0x100, RZ ;  /* 0x000001001b1b4824 */ /* 0x010fe400078e00ff */
[----:B------:R-:W3:Y:S03]  /*2d90*/  @P3 LDG.E.U8.CONSTANT R26, desc[UR8][R18.64+0xd] ;  /* 0x00000d08121a3981 */ /* 0x000ee6000c1e9100 */
[----:B-----5:R-:W-:Y:S01]  /*2da0*/  @P4 LOP3.LUT R10, R10, 0xff00, R27, 0xf8, !PT ;  /* 0x0000ff000a0a4812 */ /* 0x020fe200078ef81b */
[----:B------:R-:W4:Y:S04]  /*2db0*/  @P2 LDG.E.U8.CONSTANT R11, desc[UR8][R18.64+0xc] ;  /* 0x00000c08120b2981 */ /* 0x000f28000c1e9100 */
[----:B------:R-:W5:Y:S04]  /*2dc0*/  @P5 LDG.E.U8.CONSTANT R27, desc[UR8][R18.64+0xe] ;  /* 0x00000e08121b5981 */ /* 0x000f68000c1e9100 */
[----:B------:R-:W5:Y:S01]  /*2dd0*/  @P6 LDG.E.U8.CONSTANT R28, desc[UR8][R18.64+0xf] ;  /* 0x00000f08121c6981 */ /* 0x000f62000c1e9100 */
[----:B--2---:R-:W-:-:S03]  /*2de0*/  @P1 IMAD.U32 R23, R22, 0x10000, RZ ;  /* 0x0001000016171824 */ /* 0x004fc600078e00ff */
[----:B------:R-:W2:Y:S02]  /*2df0*/  @P0 LDG.E.U8.CONSTANT R22, desc[UR8][R18.64+0xb] ;  /* 0x00000b0812160981 */ /* 0x000ea4000c1e9100 */
[----:B------:R-:W-:Y:S01]  /*2e00*/  @P1 LOP3.LUT R10, R10, 0xff0000, R23, 0xf8, !PT ;  /* 0x00ff00000a0a1812 */ /* 0x000fe200078ef817 */
[----:B---3--:R-:W-:-:S05]  /*2e10*/  @P3 IMAD.SHL.U32 R26, R26, 0x100, RZ ;  /* 0x000001001a1a3824 */ /* 0x008fca00078e00ff */
[----:B----4-:R-:W-:Y:S01]  /*2e20*/  @P3 LOP3.LUT R11, R11, 0xff00, R26, 0xf8, !PT ;  /* 0x0000ff000b0b3812 */ /* 0x010fe200078ef81a */
[----:B-----5:R-:W-:Y:S02]  /*2e30*/  @P5 IMAD.U32 R26, R27, 0x10000, RZ ;  /* 0x000100001b1a5824 */ /* 0x020fe400078e00ff */
[----:B------:R-:W-:-:S03]  /*2e40*/  @P6 IMAD.SHL.U32 R28, R28, 0x1000000, RZ ;  /* 0x010000001c1c6824 */ /* 0x000fc600078e00ff */
[----:B------:R-:W-:-:S04]  /*2e50*/  @P5 LOP3.LUT R11, R11, 0xff0000, R26, 0xf8, !PT ;  /* 0x00ff00000b0b5812 */ /* 0x000fc800078ef81a */
[----:B------:R-:W-:Y:S01]  /*2e60*/  @P6 LOP3.LUT R11, R11, R28, RZ, 0xfc, !PT ;  /* 0x0000001c0b0b6212 */ /* 0x000fe200078efcff */
[----:B--2---:R-:W-:-:S05]  /*2e70*/  @P0 IMAD.SHL.U32 R23, R22, 0x1000000, RZ ;  /* 0x0100000016170824 */ /* 0x004fca00078e00ff */
[----:B------:R-:W-:-:S05]  /*2e80*/  @P0 LOP3.LUT R10, R10, R23, RZ, 0xfc, !PT ;  /* 0x000000170a0a0212 */ /* 0x000fca00078efcff */
[----:B------:R3:W-:Y:S01]  /*2e90*/  STS.128 [R7+UR7], R8 ;  /* 0x0000000807007988 */ /* 0x0007e20008000c07 */
[----:B------:R-:W-:Y:S05]  /*2ea0*/  BRA `(.L_x_30) ;  /* 0x0000000000047947 */ /* 0x000fea0003800000 */
.L_x_28:
[----:B------:R1:W-:Y:S02]  /*2eb0*/  STS.128 [R7+UR7], RZ ;  /* 0x000000ff07007988 */ /* 0x0003e40008000c07 */
.L_x_30:
[----:B------:R-:W-:Y:S05]  /*2ec0*/  BSYNC.RECONVERGENT B0 ;  /* 0x0000000000007941 */ /* 0x000fea0003800200 */
.L_x_27:
[----:B------:R-:W0:Y:S01]  /*2ed0*/  LDGDEPBAR ;  /* 0x00000000000079af */ /* 0x000e220000000000 */
[----:B---3--:R-:W-:Y:S01]  /*2ee0*/  IMAD.SHL.U32 R8, R14, 0x4, RZ ;  /* 0x000000040e087824 */ /* 0x008fe200078e00ff */
[----:B------:R-:W-:Y:S01]  /*2ef0*/  SHF.R.U32.HI R9, RZ, 0x5, R16 ;  /* 0x00000005ff097819 */ /* 0x000fe20000011610 */
[----:B--2---:R-:W-:Y:S01]  /*2f00*/  IMAD.IADD R18, R6, 0x1, -R5 ;  /* 0x0000000106127824 */ /* 0x004fe200078e0a05 */
[--C-:B------:R-:W-:Y:S01]  /*2f10*/  SHF.R.U32.HI R10, RZ, 0x5, R14.reuse ;  /* 0x00000005ff0a7819 */ /* 0x100fe2000001160e */
[----:B------:R-:W-:Y:S01]  /*2f20*/  IMAD R13, R13, UR10, RZ ;  /* 0x0000000a0d0d7c24 */ /* 0x000fe2000f8e02ff */
[----:B------:R-:W-:Y:S01]  /*2f30*/  SHF.R.U32.HI R11, RZ, 0x1, R14 ;  /* 0x00000001ff0b7819 */ /* 0x000fe2000001160e */
[----:B------:R-:W-:Y:S01]  /*2f40*/  USHF.L.U32 UR5, UR14, 0xe, URZ ;  /* 0x0000000e0e057899 */ /* 0x000fe200080006ff */
[----:B------:R-:W-:Y:S01]  /*2f50*/  LOP3.LUT R9, R9, 0xc, R8, 0x48, !PT ;  /* 0x0000000c09097812 */ /* 0x000fe200078e4808 */
[----:B------:R-:W-:Y:S01]  /*2f60*/  VIADD R8, R0, 0x4 ;  /* 0x0000000400087836 */ /* 0x000fe20000000000 */
[----:B------:R-:W-:Y:S01]  /*2f70*/  R2UR UR4, R18 ;  /* 0x00000000120472ca */ /* 0x000fe200000e0000 */
[----:B------:R-:W2:Y:S01]  /*2f80*/  LDCU UR15, c[0x0][0x38c] ;  /* 0x00007180ff0f77ac */ /* 0x000ea20008000800 */
[----:B------:R-:W-:Y:S01]  /*2f90*/  SHF.R.S32.HI R14, RZ, 0x1f, R15 ;  /* 0x0000001fff0e7819 */ /* 0x000fe2000001140f */
[----:B------:R-:W-:Y:S01]  /*2fa0*/  IMAD.U32 R22, RZ, RZ, UR5 ;  /* 0x00000005ff167e24 */ /* 0x000fe2000f8e00ff */
[----:B------:R-:W-:Y:S01]  /*2fb0*/  IADD3 R15, P0, P1, R15, R13, R0 ;  /* 0x0000000d0f0f7210 */ /* 0x000fe2000791e000 */
[----:B------:R-:W3:Y:S01]  /*2fc0*/  LDCU.64 UR16, c[0x0][0x3a0] ;  /* 0x00007400ff1077ac */ /* 0x000ee20008000a00 */
[----:B------:R-:W-:-:S02]  /*2fd0*/  SHF.R.S32.HI R13, RZ, 0x1f, R13 ;  /* 0x0000001fff0d7819 */ /* 0x000fc4000001140d */
[----:B------:R-:W-:Y:S01]  /*2fe0*/  LOP3.LUT R11, R10, 0xc, R11, 0x48, !PT ;  /* 0x0000000c0a0b7812 */ /* 0x000fe200078e480b */
[C---:B------:R-:W-:Y:S01]  /*2ff0*/  VIADD R10, R0.reuse, 0xc ;  /* 0x0000000c000a7836 */ /* 0x040fe20000000000 */
[----:B------:R-:W-:Y:S01]  /*3000*/  LOP3.LUT R16, R9, R16, RZ, 0x3c, !PT ;  /* 0x0000001009107212 */ /* 0x000fe200078e3cff */
[----:B------:R-:W-:Y:S01]  /*3010*/  VIADD R9, R0, 0x8 ;  /* 0x0000000800097836 */ /* 0x000fe20000000000 */
[----:B------:R-:W-:Y:S01]  /*3020*/  IADD3.X R14, PT, PT, R14, R13, RZ, P0, P1 ;  /* 0x0000000d0e0e7210 */ /* 0x000fe200007e24ff */
[----:B------:R-:W-:Y:S01]  /*3030*/  UIMAD UR4, UR14, -0x80, UR4 ;  /* 0xffffff800e0478a4 */ /* 0x000fe2000f8e0204 */
[----:B------:R-:W-:Y:S01]  /*3040*/  LOP3.LUT R19, R11, 0x1f4, R8, 0x78, !PT ;  /* 0x000001f40b137812 */ /* 0x000fe200078e7808 */
[----:B------:R-:W-:Y:S01]  /*3050*/  IMAD R13, R17, 0x800, R16 ;  /* 0x00000800110d7824 */ /* 0x000fe200078e0210 */
[C---:B------:R-:W-:Y:S01]  /*3060*/  LOP3.LUT R18, R11.reuse, 0x1f8, R9, 0x78, !PT ;  /* 0x000001f80b127812 */ /* 0x040fe200078e7809 */
[----:B------:R-:W-:Y:S01]  /*3070*/  UIADD3 UR12, UPT, UPT, -UR11, URZ, URZ ;  /* 0x000000ff0b0c7290 */ /* 0x000fe2000fffe1ff */
[C---:B------:R-:W-:Y:S01]  /*3080*/  LOP3.LUT R16, R11.reuse, 0x1fc, R10, 0x78, !PT ;  /* 0x000001fc0b107812 */ /* 0x040fe200078e780a */
[----:B------:R-:W-:Y:S01]  /*3090*/  UIADD3 UR4, UPT, UPT, UR4, -0x80, URZ ;  /* 0xffffff8004047890 */ /* 0x000fe2000fffe0ff */
[----:B------:R-:W-:Y:S01]  /*30a0*/  LOP3.LUT R17, R11, 0x1f0, R0, 0xf8, !PT ;  /* 0x000001f00b117812 */ /* 0x000fe200078ef800 */
[----:B------:R-:W-:Y:S01]  /*30b0*/  UMOV UR13, 0x1 ;  /* 0x00000001000d7882 */ /* 0x000fe20000000000 */
[----:B------:R-:W-:-:S02]  /*30c0*/  LOP3.LUT R19, R19, 0x3e00, R8, 0xf8, !PT ;  /* 0x00003e0013137812 */ /* 0x000fc400078ef808 */
[----:B------:R-:W-:Y:S02]  /*30d0*/  LOP3.LUT R18, R18, 0x3e00, R9, 0xf8, !PT ;  /* 0x00003e0012127812 */ /* 0x000fe400078ef809 */
[----:B------:R-:W-:Y:S02]  /*30e0*/  LOP3.LUT R16, R16, 0x3e00, R10, 0xf8, !PT ;  /* 0x00003e0010107812 */ /* 0x000fe400078ef80a */
[----:B--23--:R-:W-:-:S07]  /*30f0*/  LOP3.LUT R17, R17, 0x3e00, R0, 0xf8, !PT ;  /* 0x00003e0011117812 */ /* 0x00cfce00078ef800 */
.L_x_37:
[----:B------:R-:W-:Y:S01]  /*3100*/  UISETP.LT.AND UP0, UPT, UR4, 0x80, UPT ;  /* 0x000000800400788c */ /* 0x000fe2000bf01270 */
[----:B------:R-:W-:Y:S01]  /*3110*/  BSSY.RECONVERGENT B0, `(.L_x_31) ;  /* 0x000005d000007945 */ /* 0x000fe20003800200 */
[----:B------:R-:W-:Y:S01]  /*3120*/  UIADD3 UR5, UPT, UPT, UR13, -0x1, URZ ;  /* 0xffffffff0d057890 */ /* 0x000fe2000fffe0ff */
[----:B------:R-:W-:Y:S01]  /*3130*/  VIADD R21, R21, 0x80 ;  /* 0x0000008015157836 */ /* 0x000fe20000000000 */
[----:B------:R-:W-:Y:S02]  /*3140*/  USEL UR7, UR4, 0x80, UP0 ;  /* 0x0000008004077887 */ /* 0x000fe40008000000 */
[----:B------:R-:W-:Y:S02]  /*3150*/  ULOP3.LUT UR5, UR5, 0x1, URZ, 0xc0, !UPT ;  /* 0x0000000105057892 */ /* 0x000fe4000f8ec0ff */
[----:B------:R-:W-:Y:S02]  /*3160*/  UIADD3 UR12, UPT, UPT, UR12, 0x1, URZ ;  /* 0x000000010c0c7890 */ /* 0x000fe4000fffe0ff */
[----:B------:R-:W-:Y:S01]  /*3170*/  ISETP.LT.AND P0, PT, R20, UR7, PT ;  /* 0x0000000714007c0c */ /* 0x000fe2000bf01270 */
[----:B------:R-:W-:-:S02]  /*3180*/  ULOP3.LUT UR6, UR5, 0x1, URZ, 0x3c, !UPT ;  /* 0x0000000105067892 */ /* 0x000fc4000f8e3cff */
[----:B------:R-:W-:Y:S01]  /*3190*/  UISETP.NE.AND UP0, UPT, UR12, -0x1, UPT ;  /* 0xffffffff0c00788c */ /* 0x000fe2000bf05270 */
[----:B------:R-:W-:-:S13]  /*31a0*/  ISETP.GE.OR P0, PT, R2, UR15, !P0 ;  /* 0x0000000f02007c0c */ /* 0x000fda000c706670 */
[----:B--23--:R-:W-:Y:S05]  /*31b0*/  @P0 BRA `(.L_x_32) ;  /* 0x00000004003c0947 */ /* 0x00cfea0003800000 */
[----:B------:R-:W-:Y:S01]  /*31c0*/  IADD3 R26, P1, P2, R24, R21, R20 ;  /* 0x00000015181a7210 */ /* 0x000fe20007a3e014 */
[----:B------:R-:W-:Y:S01]  /*31d0*/  VIADD R8, R20, 0x10 ;  /* 0x0000001014087836 */ /* 0x000fe20000000000 */
[----:B------:R-:W-:Y:S02]  /*31e0*/  SHF.R.S32.HI R9, RZ, 0x1f, R21 ;  /* 0x0000001fff097819 */ /* 0x000fe40000011415 */
[----:B------:R-:W-:Y:S02]  /*31f0*/  LOP3.LUT P0, RZ, R26, 0xf, RZ, 0xc0, !PT ;  /* 0x0000000f1aff7812 */ /* 0x000fe4000780c0ff */
[----:B------:R-:W-:Y:S02]  /*3200*/  IADD3.X R27, PT, PT, R12, R9, RZ, P1, P2 ;  /* 0x000000090c1b7210 */ /* 0x000fe40000fe44ff */
[----:B------:R-:W-:-:S13]  /*3210*/  ISETP.GT.OR P0, PT, R8, UR7, P0 ;  /* 0x0000000708007c0c */ /* 0x000fda0008704670 */
[----:B------:R-:W-:Y:S05]  /*3220*/  @P0 BRA `(.L_x_33) ;  /* 0x00000000001c0947 */ /* 0x000fea0003800000 */
[----:B------:R-:W-:-:S04]  /*3230*/  IMAD.U32 R8, RZ, RZ, UR6 ;  /* 0x00000006ff087e24 */ /* 0x000fc8000f8e00ff */
[----:B------:R-:W-:-:S05]  /*3240*/  IMAD R9, R8, 0x4000, R3 ;  /* 0x0000400008097824 */ /* 0x000fca00078e0203 */
[----:B------:R-:W-:Y:S01]  /*3250*/  @!PT LDS RZ, [RZ] ;  /* 0x00000000fffff984 */ /* 0x000fe20000000800 */
[----:B------:R-:W-:Y:S01]  /*3260*/  @!PT LDS RZ, [RZ] ;  /* 0x00000000fffff984 */ /* 0x000fe20000000800 */
[----:B------:R-:W-:Y:S01]  /*3270*/  @!PT LDS RZ, [RZ] ;  /* 0x00000000fffff984 */ /* 0x000fe20000000800 */
[----:B------:R4:W-:Y:S01]  /*3280*/  LDGSTS.E.BYPASS.128 [R9], desc[UR8][R26.64] ;  /* 0x000000001a097fae */ /* 0x0009e2000b981808 */
[----:B------:R-:W-:Y:S05]  /*3290*/  BRA `(.L_x_34) ;  /* 0x0000000400107947 */ /* 0x000fea0003800000 */
.L_x_33:
[----:B------:R-:W-:Y:S01]  /*32a0*/  IADD3 R23, PT, PT, -R20, UR7, RZ ;  /* 0x0000000714177c10 */ /* 0x000fe2000fffe1ff */
[----:B------:R-:W-:-:S03]  /*32b0*/  IMAD.MOV.U32 R8, RZ, RZ, RZ ;  /* 0x000000ffff087224 */ /* 0x000fc600078e00ff */
[C---:B------:R-:W-:Y:S02]  /*32c0*/  ISETP.GE.AND P1, PT, R23.reuse, 0x2, PT ;  /* 0x000000021700780c */ /* 0x040fe40003f26270 */
[C---:B------:R-:W-:Y:S02]  /*32d0*/  ISETP.GE.AND P0, PT, R23.reuse, 0x1, PT ;  /* 0x000000011700780c */ /* 0x040fe40003f06270 */
[C---:B------:R-:W-:Y:S02]  /*32e0*/  ISETP.GE.AND P2, PT, R23.reuse, 0x3, PT ;  /* 0x000000031700780c */ /* 0x040fe40003f46270 */
[----:B------:R-:W-:-:S07]  /*32f0*/  ISETP.GE.AND P3, PT, R23, 0x4, PT ;  /* 0x000000041700780c */ /* 0x000fce0003f66270 */
[----:B------:R-:W2:Y:S04]  /*3300*/  @P1 LDG.E.U8.CONSTANT R9, desc[UR8][R26.64+0x1] ;  /* 0x000001081a091981 */ /* 0x000ea8000c1e9100 */
[----:B------:R-:W3:Y:S04]  /*3310*/  @P0 LDG.E.U8.CONSTANT R8, desc[UR8][R26.64] ;  /* 0x000000081a080981 */ /* 0x000ee8000c1e9100 */
[----:B------:R-:W4:Y:S04]  /*3320*/  @P2 LDG.E.U8.CONSTANT R10, desc[UR8][R26.64+0x2] ;  /* 0x000002081a0a2981 */ /* 0x000f28000c1e9100 */
[----:B------:R-:W5:Y:S01]  /*3330*/  @P3 LDG.E.U8.CONSTANT R11, desc[UR8][R26.64+0x3] ;  /* 0x000003081a0b3981 */ /* 0x000f62000c1e9100 */
[----:B------:R-:W-:Y:S01]  /*3340*/  ISETP.GE.AND P0, PT, R23, 0x5, PT ;  /* 0x000000051700780c */ /* 0x000fe20003f06270 */
[----:B--2---:R-:W-:-:S05]  /*3350*/  @P1 IMAD.SHL.U32 R9, R9, 0x100, RZ ;  /* 0x0000010009091824 */ /* 0x004fca00078e00ff */
[----:B---3--:R-:W-:Y:S02]  /*3360*/  @P1 LOP3.LUT R8, R8, 0xff00, R9, 0xf8, !PT ;  /* 0x0000ff0008081812 */ /* 0x008fe400078ef809 */
[----:B------:R-:W-:Y:S01]  /*3370*/  ISETP.GE.AND P1, PT, R23, 0x6, PT ;  /* 0x000000061700780c */ /* 0x000fe20003f26270 */
[----:B----4-:R-:W-:Y:S02]  /*3380*/  @P2 IMAD.U32 R9, R10, 0x10000, RZ ;  /* 0x000100000a092824 */ /* 0x010fe400078e00ff */
[----:B-----5:R-:W-:-:S03]  /*3390*/  @P3 IMAD.SHL.U32 R11, R11, 0x1000000, RZ ;  /* 0x010000000b0b3824 */ /* 0x020fc600078e00ff */
[----:B------:R-:W-:Y:S01]  /*33a0*/  @P2 LOP3.LUT R8, R8, 0xff0000, R9, 0xf8, !PT ;  /* 0x00ff000008082812 */ /* 0x000fe200078ef809 */
[----:B------:R-:W-:Y:S01]  /*33b0*/  IMAD.MOV.U32 R9, RZ, RZ, RZ ;  /* 0x000000ffff097224 */ /* 0x000fe200078e00ff */
[C---:B------:R-:W-:Y:S02]  /*33c0*/  ISETP.GE.AND P2, PT, R23.reuse, 0x7, PT ;  /* 0x000000071700780c */ /* 0x040fe40003f46270 */
[----:B------:R-:W-:Y:S02]  /*33d0*/  @P3 LOP3.LUT R8, R8, R11, RZ, 0xfc, !PT ;  /* 0x0000000b08083212 */ /* 0x000fe400078efcff */
[C---:B------:R-:W-:Y:S01]  /*33e0*/  ISETP.GE.AND P3, PT, R23.reuse, 0x8, PT ;  /* 0x000000081700780c */ /* 0x040fe20003f66270 */
        /* <DEDUP_REMOVED lines=10> */
[----:B------:R-:W-:-:S04]  /*3490*/  @P2 LOP3.LUT R9, R9, 0xff0000, R28, 0xf8, !PT ;  /* 0x00ff000009092812 */ /* 0x000fc800078ef81c */
[----:B------:R-:W-:Y:S01]  /*34a0*/  @P3 LOP3.LUT R9, R9, R10, RZ, 0xfc, !PT ;  /* 0x0000000a09093212 */ /* 0x000fe200078efcff */
[----:B------:R-:W-:Y:S02]  /*34b0*/  IMAD.MOV.U32 R10, RZ, RZ, RZ ;  /* 0x000000ffff0a7224 */ /* 0x000fe400078e00ff */
[----:B------:R-:W2:Y:S04]  /*34c0*/  @P1 LDG.E.U8.CONSTANT R11, desc[UR8][R26.64+0x9] ;  /* 0x000009081a0b1981 */ /* 0x000ea8000c1e9100 */
[----:B------:R-:W3:Y:S01]  /*34d0*/  @P0 LDG.E.U8.CONSTANT R10, desc[UR8][R26.64+0x8] ;  /* 0x000008081a0a0981 */ /* 0x000ee2000c1e9100 */
[----:B------:R-:W-:Y:S01]  /*34e0*/  ISETP.GE.AND P0, PT, R23, 0xb, PT ;  /* 0x0000000b1700780c */ /* 0x000fe20003f06270 */
[----:B--2---:R-:W-:-:S05]  /*34f0*/  @P1 IMAD.SHL.U32 R11, R11, 0x100, RZ ;  /* 0x000001000b0b1824 */ /* 0x004fca00078e00ff */
[----:B---3--:R-:W-:-:S07]  /*3500*/  @P1 LOP3.LUT R10, R10, 0xff00, R11, 0xf8, !PT ;  /* 0x0000ff000a0a1812 */ /* 0x008fce00078ef80b */
[----:B------:R-:W2:Y:S02]  /*3510*/  @P0 LDG.E.U8.CONSTANT R11, desc[UR8][R26.64+0xa] ;  /* 0x00000a081a0b0981 */ /* 0x000ea4000c1e9100 */
[----:B--2---:R-:W-:-:S05]  /*3520*/  @P0 IMAD.U32 R11, R11, 0x10000, RZ ;  /* 0x000100000b0b0824 */ /* 0x004fca00078e00ff */
[----:B------:R-:W-:Y:S02]  /*3530*/  @P0 LOP3.LUT R10, R10, 0xff0000, R11, 0xf8, !PT ;  /* 0x00ff00000a0a0812 */ /* 0x000fe400078ef80b */
[----:B------:R-:W-:-:S13]  /*3540*/  ISETP.GE.AND P0, PT, R23, 0xc, PT ;  /* 0x0000000c1700780c */ /* 0x000fda0003f06270 */
[----:B------:R-:W2:Y:S01]  /*3550*/  @P0 LDG.E.U8.CONSTANT R11, desc[UR8][R26.64+0xb] ;  /* 0x00000b081a0b0981 */ /* 0x000ea2000c1e9100 */
[----:B------:R-:W-:-:S13]  /*3560*/  ISETP.GE.AND P1, PT, R23, 0xe, PT ;  /* 0x0000000e1700780c */ /* 0x000fda0003f26270 */
[----:B------:R-:W3:Y:S01]  /*3570*/  @P1 LDG.E.U8.CONSTANT R28, desc[UR8][R26.64+0xd] ;  /* 0x00000d081a1c1981 */ /* 0x000ee2000c1e9100 */
[----:B--2---:R-:W-:-:S05]  /*3580*/  @P0 IMAD.SHL.U32 R11, R11, 0x1000000, RZ ;  /* 0x010000000b0b0824 */ /* 0x004fca00078e00ff */
[----:B------:R-:W-:Y:S01]  /*3590*/  @P0 LOP3.LUT R10, R10, R11, RZ, 0xfc, !PT ;  /* 0x0000000b0a0a0212 */ /* 0x000fe200078efcff */
[----:B------:R-:W-:Y:S01]  /*35a0*/  IMAD.MOV.U32 R11, RZ, RZ, RZ ;  /* 0x000000ffff0b7224 */ /* 0x000fe200078e00ff */
[----:B------:R-:W-:-:S13]  /*35b0*/  ISETP.GE.AND P0, PT, R23, 0xd, PT ;  /* 0x0000000d1700780c */ /* 0x000fda0003f06270 */
[----:B------:R-:W2:Y:S01]  /*35c0*/  @P0 LDG.E.U8.CONSTANT R11, desc[UR8][R26.64+0xc] ;  /* 0x00000c081a0b0981 */ /* 0x000ea2000c1e9100 */
[----:B---3--:R-:W-:Y:S01]  /*35d0*/  @P1 IMAD.SHL.U32 R28, R28, 0x100, RZ ;  /* 0x000001001c1c1824 */ /* 0x008fe200078e00ff */
[----:B------:R-:W-:-:S04]  /*35e0*/  ISETP.GE.AND P0, PT, R23, 0xf, PT ;  /* 0x0000000f1700780c */ /* 0x000fc80003f06270 */
[----:B--2---:R-:W-:Y:S02]  /*35f0*/  @P1 LOP3.LUT R11, R11, 0xff00, R28, 0xf8, !PT ;  /* 0x0000ff000b0b1812 */ /* 0x004fe400078ef81c */
[----:B------:R-:W-:-:S07]  /*3600*/  ISETP.GE.AND P1, PT, R23, 0x10, PT ;  /* 0x000000101700780c */ /* 0x000fce0003f26270 */
[----:B------:R-:W2:Y:S06]  /*3610*/  @P0 LDG.E.U8.CONSTANT R23, desc[UR8][R26.64+0xe] ;  /* 0x00000e081a170981 */ /* 0x000eac000c1e9100 */
[----:B------:R-:W3:Y:S01]  /*3620*/  @P1 LDG.E.U8.CONSTANT R29, desc[UR8][R26.64+0xf] ;  /* 0x00000f081a1d1981 */ /* 0x000ee2000c1e9100 */
[----:B--2---:R-:W-:Y:S02]  /*3630*/  @P0 IMAD.U32 R28, R23, 0x10000, RZ ;  /* 0x00010000171c0824 */ /* 0x004fe400078e00ff */
[----:B------:R-:W-:-:S03]  /*3640*/  IMAD.U32 R23, RZ, RZ, UR6 ;  /* 0x00000006ff177e24 */ /* 0x000fc6000f8e00ff */
[----:B------:R-:W-:Y:S01]  /*3650*/  @P0 LOP3.LUT R11, R11, 0xff0000, R28, 0xf8, !PT ;  /* 0x00ff00000b0b0812 */ /* 0x000fe200078ef81c */
[----:B------:R-:W-:Y:S02]  /*3660*/  IMAD R23, R23, 0x4000, R4 ;  /* 0x0000400017177824 */ /* 0x000fe400078e0204 */
[----:B---3--:R-:W-:-:S05]  /*3670*/  @P1 IMAD.SHL.U32 R28, R29, 0x1000000, RZ ;  /* 0x010000001d1c1824 */ /* 0x008fca00078e00ff */
[----:B------:R-:W-:-:S05]  /*3680*/  @P1 LOP3.LUT R11, R11, R28, RZ, 0xfc, !PT ;  /* 0x0000001c0b0b1212 */ /* 0x000fca00078efcff */
[----:B------:R3:W-:Y:S01]  /*3690*/  STS.128 [R23], R8 ;  /* 0x0000000817007388 */ /* 0x0007e20000000c00 */
[----:B------:R-:W-:Y:S05]  /*36a0*/  BRA `(.L_x_34) ;  /* 0x00000000000c7947 */ /* 0x000fea0003800000 */
.L_x_32:
[----:B------:R-:W-:-:S04]  /*36b0*/  IMAD.U32 R9, RZ, RZ, UR6 ;  /* 0x00000006ff097e24 */ /* 0x000fc8000f8e00ff */
[----:B------:R-:W-:-:S05]  /*36c0*/  IMAD R8, R9, 0x4000, R4 ;  /* 0x0000400009087824 */ /* 0x000fca00078e0204 */
[----:B------:R2:W-:Y:S02]  /*36d0*/  STS.128 [R8], RZ ;  /* 0x000000ff08007388 */ /* 0x0005e40000000c00 */
.L_x_34:
[----:B------:R-:W-:Y:S05]  /*36e0*/  BSYNC.RECONVERGENT B0 ;  /* 0x0000000000007941 */ /* 0x000fea0003800200 */
.L_x_31:
[----:B------:R-:W0:Y:S01]  /*36f0*/  LDGDEPBAR ;  /* 0x00000000000079af */ /* 0x000e220000000000 */
[----:B------:R-:W5:Y:S01]  /*3700*/  S2UR UR7, SR_CgaCtaId ;  /* 0x00000000000779c3 */ /* 0x000f620000008800 */
[----:B------:R-:W-:Y:S01]  /*3710*/  UMOV UR6, 0x400 ;  /* 0x0000040000067882 */ /* 0x000fe20000000000 */
[----:B---3--:R-:W-:Y:S01]  /*3720*/  IMAD.MOV.U32 R23, RZ, RZ, 0x80 ;  /* 0x00000080ff177424 */ /* 0x008fe200078e00ff */
[----:B------:R-:W-:Y:S01]  /*3730*/  BSSY.RECONVERGENT B0, `(.L_x_35) ;  /* 0x000001d000007945 */ /* 0x000fe20003800200 */
[----:B----4-:R-:W-:-:S05]  /*3740*/  IMAD.U32 R26, RZ, RZ, UR4 ;  /* 0x00000004ff1a7e24 */ /* 0x010fca000f8e00ff */
[----:B------:R-:W-:-:S05]  /*3750*/  VIADDMNMX R23, R23, R26, 0x80, PT ;  /* 0x0000008017177446 */ /* 0x000fca000380011a */
[----:B------:R-:W-:-:S05]  /*3760*/  VIADD R23, R23, 0x3 ;  /* 0x0000000317177836 */ /* 0x000fca0000000000 */
[----:B------:R-:W-:Y:S01]  /*3770*/  SHF.R.S32.HI R26, RZ, 0x1f, R23 ;  /* 0x0000001fff1a7819 */ /* 0x000fe20000011417 */
[----:B------:R-:W-:-:S04]  /*3780*/  DEPBAR.LE SB0, 0x1 ;  /* 0x000080400000791a */ /* 0x000fc80000000000 */
[----:B-----5:R-:W-:Y:S01]  /*3790*/  ULEA UR6, UR7, UR6, 0x18 ;  /* 0x0000000607067291 */ /* 0x020fe2000f8ec0ff */
[----:B------:R-:W-:-:S03]  /*37a0*/  LEA.HI R26, R26, R23, RZ, 0x2 ;  /* 0x000000171a1a7211 */ /* 0x000fc600078f10ff */
[----:B------:R-:W-:Y:S01]  /*37b0*/  ULEA UR5, UR5, UR6, 0xe ;  /* 0x0000000605057291 */ /* 0x000fe2000f8e70ff */
[----:B------:R-:W-:Y:S01]  /*37c0*/  BAR.SYNC.DEFER_BLOCKING 0x0 ;  /* 0x0000000000007b1d */ /* 0x000fe20000010000 */
[----:B------:R-:W-:-:S05]  /*37d0*/  IMAD.SHL.U32 R26, R26, 0x80, RZ ;  /* 0x000000801a1a7824 */ /* 0x000fca00078e00ff */
[----:B------:R-:W-:-:S04]  /*37e0*/  LOP3.LUT R23, R26, 0xfffffe00, RZ, 0xc0, !PT ;  /* 0xfffffe001a177812 */ /* 0x000fc800078ec0ff */
[----:B------:R-:W-:Y:S01]  /*37f0*/  ISETP.GE.AND P0, PT, R0, R23, PT ;  /* 0x000000170000720c */ /* 0x000fe20003f06270 */
[----:B--2---:R-:W2:Y:S01]  /*3800*/  LDS.128 R8, [R7+UR5] ;  /* 0x0000000507087984 */ /* 0x004ea20008000c00 */
[----:B------:R-:W-:Y:S06]  /*3810*/  BAR.SYNC.DEFER_BLOCKING 0x0 ;  /* 0x0000000000007b1d */ /* 0x000fec0000010000 */
[----:B--2---:R2:W-:Y:S04]  /*3820*/  STS [R13+UR5], R8 ;  /* 0x000000080d007988 */ /* 0x0045e80008000805 */
[----:B------:R2:W-:Y:S04]  /*3830*/  STS [R13+UR5+0x200], R9 ;  /* 0x000200090d007988 */ /* 0x0005e80008000805 */
[----:B------:R2:W-:Y:S04]  /*3840*/  STS [R13+UR5+0x400], R10 ;  /* 0x0004000a0d007988 */ /* 0x0005e80008000805 */
[----:B------:R2:W-:Y:S01]  /*3850*/  STS [R13+UR5+0x600], R11 ;  /* 0x0006000b0d007988 */ /* 0x0005e20008000805 */
[----:B------:R-:W-:Y:S06]  /*3860*/  BAR.SYNC.DEFER_BLOCKING 0x0 ;  /* 0x0000000000007b1d */ /* 0x000fec0000010000 */
[----:B------:R-:W-:Y:S05]  /*3870*/  @P0 BRA `(.L_x_36) ;  /* 0x0000000000200947 */ /* 0x000fea0003800000 */
[----:B--2---:R-:W-:Y:S01]  /*3880*/  LDS R8, [R17+UR5] ;  /* 0x0000000511087984 */ /* 0x004fe20008000800 */
[--C-:B------:R-:W-:Y:S02]  /*3890*/  SHF.R.S32.HI R23, RZ, 0x1f, R22.reuse ;  /* 0x0000001fff177819 */ /* 0x100fe40000011416 */
[----:B------:R-:W-:Y:S01]  /*38a0*/  IADD3 R26, P0, P1, R15, UR16, R22 ;  /* 0x000000100f1a7c10 */ /* 0x000fe2000f91e016 */
[----:B------:R-:W-:Y:S03]  /*38b0*/  LDS R9, [R19+UR5] ;  /* 0x0000000513097984 */ /* 0x000fe60008000800 */
[----:B------:R-:W-:Y:S01]  /*38c0*/  IADD3.X R27, PT, PT, R14, UR17, R23, P0, P1 ;  /* 0x000000110e1b7c10 */ /* 0x000fe200087e2417 */
[----:B------:R-:W-:Y:S04]  /*38d0*/  LDS R10, [R18+UR5] ;  /* 0x00000005120a7984 */ /* 0x000fe80008000800 */
[----:B------:R-:W2:Y:S04]  /*38e0*/  LDS R11, [R16+UR5] ;  /* 0x00000005100b7984 */ /* 0x000ea80008000800 */
[----:B--2---:R3:W-:Y:S02]  /*38f0*/  STG.E.128 desc[UR8][R26.64], R8 ;  /* 0x000000081a007986 */ /* 0x0047e4000c101d08 */
.L_x_36:
[----:B------:R-:W-:Y:S05]  /*3900*/  BSYNC.RECONVERGENT B0 ;  /* 0x0000000000007941 */ /* 0x000fea0003800200 */
.L_x_35:
[----:B------:R-:W-:Y:S01]  /*3910*/  VIADD R22, R22, 0x4000 ;  /* 0x0000400016167836 */ /* 0x000fe20000000000 */
[----:B------:R-:W-:Y:S02]  /*3920*/  UIADD3 UR4, UPT, UPT, UR4, -0x80, URZ ;  /* 0xffffff8004047890 */ /* 0x000fe4000fffe0ff */
[----:B------:R-:W-:Y:S01]  /*3930*/  UIADD3 UR13, UPT, UPT, UR13, 0x1, URZ ;  /* 0x000000010d0d7890 */ /* 0x000fe2000fffe0ff */
[----:B------:R-:W-:Y:S11]  /*3940*/  BRA.U UP0, `(.L_x_37) ;  /* 0xfffffff500ec7547 */ /* 0x000ff6000b83ffff */
[----:B------:R-:W4:Y:S01]  /*3950*/  S2UR UR10, SR_CgaCtaId ;  /* 0x00000000000a79c3 */ /* 0x000f220000008800 */
[----:B------:R-:W-:-:S04]  /*3960*/  DEPBAR.LE SB0, 0x0 ;  /* 0x000080000000791a */ /* 0x000fc80000000000 */
[----:B------:R-:W-:Y:S01]  /*3970*/  UIADD3 UR5, UPT, UPT, UR11, -0x1, URZ ;  /* 0xffffffff0b057890 */ /* 0x000fe2000fffe0ff */
[----:B------:R-:W-:-:S03]  /*3980*/  UMOV UR7, 0x400 ;  /* 0x0000040000077882 */ /* 0x000fc60000000000 */
[----:B------:R-:W-:Y:S02]  /*3990*/  USHF.L.U32 UR6, UR5, 0xe, URZ ;  /* 0x0000000e05067899 */ /* 0x000fe400080006ff */
[----:B------:R-:W-:Y:S02]  /*39a0*/  UIADD3 UR5, UPT, UPT, UR5, UR14, URZ ;  /* 0x0000000e05057290 */ /* 0x000fe4000fffe0ff */
[----:B------:R-:W-:-:S04]  /*39b0*/  ULOP3.LUT UR6, UR6, 0x4000, URZ, 0xc0, !UPT ;  /* 0x0000400006067892 */ /* 0x000fc8000f8ec0ff */
[----:B------:R-:W-:-:S04]  /*39c0*/  IMAD.U32 R2, RZ, RZ, UR5 ;  /* 0x00000005ff027e24 */ /* 0x000fc8000f8e00ff */
[----:B------:R-:W-:Y:S01]  /*39d0*/  IMAD R5, R2, 0x80, R5 ;  /* 0x0000008002057824 */ /* 0x000fe200078e0205 */
[----:B----4-:R-:W-:-:S04]  /*39e0*/  ULEA UR7, UR10, UR7, 0x18 ;  /* 0x000000070a077291 */ /* 0x010fc8000f8ec0ff */
[----:B------:R-:W-:Y:S01]  /*39f0*/  VIADDMNMX R5, R6, -R5, 0x80, PT ;  /* 0x0000008006057446 */ /* 0x000fe20003800905 */
[----:B------:R-:W-:Y:S01]  /*3a00*/  UIADD3 UR6, UPT, UPT, UR6, UR7, URZ ;  /* 0x0000000706067290 */ /* 0x000fe2000fffe0ff */
[----:B------:R-:W-:Y:S03]  /*3a10*/  BAR.SYNC.DEFER_BLOCKING 0x0 ;  /* 0x0000000000007b1d */ /* 0x000fe60000010000 */
[----:B------:R-:W-:-:S05]  /*3a20*/  VIADD R5, R5, 0x3 ;  /* 0x0000000305057836 */ /* 0x000fca0000000000 */
[----:B------:R-:W-:-:S04]  /*3a30*/  SHF.R.S32.HI R2, RZ, 0x1f, R5 ;  /* 0x0000001fff027819 */ /* 0x000fc80000011405 */
[----:B------:R-:W-:-:S05]  /*3a40*/  LEA.HI R2, R2, R5, RZ, 0x2 ;  /* 0x0000000502027211 */ /* 0x000fca00078f10ff */
[----:B------:R-:W-:-:S05]  /*3a50*/  IMAD.SHL.U32 R2, R2, 0x80, RZ ;  /* 0x0000008002027824 */ /* 0x000fca00078e00ff */
[----:B------:R-:W-:Y:S01]  /*3a60*/  LOP3.LUT R3, R2, 0xfffffe00, RZ, 0xc0, !PT ;  /* 0xfffffe0002037812 */ /* 0x000fe200078ec0ff */
[----:B--23--:R-:W2:Y:S01]  /*3a70*/  LDS.128 R8, [R7+UR6] ;  /* 0x0000000607087984 */ /* 0x00cea20008000c00 */
[----:B------:R-:W-:Y:S02]  /*3a80*/  BAR.SYNC.DEFER_BLOCKING 0x0 ;  /* 0x0000000000007b1d */ /* 0x000fe40000010000 */
[----:B------:R-:W-:-:S04]  /*3a90*/  ISETP.GE.AND P0, PT, R0, R3, PT ;  /* 0x000000030000720c */ /* 0x000fc80003f06270 */
[----:B--2---:R2:W-:Y:S04]  /*3aa0*/  STS [R13+UR6], R8 ;  /* 0x000000080d007988 */ /* 0x0045e80008000806 */
[----:B------:R2:W-:Y:S04]  /*3ab0*/  STS [R13+UR6+0x200], R9 ;  /* 0x000200090d007988 */ /* 0x0005e80008000806 */
[----:B------:R2:W-:Y:S04]  /*3ac0*/  STS [R13+UR6+0x400], R10 ;  /* 0x0004000a0d007988 */ /* 0x0005e80008000806 */
[----:B------:R2:W-:Y:S01]  /*3ad0*/  STS [R13+UR6+0x600], R11 ;  /* 0x0006000b0d007988 */ /* 0x0005e20008000806 */
[----:B------:R-:W-:Y:S06]  /*3ae0*/  BAR.SYNC.DEFER_BLOCKING 0x0 ;  /* 0x0000000000007b1d */ /* 0x000fec0000010000 */
[----:B------:R-:W-:Y:S05]  /*3af0*/  @P0 EXIT ;  /* 0x000000000000094d */ /* 0x000fea0003800000 */
[----:B------:R-:W-:Y:S01]  /*3b00*/  LDS R4, [R17+UR6] ;  /* 0x0000000611047984 */ /* 0x000fe20008000800 */
[----:B------:R-:W3:Y:S03]  /*3b10*/  LDCU.64 UR10, c[0x0][0x3a0] ;  /* 0x00007400ff0a77ac */ /* 0x000ee60008000a00 */
[----:B------:R-:W-:Y:S01]  /*3b20*/  LDS R5, [R19+UR6] ;  /* 0x0000000613057984 */ /* 0x000fe20008000800 */
[----:B------:R-:W-:-:S03]  /*3b30*/  USHF.L.U32 UR4, UR5, 0xe, URZ ;  /* 0x0000000e05047899 */ /* 0x000fc600080006ff */
[----:B------:R-:W-:Y:S03]  /*3b40*/  LDS R6, [R18+UR6] ;  /* 0x0000000612067984 */ /* 0x000fe60008000800 */
[----:B------:R-:W-:Y:S01]  /*3b50*/  IMAD.U32 R2, RZ, RZ, UR4 ;  /* 0x00000004ff027e24 */ /* 0x000fe2000f8e00ff */
[----:B-1----:R-:W1:Y:S01]  /*3b60*/  LDS R7, [R16+UR6] ;  /* 0x0000000610077984 */ /* 0x002e620008000800 */
[----:B------:R-:W-:-:S05]  /*3b70*/  IMAD.U32 R3, RZ, RZ, UR4 ;  /* 0x00000004ff037e24 */ /* 0x000fca000f8e00ff */
[----:B------:R-:W-:Y:S02]  /*3b80*/  SHF.R.S32.HI R3, RZ, 0x1f, R3 ;  /* 0x0000001fff037819 */ /* 0x000fe40000011403 */
[----:B---3--:R-:W-:-:S04]  /*3b90*/  IADD3 R2, P0, P1, R15, UR10, R2 ;  /* 0x0000000a0f027c10 */ /* 0x008fc8000f91e002 */
[----:B------:R-:W-:-:S05]  /*3ba0*/  IADD3.X R3, PT, PT, R14, UR11, R3, P0, P1 ;  /* 0x0000000b0e037c10 */ /* 0x000fca00087e2403 */
[----:B-1----:R-:W-:Y:S01]  /*3bb0*/  STG.E.128 desc[UR8][R2.64], R4 ;  /* 0x0000000402007986 */ /* 0x002fe2000c101d08 */
[----:B------:R-:W-:Y:S05]  /*3bc0*/  EXIT ;  /* 0x000000000000794d */ /* 0x000fea0003800000 */
.L_x_38:
[----:B------:R-:W-:-:S00]  /*3bd0*/  BRA `(.L_x_38) ;  /* 0xfffffffc00fc7947 */ /* 0x000fc0000383ffff */
[----:B------:R-:W-:-:S00]  /*3be0*/  NOP ;  /* 0x0000000000007918 */ /* 0x000fc00000000000 */
        /* <DEDUP_REMOVED lines=9> */
.L_x_390:


//--------------------- .text._Z66mx_block_rearrange_2d_K_groups_rowmajor_128x4_vec_pipelined_kernelILi128ELi8EEvPKhiiiiPKiPhii --------------------------
	.section	.text._Z66mx_block_rearrange_2d_K_groups_rowmajor_128x4_vec_pipelined_kernelILi128ELi8EEvPKhiiiiPKiPhii,"ax",@progbits
	.align	128
        .global         _Z66mx_block_rearrange_2d_K_groups_rowmajor_128x4_vec_pipelined_kernelILi128ELi8EEvPKhiiiiPKiPhii
        .type           _Z66mx_block_rearrange_2d_K_groups_rowmajor_128x4_vec_pipelined_kernelILi128ELi8EEvPKhiiiiPKiPhii,@function
        .size           _Z66mx_block_rearrange_2d_K_groups_rowmajor_128x4_vec_pipelined_kernelILi128ELi8EEvPKhiiiiPKiPhii,(.L_x_391 - _Z66mx_block_rearrange_2d_K_groups_rowmajor_128x4_vec_pipelined_kernelILi128ELi8EEvPKhiiiiPKiPhii)
        .other          _Z66mx_block_rearrange_2d_K_groups_rowmajor_128x4_vec_pipelined_kernelILi128ELi8EEvPKhiiiiPKiPhii,@"STO_CUDA_ENTRY STV_DEFAULT"
_Z66mx_block_rearrange_2d_K_groups_rowmajor_128x4_vec_pipelined_kernelILi128ELi8EEvPKhiiiiPKiPhii:
.text._Z66mx_block_rearrange_2d_K_groups_rowmajor_128x4_vec_pipelined_kernelILi128ELi8EEvPKhiiiiPKiPhii:
        /* <DEDUP_REMOVED lines=31> */
.L_x_41:
        /* <DEDUP_REMOVED lines=19> */
.L_x_43:
        /* <DEDUP_REMOVED lines=89> */
.L_x_42:
        /* <DEDUP_REMOVED lines=62> */
.L_x_44:
        /* <DEDUP_REMOVED lines=36> */
.L_x_45:
        /* <DEDUP_REMOVED lines=21> */
.L_x_40:
[----:B------:R-:W-:Y:S05]  /*1020*/  BSYNC.RECONVERGENT B0 ;  /* 0x0000000000007941 */ /* 0x000fea0003800200 */
.L_x_39:
        /* <DEDUP_REMOVED lines=17> */
.L_x_49:
        /* <DEDUP_REMOVED lines=11> */
.L_x_47:
[----:B------:R-:W-:Y:S01]  /*11f0*/  ISETP.NE.AND P0, PT, R14, RZ, PT ;  /* 0x000000ff0e00720c */ /* 0x000fe20003f05270 */
[----:B-1----:R-:W-:Y:S02]  /*1200*/  IMAD.MOV.U32 R2, RZ, RZ, RZ ;  /* 0x000000ffff027224 */ /* 0x002fe400078e00ff */
[----:B----4-:R-:W-:Y:S02]  /*1210*/  IMAD.MOV.U32 R0, RZ, RZ, RZ ;  /* 0x000000ffff007224 */ /* 0x010fe400078e00ff */
[----:B--23--:R-:W-:Y:S02]  /*1220*/  IMAD.MOV.U32 R6, RZ, RZ, RZ ;  /* 0x000000ffff067224 */ /* 0x00cfe400078e00ff */
[----:B------:R-:W-:-:S06]  /*1230*/  IMAD.MOV.U32 R9, RZ, RZ, RZ ;  /* 0x000000ffff097224 */ /* 0x000fcc00078e00ff */
[----:B------:R-:W-:Y:S05]  /*1240*/  @!P0 BRA `(.L_x_50) ;  /* 0x00000000003c8947 */ /* 0x000fea0003800000 */
[----:B------:R-:W-:Y:S05]  /*1250*/  BRA `(.L_x_51) ;  /* 0x0000000800c47947 */ /* 0x000fea0003800000 */
.L_x_48:
        /* <DEDUP_REMOVED lines=14> */
.L_x_50:
        /* <DEDUP_REMOVED lines=29> */
.L_x_56:
        /* <DEDUP_REMOVED lines=51> */
.L_x_55:
[----:B------:R-:W-:Y:S05]  /*1840*/  BSYNC.RECONVERGENT B2 ;  /* 0x0000000000027941 */ /* 0x000fea0003800200 */
.L_x_54:
        /* <DEDUP_REMOVED lines=34> */
.L_x_58:
[----:B------:R-:W-:Y:S05]  /*1a70*/  BSYNC.RECONVERGENT B2 ;  /* 0x0000000000027941 */ /* 0x000fea0003800200 */
.L_x_57:
        /* <DEDUP_REMOVED lines=24> */
.L_x_60:
[----:B------:R-:W-:Y:S05]  /*1c00*/  BSYNC.RECONVERGENT B2 ;  /* 0x0000000000027941 */ /* 0x000fea0003800200 */
.L_x_59:
        /* <DEDUP_REMOVED lines=13> */
.L_x_53:
[----:B------:R-:W-:Y:S05]  /*1ce0*/  BSYNC.RECONVERGENT B0 ;  /* 0x0000000000007941 */ /* 0x000fea0003800200 */
.L_x_52:
        /* <DEDUP_REMOVED lines=8> */
.L_x_51:
[----:B------:R-:W-:Y:S05]  /*1d70*/  BSYNC.RECONVERGENT B1 ;  /* 0x0000000000017941 */ /* 0x000fea0003800200 */
.L_x_46:
        /* <DEDUP_REMOVED lines=61> */
.L_x_64:
        /* <DEDUP_REMOVED lines=62> */
.L_x_63:
[----:B------:R1:W-:Y:S02]  /*2530*/  STS.128 [R2+UR7], RZ ;  /* 0x000000ff02007988 */ /* 0x0003e40008000c07 */
.L_x_65:
[----:B------:R-:W-:Y:S05]  /*2540*/  BSYNC.RECONVERGENT B0 ;  /* 0x0000000000007941 */ /* 0x000fea0003800200 */
.L_x_62:
        /* <DEDUP_REMOVED lines=62> */
.L_x_61:
        /* <DEDUP_REMOVED lines=26> */
.L_x_68:
        /* <DEDUP_REMOVED lines=62> */
.L_x_67:
[----:B------:R1:W-:Y:S02]  /*2eb0*/  STS.128 [R7+UR7], RZ ;  /* 0x000000ff07007988 */ /* 0x0003e40008000c07 */
.L_x_69:
[----:B------:R-:W-:Y:S05]  /*2ec0*/  BSYNC.RECONVERGENT B0 ;  /* 0x0000000000007941 */ /* 0x000fea0003800200 */
.L_x_66:
        /* <DEDUP_REMOVED lines=35> */
.L_x_76:
        /* <DEDUP_REMOVED lines=26> */
.L_x_72:
        /* <DEDUP_REMOVED lines=65> */
.L_x_71:
[----:B------:R-:W-:-:S04]  /*36b0*/  IMAD.U32 R9, RZ, RZ, UR6 ;  /* 0x00000006ff097e24 */ /* 0x000fc8000f8e00ff */
[----:B------:R-:W-:-:S05]  /*36c0*/  IMAD R8, R9, 0x4000, R4 ;  /* 0x0000400009087824 */ /* 0x000fca00078e0204 */
[----:B------:R2:W-:Y:S02]  /*36d0*/  STS.128 [R8], RZ ;  /* 0x000000ff08007388 */ /* 0x0005e40000000c00 */
.L_x_73:
[----:B------:R-:W-:Y:S05]  /*36e0*/  BSYNC.RECONVERGENT B0 ;  /* 0x0000000000007941 */ /* 0x000fea0003800200 */
.L_x_70:
        /* <DEDUP_REMOVED lines=33> */
.L_x_75:
[----:B------:R-:W-:Y:S05]  /*3900*/  BSYNC.RECONVERGENT B0 ;  /* 0x0000000000007941 */ /* 0x000fea0003800200 */
.L_x_74:
        /* <DEDUP_REMOVED lines=44> */
.L_x_77:
        /* <DEDUP_REMOVED lines=11> */
.L_x_391:


//--------------------- .text._Z66mx_block_rearrange_2d_K_groups_rowmajor_128x4_vec_pipelined_kernelILi128ELi4EEvPKhiiiiPKiPhii --------------------------
	.section	.text._Z66mx_block_rearrange_2d_K_groups_rowmajor_128x4_vec_pipelined_kernelILi128ELi4EEvPKhiiiiPKiPhii,"ax",@progbits
	.align	128
        .global         _Z66mx_block_rearrange_2d_K_groups_rowmajor_128x4_vec_pipelined_kernelILi128ELi4EEvPKhiiiiPKiPhii
        .type           _Z66mx_block_rearrange_2d_K_groups_rowmajor_128x4_vec_pipelined_kernelILi128ELi4EEvPKhiiiiPKiPhii,@function
        .size           _Z66mx_block_rearrange_2d_K_groups_rowmajor_128x4_vec_pipelined_kernelILi128ELi4EEvPKhiiiiPKiPhii,(.L_x_392 - _Z66mx_block_rearrange_2d_K_groups_rowmajor_128x4_vec_pipelined_kernelILi128ELi4EEvPKhiiiiPKiPhii)
        .other          _Z66mx_block_rearrange_2d_K_groups_rowmajor_128x4_vec_pipelined_kernelILi128ELi4EEvPKhiiiiPKiPhii,@"STO_CUDA_ENTRY STV_DEFAULT"
_Z66mx_block_rearrange_2d_K_groups_rowmajor_128x4_vec_pipelined_kernelILi128ELi4EEvPKhiiiiPKiPhii:
.text._Z66mx_block_rearrange_2d_K_groups_rowmajor_128x4_vec_pipelined_kernelILi128ELi4EEvPKhiiiiPKiPhii:
        /* <DEDUP_REMOVED lines=31> */
.L_x_80:
        /* <DEDUP_REMOVED lines=19> */
.L_x_82:
        /* <DEDUP_REMOVED lines=89> */
.L_x_81:
        /* <DEDUP_REMOVED lines=62> */
.L_x_83:
        /* <DEDUP_REMOVED lines=36> */
.L_x_84:
        /* <DEDUP_REMOVED lines=21> */
.L_x_79:
[----:B------:R-:W-:Y:S05]  /*1020*/  BSYNC.RECONVERGENT B0 ;  /* 0x0000000000007941 */ /* 0x000fea0003800200 */
.L_x_78:
        /* <DEDUP_REMOVED lines=17> */
.L_x_88:
        /* <DEDUP_REMOVED lines=11> */
.L_x_86:
[----:B------:R-:W-:Y:S01]  /*11f0*/  ISETP.NE.AND P0, PT, R14, RZ, PT ;  /* 0x000000ff0e00720c */ /* 0x000fe20003f05270 */
[----:B-1----:R-:W-:Y:S02]  /*1200*/  IMAD.MOV.U32 R2, RZ, RZ, RZ ;  /* 0x000000ffff027224 */ /* 0x002fe400078e00ff */
[----:B----4-:R-:W-:Y:S02]  /*1210*/  IMAD.MOV.U32 R0, RZ, RZ, RZ ;  /* 0x000000ffff007224 */ /* 0x010fe400078e00ff */
[----:B--23--:R-:W-:Y:S02]  /*1220*/  IMAD.MOV.U32 R6, RZ, RZ, RZ ;  /* 0x000000ffff067224 */ /* 0x00cfe400078e00ff */
[----:B------:R-:W-:-:S06]  /*1230*/  IMAD.MOV.U32 R9, RZ, RZ, RZ ;  /* 0x000000ffff097224 */ /* 0x000fcc00078e00ff */
[----:B------:R-:W-:Y:S05]  /*1240*/  @!P0 BRA `(.L_x_89) ;  /* 0x00000000003c8947 */ /* 0x000fea0003800000 */
[----:B------:R-:W-:Y:S05]  /*1250*/  BRA `(.L_x_90) ;  /* 0x0000000800c47947 */ /* 0x000fea0003800000 */
.L_x_87:
        /* <DEDUP_REMOVED lines=14> */
.L_x_89:
        /* <DEDUP_REMOVED lines=29> */
.L_x_95:
        /* <DEDUP_REMOVED lines=51> */
.L_x_94:
[----:B------:R-:W-:Y:S05]  /*1840*/  BSYNC.RECONVERGENT B2 ;  /* 0x0000000000027941 */ /* 0x000fea0003800200 */
.L_x_93:
        /* <DEDUP_REMOVED lines=34> */
.L_x_97:
[----:B------:R-:W-:Y:S05]  /*1a70*/  BSYNC.RECONVERGENT B2 ;  /* 0x0000000000027941 */ /* 0x000fea0003800200 */
.L_x_96:
        /* <DEDUP_REMOVED lines=24> */
.L_x_99:
[----:B------:R-:W-:Y:S05]  /*1c00*/  BSYNC.RECONVERGENT B2 ;  /* 0x0000000000027941 */ /* 0x000fea0003800200 */
.L_x_98:
        /* <DEDUP_REMOVED lines=13> */
.L_x_92:
[----:B------:R-:W-:Y:S05]  /*1ce0*/  BSYNC.RECONVERGENT B0 ;  /* 0x0000000000007941 */ /* 0x000fea0003800200 */
.L_x_91:
        /* <DEDUP_REMOVED lines=8> */
.L_x_90:
[----:B------:R-:W-:Y:S05]  /*1d70*/  BSYNC.RECONVERGENT B1 ;  /* 0x0000000000017941 */ /* 0x000fea0003800200 */
.L_x_85:
        /* <DEDUP_REMOVED lines=61> */
.L_x_103:
        /* <DEDUP_REMOVED lines=62> */
.L_x_102:
[----:B------:R1:W-:Y:S02]  /*2530*/  STS.128 [R2+UR7], RZ ;  /* 0x000000ff02007988 */ /* 0x0003e40008000c07 */
.L_x_104:
[----:B------:R-:W-:Y:S05]  /*2540*/  BSYNC.RECONVERGENT B0 ;  /* 0x0000000000007941 */ /* 0x000fea0003800200 */
.L_x_101:
        /* <DEDUP_REMOVED lines=62> */
.L_x_100:
        /* <DEDUP_REMOVED lines=26> */
.L_x_107:
        /* <DEDUP_REMOVED lines=62> */
.L_x_106:
[----:B------:R1:W-:Y:S02]  /*2eb0*/  STS.128 [R7+UR7], RZ ;  /* 0x000000ff07007988 */ /* 0x0003e40008000c07 */
.L_x_108:
[----:B------:R-:W-:Y:S05]  /*2ec0*/  BSYNC.RECONVERGENT B0 ;  /* 0x0000000000007941 */ /* 0x000fea0003800200 */
.L_x_105:
        /* <DEDUP_REMOVED lines=35> */
.L_x_115:
        /* <DEDUP_REMOVED lines=26> */
.L_x_111:
        /* <DEDUP_REMOVED lines=65> */
.L_x_110:
[----:B------:R-:W-:-:S04]  /*36b0*/  IMAD.U32 R9, RZ, RZ, UR6 ;  /* 0x00000006ff097e24 */ /* 0x000fc8000f8e00ff */
[----:B------:R-:W-:-:S05]  /*36c0*/  IMAD R8, R9, 0x4000, R4 ;  /* 0x0000400009087824 */ /* 0x000fca00078e0204 */
[----:B------:R2:W-:Y:S02]  /*36d0*/  STS.128 [R8], RZ ;  /* 0x000000ff08007388 */ /* 0x0005e40000000c00 */
.L_x_112:
[----:B------:R-:W-:Y:S05]  /*36e0*/  BSYNC.RECONVERGENT B0 ;  /* 0x0000000000007941 */ /* 0x000fea0003800200 */
.L_x_109:
        /* <DEDUP_REMOVED lines=33> */
.L_x_114:
[----:B------:R-:W-:Y:S05]  /*3900*/  BSYNC.RECONVERGENT B0 ;  /* 0x0000000000007941 */ /* 0x000fea0003800200 */
.L_x_113:
        /* <DEDUP_REMOVED lines=44> */
.L_x_116:
        /* <DEDUP_REMOVED lines=11> */
.L_x_392:


//--------------------- .text._Z66mx_block_rearrange_2d_K_groups_rowmajor_128x4_vec_pipelined_kernelILi64ELi16EEvPKhiiiiPKiPhii --------------------------
	.section	.text._Z66mx_block_rearrange_2d_K_groups_rowmajor_128x4_vec_pipelined_kernelILi64ELi16EEvPKhiiiiPKiPhii,"ax",@progbits
	.align	128
        .global         _Z66mx_block_rearrange_2d_K_groups_rowmajor_128x4_vec_pipelined_kernelILi64ELi16EEvPKhiiiiPKiPhii
        .type           _Z66mx_block_rearrange_2d_K_groups_rowmajor_128x4_vec_pipelined_kernelILi64ELi16EEvPKhiiiiPKiPhii,@function
        .size           _Z66mx_block_rearrange_2d_K_groups_rowmajor_128x4_vec_pipelined_kernelILi64ELi16EEvPKhiiiiPKiPhii,(.L_x_393 - _Z66mx_block_rearrange_2d_K_groups_rowmajor_128x4_vec_pipelined_kernelILi64ELi16EEvPKhiiiiPKiPhii)
        .other          _Z66mx_block_rearrange_2d_K_groups_rowmajor_128x4_vec_pipelined_kernelILi64ELi16EEvPKhiiiiPKiPhii,@"STO_CUDA_ENTRY STV_DEFAULT"
_Z66mx_block_rearrange_2d_K_groups_rowmajor_128x4_vec_pipelined_kernelILi64ELi16EEvPKhiiiiPKiPhii:
.text._Z66mx_block_rearrange_2d_K_groups_rowmajor_128x4_vec_pipelined_kernelILi64ELi16EEvPKhiiiiPKiPhii:
[----:B------:R-:W-:Y:S01]  /*0000*/  LDC R1, c[0x0][0x37c] ;  /* 0x0000df00ff017b82 */ /* 0x000fe20000000800 */
[----:B------:R-:W1:Y:S07]  /*0010*/  S2R R15, SR_TID.X ;  /* 0x00000000000f7919 */ /* 0x000e6e0000002100 */
[----:B------:R-:W2:Y:S01]  /*0020*/  S2UR UR7, SR_CTAID.X ;  /* 0x00000000000779c3 */ /* 0x000ea20000002500 */
[----:B------:R-:W3:Y:S01]  /*0030*/  LDCU.64 UR8, c[0x0][0x358] ;  /* 0x00006b00ff0877ac */ /* 0x000ee20008000a00 */
[----:B------:R-:W-:Y:S01]  /*0040*/  BSSY.RECONVERGENT B0, `(.L_x_117) ;  /* 0x00000fe000007945 */ /* 0x000fe20003800200 */
[----:B------:R-:W4:Y:S01]  /*0050*/  S2R R17, SR_CTAID.Y ;  /* 0x0000000000117919 */ /* 0x000f220000002600 */
        /* <DEDUP_REMOVED lines=8> */
[----:B-1----:R-:W2:Y:S01]  /*00e0*/  LDG.E.CONSTANT R2, desc[UR8][R2.64] ;  /* 0x0000000802027981 */ /* 0x002ea2000c1e9900 */
[----:B------:R-:W-:Y:S01]  /*00f0*/  MOV R6, 0x400 ;  /* 0x0000040000067802 */ /* 0x000fe20000000f00 */
[----:B------:R-:W1:Y:S04]  /*0100*/  S2R R8, SR_CgaCtaId ;  /* 0x0000000000087919 */ /* 0x000e680000008800 */
[----:B------:R-:W-:-:S05]  /*0110*/  VIADD R7, R6, 0x4000 ;  /* 0x0000400006077836 */ /* 0x000fca0000000000 */
[C---:B-1----:R-:W-:Y:S02]  /*0120*/  LEA R7, R8.reuse, R7, 0x18 ;  /* 0x0000000708077211 */ /* 0x042fe400078ec0ff */
[----:B------:R-:W-:Y:S01]  /*0130*/  LEA R6, R8, R6, 0x18 ;  /* 0x0000000608067211 */ /* 0x000fe200078ec0ff */
[----:B--2---:R-:W-:Y:S02]  /*0140*/  VIADD R4, R2, 0x3f ;  /* 0x0000003f02047836 */ /* 0x004fe40000000000 */
[----:B------:R-:W-:Y:S02]  /*0150*/  IMAD R2, R0, 0x4, R7 ;  /* 0x0000000400027824 */ /* 0x000fe400078e0207 */
[----:B------:R-:W-:Y:S01]  /*0160*/  IMAD.MOV.U32 R7, RZ, RZ, 0x1 ;  /* 0x00000001ff077424 */ /* 0x000fe200078e00ff */
[----:B------:R-:W-:-:S04]  /*0170*/  SHF.R.S32.HI R5, RZ, 0x1f, R4 ;  /* 0x0000001fff057819 */ /* 0x000fc80000011404 */
[----:B------:R-:W-:-:S04]  /*0180*/  LEA.HI R5, R5, R4, RZ, 0x6 ;  /* 0x0000000405057211 */ /* 0x000fc800078f30ff */
[----:B------:R-:W-:-:S05]  /*0190*/  SHF.R.S32.HI R5, RZ, 0x6, R5 ;  /* 0x00000006ff057819 */ /* 0x000fca0000011405 */
[----:B------:R-:W-:Y:S01]  /*01a0*/  VIADD R4, R5, 0xf ;  /* 0x0000000f05047836 */ /* 0x000fe20000000000 */
[----:B------:R1:W-:Y:S04]  /*01b0*/  STS [R6+0x4000], R5 ;  /* 0x0040000506007388 */ /* 0x0003e80000000800 */
[----:B------:R-:W-:-:S04]  /*01c0*/  LEA.HI R4, R4, R4, RZ, 0x4 ;  /* 0x0000000404047211 */ /* 0x000fc800078f20ff */
[----:B------:R-:W-:-:S05]  /*01d0*/  SHF.R.S32.HI R11, RZ, 0x4, R4 ;  /* 0x00000004ff0b7819 */ /* 0x000fca0000011404 */
[----:B------:R1:W-:Y:S02]  /*01e0*/  STS [R2], R11 ;  /* 0x0000000b02007388 */ /* 0x0003e40000000800 */
.L_x_119:
[----:B------:R-:W-:-:S13]  /*01f0*/  ISETP.GE.AND P0, PT, R7, R0, PT ;  /* 0x000000000700720c */ /* 0x000fda0003f06270 */
[----:B------:R-:W-:Y:S05]  /*0200*/  @P0 BRA `(.L_x_118) ;  /* 0x0000000c00840947 */ /* 0x000fea0003800000 */
[----:B-1----:R-:W-:Y:S02]  /*0210*/  IMAD.IADD R2, R7, 0x1, -R0 ;  /* 0x0000000107027824 */ /* 0x002fe400078e0a00 */
[----:B------:R-:W-:-:S03]  /*0220*/  IMAD.IADD R4, R0, 0x1, -R7 ;  /* 0x0000000100047824 */ /* 0x000fc600078e0a07 */
[----:B------:R-:W-:Y:S02]  /*0230*/  ISETP.GT.U32.AND P0, PT, R2, -0x8, PT ;  /* 0xfffffff80200780c */ /* 0x000fe40003f04070 */
[----:B------:R-:W-:-:S04]  /*0240*/  LOP3.LUT R23, R4, 0x7, RZ, 0xc0, !PT ;  /* 0x0000000704177812 */ /* 0x000fc800078ec0ff */
[----:B------:R-:W-:-:S07]  /*0250*/  ISETP.NE.AND P1, PT, R23, RZ, PT ;  /* 0x000000ff1700720c */ /* 0x000fce0003f25270 */
[----:B------:R-:W-:Y:S06]  /*0260*/  @P0 BRA `(.L_x_120) ;  /* 0x0000000400900947 */ /* 0x000fec0003800000 */
[----:B------:R-:W1:Y:S01]  /*0270*/  S2R R8, SR_CgaCtaId ;  /* 0x0000000000087919 */ /* 0x000e620000008800 */
[----:B------:R-:W2:Y:S01]  /*0280*/  LDC.64 R2, c[0x0][0x398] ;  /* 0x0000e600ff027b82 */ /* 0x000ea20000000a00 */
[----:B------:R-:W-:Y:S02]  /*0290*/  MOV R5, 0x400 ;  /* 0x0000040000057802 */ /* 0x000fe40000000f00 */
[----:B------:R-:W-:-:S03]  /*02a0*/  LOP3.LUT R6, R4, 0xfffffff8, RZ, 0xc0, !PT ;  /* 0xfffffff804067812 */ /* 0x000fc600078ec0ff */
[----:B------:R-:W-:Y:S02]  /*02b0*/  VIADD R5, R5, 0x4000 ;  /* 0x0000400005057836 */ /* 0x000fe40000000000 */
[----:B------:R-:W-:Y:S02]  /*02c0*/  IMAD.MOV R6, RZ, RZ, -R6 ;  /* 0x000000ffff067224 */ /* 0x000fe400078e0a06 */
[----:B--2---:R-:W-:-:S03]  /*02d0*/  IMAD.WIDE.U32 R2, R7, 0x4, R2 ;  /* 0x0000000407027825 */ /* 0x004fc600078e0002 */
[----:B------:R-:W-:Y:S02]  /*02e0*/  IADD3 R2, P0, PT, R2, 0xc, RZ ;  /* 0x0000000c02027810 */ /* 0x000fe40007f1e0ff */
[----:B-1----:R-:W-:-:S03]  /*02f0*/  LEA R8, R8, R5, 0x18 ;  /* 0x0000000508087211 */ /* 0x002fc600078ec0ff */
[----:B------:R-:W-:Y:S02]  /*0300*/  IMAD.X R3, RZ, RZ, R3, P0 ;  /* 0x000000ffff037224 */ /* 0x000fe400000e0603 */
[----:B------:R-:W-:-:S07]  /*0310*/  IMAD R5, R7, 0x4, R8 ;  /* 0x0000000407057824 */ /* 0x000fce00078e0208 */
.L_x_121:
        /* <DEDUP_REMOVED lines=18> */
[----:B----4-:R-:W-:Y:S02]  /*0440*/  IADD3 R22, PT, PT, R16, 0x3f, -R9 ;  /* 0x0000003f10167810 */ /* 0x010fe40007ffe809 */
[----:B------:R-:W-:Y:S02]  /*0450*/  SHF.R.S32.HI R18, RZ, 0x6, R25 ;  /* 0x00000006ff127819 */ /* 0x000fe40000011419 */
[----:B------:R-:W-:-:S02]  /*0460*/  SHF.R.S32.HI R25, RZ, 0x1f, R10 ;  /* 0x0000001fff197819 */ /* 0x000fc4000001140a */
[----:B-----5:R-:W-:Y:S01]  /*0470*/  IADD3 R16, PT, PT, R21, 0x3f, -R16 ;  /* 0x0000003f15107810 */ /* 0x020fe20007ffe810 */
[----:B------:R-:W-:Y:S01]  /*0480*/  VIADD R8, R18, 0xf ;  /* 0x0000000f12087836 */ /* 0x000fe20000000000 */
[----:B------:R-:W-:Y:S01]  /*0490*/  LEA.HI R10, R25, R10, RZ, 0x6 ;  /* 0x0000000a190a7211 */ /* 0x000fe200078f30ff */
[----:B------:R1:W-:Y:S03]  /*04a0*/  STS [R5], R18 ;  /* 0x0000001205007388 */ /* 0x0003e60000000800 */
[----:B------:R-:W-:Y:S02]  /*04b0*/  LEA.HI R8, R8, R8, RZ, 0x4 ;  /* 0x0000000808087211 */ /* 0x000fe400078f20ff */
[----:B------:R-:W-:Y:S02]  /*04c0*/  SHF.R.S32.HI R10, RZ, 0x6, R10 ;  /* 0x00000006ff0a7819 */ /* 0x000fe4000001140a */
[----:B------:R-:W-:Y:S01]  /*04d0*/  LEA.HI.SX32 R25, R8, R11, 0x1c ;  /* 0x0000000b08197211 */ /* 0x000fe200078fe2ff */
[----:B------:R-:W-:Y:S01]  /*04e0*/  IMAD R8, R0, 0x4, R5 ;  /* 0x0000000400087824 */ /* 0x000fe200078e0205 */
[----:B------:R-:W-:Y:S01]  /*04f0*/  IADD3 R24, PT, PT, R13, 0x3f, -R12 ;  /* 0x0000003f0d187810 */ /* 0x000fe20007ffe80c */
[----:B------:R-:W-:-:S03]  /*0500*/  VIADD R11, R10, 0xf ;  /* 0x0000000f0a0b7836 */ /* 0x000fc60000000000 */
[----:B------:R2:W-:Y:S02]  /*0510*/  STS [R8], R25 ;  /* 0x0000001908007388 */ /* 0x0005e40000000800 */
[----:B------:R-:W-:Y:S02]  /*0520*/  LEA.HI R20, R11, R11, RZ, 0x4 ;  /* 0x0000000b0b147211 */ /* 0x000fe400078f20ff */
[----:B------:R-:W-:Y:S01]  /*0530*/  SHF.R.S32.HI R11, RZ, 0x1f, R22 ;  /* 0x0000001fff0b7819 */ /* 0x000fe20000011416 */
[----:B------:R-:W-:Y:S01]  /*0540*/  STS [R5+0x4], R10 ;  /* 0x0000040a05007388 */ /* 0x000fe20000000800 */
[----:B------:R-:W-:Y:S02]  /*0550*/  LEA.HI.SX32 R9, R20, R25, 0x1c ;  /* 0x0000001914097211 */ /* 0x000fe400078fe2ff */
[----:B------:R-:W-:Y:S02]  /*0560*/  IADD3 R20, PT, PT, R14, 0x3f, -R21 ;  /* 0x0000003f0e147810 */ /* 0x000fe40007ffe815 */
[----:B------:R-:W-:Y:S01]  /*0570*/  SHF.R.S32.HI R21, RZ, 0x1f, R16 ;  /* 0x0000001fff157819 */ /* 0x000fe20000011410 */
[----:B------:R-:W-:Y:S01]  /*0580*/  STS [R8+0x4], R9 ;  /* 0x0000040908007388 */ /* 0x000fe20000000800 */
[----:B------:R-:W-:-:S02]  /*0590*/  LEA.HI R11, R11, R22, RZ, 0x6 ;  /* 0x000000160b0b7211 */ /* 0x000fc400078f30ff */
[----:B------:R-:W-:Y:S02]  /*05a0*/  LEA.HI R16, R21, R16, RZ, 0x6 ;  /* 0x0000001015107211 */ /* 0x000fe400078f30ff */
[----:B------:R-:W-:Y:S02]  /*05b0*/  IADD3 R21, PT, PT, R12, 0x3f, -R19 ;  /* 0x0000003f0c157810 */ /* 0x000fe40007ffe813 */
[----:B------:R-:W-:Y:S02]  /*05c0*/  IADD3 R22, PT, PT, R19, 0x3f, -R14 ;  /* 0x0000003f13167810 */ /* 0x000fe40007ffe80e */
[----:B------:R-:W-:Y:S02]  /*05d0*/  SHF.R.S32.HI R27, RZ, 0x1f, R20 ;  /* 0x0000001fff1b7819 */ /* 0x000fe40000011414 */
[----:B------:R-:W-:Y:S02]  /*05e0*/  SHF.R.S32.HI R12, RZ, 0x6, R11 ;  /* 0x00000006ff0c7819 */ /* 0x000fe4000001140b */
[----:B------:R-:W-:-:S02]  /*05f0*/  SHF.R.S32.HI R19, RZ, 0x1f, R22 ;  /* 0x0000001fff137819 */ /* 0x000fc40000011416 */
[----:B------:R-:W-:Y:S01]  /*0600*/  LEA.HI R14, R27, R20, RZ, 0x6 ;  /* 0x000000141b0e7211 */ /* 0x000fe200078f30ff */
[----:B------:R-:W-:Y:S01]  /*0610*/  VIADD R13, R12, 0xf ;  /* 0x0000000f0c0d7836 */ /* 0x000fe20000000000 */
[----:B------:R-:W-:Y:S01]  /*0620*/  SHF.R.S32.HI R16, RZ, 0x6, R16 ;  /* 0x00000006ff107819 */ /* 0x000fe20000011410 */
[----:B------:R-:W-:Y:S01]  /*0630*/  STS [R5+0x8], R12 ;  /* 0x0000080c05007388 */ /* 0x000fe20000000800 */
[----:B------:R-:W-:Y:S02]  /*0640*/  SHF.R.S32.HI R20, RZ, 0x1f, R21 ;  /* 0x0000001fff147819 */ /* 0x000fe40000011415 */
[----:B-1----:R-:W-:Y:S01]  /*0650*/  LEA.HI R18, R19, R22, RZ, 0x6 ;  /* 0x0000001613127211 */ /* 0x002fe200078f30ff */
[----:B------:R-:W-:Y:S01]  /*0660*/  VIADD R19, R16, 0xf ;  /* 0x0000000f10137836 */ /* 0x000fe20000000000 */
[----:B------:R-:W-:Y:S02]  /*0670*/  SHF.R.S32.HI R14, RZ, 0x6, R14 ;  /* 0x00000006ff0e7819 */ /* 0x000fe4000001140e */
[----:B------:R-:W-:-:S02]  /*0680*/  SHF.R.S32.HI R11, RZ, 0x1f, R24 ;  /* 0x0000001fff0b7819 */ /* 0x000fc40000011418 */
[----:B------:R-:W-:Y:S02]  /*0690*/  LEA.HI R22, R13, R13, RZ, 0x4 ;  /* 0x0000000d0d167211 */ /* 0x000fe400078f20ff */
[----:B------:R-:W-:Y:S01]  /*06a0*/  LEA.HI R20, R20, R21, RZ, 0x6 ;  /* 0x0000001514147211 */ /* 0x000fe200078f30ff */
[----:B------:R-:W-:Y:S01]  /*06b0*/  VIADD R21, R14, 0xf ;  /* 0x0000000f0e157836 */ /* 0x000fe20000000000 */
[----:B------:R-:W-:Y:S02]  /*06c0*/  SHF.R.S32.HI R18, RZ, 0x6, R18 ;  /* 0x00000006ff127819 */ /* 0x000fe40000011412 */
[----:B------:R-:W-:Y:S02]  /*06d0*/  LEA.HI R11, R11, R24, RZ, 0x6 ;  /* 0x000000180b0b7211 */ /* 0x000fe400078f30ff */
[----:B------:R-:W-:Y:S01]  /*06e0*/  LEA.HI R24, R19, R19, RZ, 0x4 ;  /* 0x0000001313187211 */ /* 0x000fe200078f20ff */
[----:B--2---:R-:W-:Y:S01]  /*06f0*/  VIADD R25, R18, 0xf ;  /* 0x0000000f12197836 */ /* 0x004fe20000000000 */
[----:B------:R-:W-:-:S02]  /*0700*/  LEA.HI.SX32 R13, R22, R9, 0x1c ;  /* 0x00000009160d7211 */ /* 0x000fc400078fe2ff */
[----:B------:R-:W-:Y:S02]  /*0710*/  SHF.R.S32.HI R20, RZ, 0x6, R20 ;  /* 0x00000006ff147819 */ /* 0x000fe40000011414 */
[----:B------:R-:W-:Y:S01]  /*0720*/  LEA.HI R26, R21, R21, RZ, 0x4 ;  /* 0x00000015151a7211 */ /* 0x000fe200078f20ff */
[----:B------:R-:W-:Y:S01]  /*0730*/  STS [R8+0x8], R13 ;  /* 0x0000080d08007388 */ /* 0x000fe20000000800 */
[----:B------:R-:W-:Y:S02]  /*0740*/  LEA.HI.SX32 R19, R24, R13, 0x1c ;  /* 0x0000000d18137211 */ /* 0x000fe400078fe2ff */
[----:B------:R-:W-:Y:S01]  /*0750*/  SHF.R.S32.HI R22, RZ, 0x6, R11 ;  /* 0x00000006ff167819 */ /* 0x000fe2000001140b */
[----:B------:R-:W-:Y:S01]  /*0760*/  VIADD R11, R20, 0xf ;  /* 0x0000000f140b7836 */ /* 0x000fe20000000000 */
[----:B------:R-:W-:Y:S01]  /*0770*/  LEA.HI R24, R25, R25, RZ, 0x4 ;  /* 0x0000001919187211 */ /* 0x000fe200078f20ff */
[----:B------:R-:W-:Y:S01]  /*0780*/  STS [R5+0xc], R16 ;  /* 0x00000c1005007388 */ /* 0x000fe20000000800 */
[----:B------:R-:W-:Y:S01]  /*0790*/  LEA.HI.SX32 R21, R26, R19, 0x1c ;  /* 0x000000131a157211 */ /* 0x000fe200078fe2ff */
[----:B------:R-:W-:Y:S01]  /*07a0*/  VIADD R27, R22, 0xf ;  /* 0x0000000f161b7836 */ /* 0x000fe20000000000 */
[----:B------:R-:W-:Y:S01]  /*07b0*/  LEA.HI R26, R11, R11, RZ, 0x4 ;  /* 0x0000000b0b1a7211 */ /* 0x000fe200078f20ff */
[----:B------:R-:W-:Y:S01]  /*07c0*/  STS [R8+0xc], R19 ;  /* 0x00000c1308007388 */ /* 0x000fe20000000800 */
[----:B------:R-:W-:-:S02]  /*07d0*/  LEA.HI.SX32 R25, R24, R21, 0x1c ;  /* 0x0000001518197211 */ /* 0x000fc400078fe2ff */
        /* <DEDUP_REMOVED lines=13> */
.L_x_120:
[----:B------:R-:W-:Y:S05]  /*08b0*/  @!P1 BRA `(.L_x_118) ;  /* 0x0000000400d89947 */ /* 0x000fea0003800000 */
[----:B------:R-:W-:Y:S02]  /*08c0*/  ISETP.GE.U32.AND P0, PT, R23, 0x4, PT ;  /* 0x000000041700780c */ /* 0x000fe40003f06070 */
[----:B------:R-:W-:-:S04]  /*08d0*/  LOP3.LUT R10, R4, 0x3, RZ, 0xc0, !PT ;  /* 0x00000003040a7812 */ /* 0x000fc800078ec0ff */
[----:B------:R-:W-:-:S07]  /*08e0*/  ISETP.NE.AND P1, PT, R10, RZ, PT ;  /* 0x000000ff0a00720c */ /* 0x000fce0003f25270 */
[----:B------:R-:W-:Y:S06]  /*08f0*/  @!P0 BRA `(.L_x_122) ;  /* 0x0000000000e48947 */ /* 0x000fec0003800000 */
[----:B------:R-:W2:Y:S01]  /*0900*/  LDC.64 R12, c[0x0][0x398] ;  /* 0x0000e600ff0c7b82 */ /* 0x000ea20000000a00 */
[C---:B------:R-:W-:Y:S02]  /*0910*/  VIADD R19, R7.reuse, 0x1 ;  /* 0x0000000107137836 */ /* 0x040fe40000000000 */
[C---:B------:R-:W-:Y:S02]  /*0920*/  VIADD R21, R7.reuse, 0x2 ;  /* 0x0000000207157836 */ /* 0x040fe40000000000 */
[----:B--2---:R-:W-:-:S04]  /*0930*/  IMAD.WIDE.U32 R8, R7, 0x4, R12 ;  /* 0x0000000407087825 */ /* 0x004fc800078e000c */
        /* <DEDUP_REMOVED lines=28> */
[----:B------:R-:W-:Y:S01]  /*0b00*/  LEA.HI R9, R9, R16, RZ, 0x6 ;  /* 0x0000001009097211 */ /* 0x000fe200078f30ff */
[----:B------:R-:W-:Y:S01]  /*0b10*/  VIADD R3, R5, 0xf ;  /* 0x0000000f05037836 */ /* 0x000fe20000000000 */
[----:B------:R-:W-:Y:S02]  /*0b20*/  SHF.R.S32.HI R12, RZ, 0x6, R12 ;  /* 0x00000006ff0c7819 */ /* 0x000fe4000001140c */
[----:B------:R-:W-:Y:S02]  /*0b30*/  LEA R6, R25, R20, 0x18 ;  /* 0x0000001419067211 */ /* 0x000fe400078ec0ff */
[----:B------:R-:W-:Y:S01]  /*0b40*/  SHF.R.S32.HI R13, RZ, 0x6, R9 ;  /* 0x00000006ff0d7819 */ /* 0x000fe20000011409 */
[----:B------:R-:W-:Y:S01]  /*0b50*/  VIADD R9, R12, 0xf ;  /* 0x0000000f0c097836 */ /* 0x000fe20000000000 */
        /* <DEDUP_REMOVED lines=19> */
.L_x_122:
        /* <DEDUP_REMOVED lines=8> */
[----:B------:R-:W2:Y:S04]  /*0d10*/  LDG.E.CONSTANT R4, desc[UR8][R4.64+-0x4] ;  /* 0xfffffc0804047981 */ /* 0x000ea8000c1e9900 */
[----:B------:R-:W2:Y:S04]  /*0d20*/  LDG.E.CONSTANT R9, desc[UR8][R2.64] ;  /* 0x0000000802097981 */ /* 0x000ea8000c1e9900 */
[----:B------:R-:W3:Y:S01]  /*0d30*/  LDG.E.CONSTANT R6, desc[UR8][R2.64+0x4] ;  /* 0x0000040802067981 */ /* 0x000ee2000c1e9900 */
[----:B------:R-:W1:Y:S01]  /*0d40*/  S2R R19, SR_CgaCtaId ;  /* 0x0000000000137919 */ /* 0x000e620000008800 */
[----:B--2---:R-:W-:-:S02]  /*0d50*/  IADD3 R8, PT, PT, R9, 0x3f, -R4 ;  /* 0x0000003f09087810 */ /* 0x004fc40007ffe804 */
[----:B---3--:R-:W-:Y:S02]  /*0d60*/  IADD3 R6, PT, PT, R6, 0x3f, -R9 ;  /* 0x0000003f06067810 */ /* 0x008fe40007ffe809 */
[----:B------:R-:W-:Y:S02]  /*0d70*/  SHF.R.S32.HI R13, RZ, 0x1f, R8 ;  /* 0x0000001fff0d7819 */ /* 0x000fe40000011408 */
        /* <DEDUP_REMOVED lines=21> */
.L_x_123:
[----:B------:R-:W-:Y:S05]  /*0ed0*/  @P1 BRA `(.L_x_118) ;  /* 0x0000000000501947 */ /* 0x000fea0003800000 */
[----:B-1-3--:R-:W1:Y:S02]  /*0ee0*/  LDC.64 R4, c[0x0][0x398] ;  /* 0x0000e600ff047b82 */ /* 0x00ae640000000a00 */
[----:B-1----:R-:W-:-:S04]  /*0ef0*/  IMAD.WIDE R2, R7, 0x4, R4 ;  /* 0x0000000407027825 */ /* 0x002fc800078e0204 */
[----:B------:R-:W-:Y:S02]  /*0f00*/  IMAD.WIDE.U32 R4, R7, 0x4, R4 ;  /* 0x0000000407047825 */ /* 0x000fe400078e0004 */
[----:B------:R1:W3:Y:S04]  /*0f10*/  LDG.E.CONSTANT R2, desc[UR8][R2.64+-0x4] ;  /* 0xfffffc0802027981 */ /* 0x0002e8000c1e9900 */
[----:B------:R-:W3:Y:S01]  /*0f20*/  LDG.E.CONSTANT R5, desc[UR8][R4.64] ;  /* 0x0000000804057981 */ /* 0x000ee2000c1e9900 */
[----:B--2---:R-:W-:Y:S01]  /*0f30*/  MOV R8, 0x400 ;  /* 0x0000040000087802 */ /* 0x004fe20000000f00 */
[----:B------:R-:W2:Y:S04]  /*0f40*/  S2R R13, SR_CgaCtaId ;  /* 0x00000000000d7919 */ /* 0x000ea80000008800 */
[----:B------:R-:W-:-:S05]  /*0f50*/  VIADD R8, R8, 0x4000 ;  /* 0x0000400008087836 */ /* 0x000fca0000000000 */
[----:B--2---:R-:W-:-:S05]  /*0f60*/  LEA R8, R13, R8, 0x18 ;  /* 0x000000080d087211 */ /* 0x004fca00078ec0ff */
[----:B------:R-:W-:-:S04]  /*0f70*/  IMAD R7, R7, 0x4, R8 ;  /* 0x0000000407077824 */ /* 0x000fc800078e0208 */
[----:B-1----:R-:W-:Y:S01]  /*0f80*/  IMAD R3, R0, 0x4, R7 ;  /* 0x0000000400037824 */ /* 0x002fe200078e0207 */
        /* <DEDUP_REMOVED lines=9> */
.L_x_118:
[----:B------:R-:W-:Y:S05]  /*1020*/  BSYNC.RECONVERGENT B0 ;  /* 0x0000000000007941 */ /* 0x000fea0003800200 */
.L_x_117:
        /* <DEDUP_REMOVED lines=17> */
.L_x_127:
        /* <DEDUP_REMOVED lines=11> */
.L_x_125:
[----:B------:R-:W-:Y:S01]  /*11f0*/  ISETP.NE.AND P0, PT, R15, RZ, PT ;  /* 0x000000ff0f00720c */ /* 0x000fe20003f05270 */
[----:B-1----:R-:W-:Y:S02]  /*1200*/  IMAD.MOV.U32 R2, RZ, RZ, RZ ;  /* 0x000000ffff027224 */ /* 0x002fe400078e00ff */
[----:B------:R-:W-:Y:S02]  /*1210*/  IMAD.MOV.U32 R0, RZ, RZ, RZ ;  /* 0x000000ffff007224 */ /* 0x000fe400078e00ff */
[----:B----4-:R-:W-:Y:S02]  /*1220*/  IMAD.MOV.U32 R6, RZ, RZ, RZ ;  /* 0x000000ffff067224 */ /* 0x010fe400078e00ff */
[----:B---3--:R-:W-:-:S06]  /*1230*/  IMAD.MOV.U32 R9, RZ, RZ, RZ ;  /* 0x000000ffff097224 */ /* 0x008fcc00078e00ff */
[----:B------:R-:W-:Y:S05]  /*1240*/  @!P0 BRA `(.L_x_128) ;  /* 0x00000000003c8947 */ /* 0x000fea0003800000 */
[----:B------:R-:W-:Y:S05]  /*1250*/  BRA `(.L_x_129) ;  /* 0x0000000800c47947 */ /* 0x000fea0003800000 */
.L_x_126:
[----:B------:R-:W-:Y:S02]  /*1260*/  ISETP.NE.AND P0, PT, R15, RZ, PT ;  /* 0x000000ff0f00720c */ /* 0x000fe40003f05270 */
[----:B------:R-:W-:-:S05]  /*1270*/  IADD3 R0, PT, PT, -R0, UR7, RZ ;  /* 0x0000000700007c10 */ /* 0x000fca000fffe1ff */
[----:B------:R-:W-:-:S06]  /*1280*/  IMAD.SHL.U32 R9, R0, 0x10, RZ ;  /* 0x0000001000097824 */ /* 0x000fcc00078e00ff */
[----:B------:R-:W-:Y:S05]  /*1290*/  @P0 BRA `(.L_x_129) ;  /* 0x0000000800b40947 */ /* 0x000fea0003800000 */
[----:B------:R-:W-:Y:S01]  /*12a0*/  ISETP.NE.AND P0, PT, R3, RZ, PT ;  /* 0x000000ff0300720c */ /* 0x000fe20003f05270 */
[----:B------:R-:W-:-:S12]  /*12b0*/  IMAD.MOV.U32 R6, RZ, RZ, RZ ;  /* 0x000000ffff067224 */ /* 0x000fd800078e00ff */
[----:B------:R-:W1:Y:S02]  /*12c0*/  @P0 LDC.64 R4, c[0x0][0x398] ;  /* 0x0000e600ff040b82 */ /* 0x000e640000000a00 */
[----:B-1----:R-:W-:-:S05]  /*12d0*/  @P0 IMAD.WIDE.U32 R4, R3, 0x4, R4 ;  /* 0x0000000403040825 */ /* 0x002fca00078e0004 */
[----:B------:R1:W5:Y:S01]  /*12e0*/  @P0 LDG.E.CONSTANT R6, desc[UR8][R4.64+-0x4] ;  /* 0xfffffc0804060981 */ /* 0x000362000c1e9900 */
[----:B------:R-:W-:Y:S01]  /*12f0*/  LEA R7, R3, UR6, 0x2 ;  /* 0x0000000603077c11 */ /* 0x000fe2000f8e10ff */
[----:B------:R-:W-:Y:S02]  /*1300*/  IMAD.MOV.U32 R2, RZ, RZ, RZ ;  /* 0x000000ffff027224 */ /* 0x000fe400078e00ff */
[----:B------:R-:W-:Y:S02]  /*1310*/  @P0 IMAD.MOV.U32 R2, RZ, RZ, R3 ;  /* 0x000000ffff020224 */ /* 0x000fe400078e0003 */
[----:B------:R-:W3:Y:S02]  /*1320*/  LDS R0, [R7] ;  /* 0x0000000007007984 */ /* 0x000ee40000000800 */
[----:B-1-3--:R-:W-:-:S07]  /*1330*/  IMAD.IADD R0, R0, 0x1, -R9 ;  /* 0x0000000100007824 */ /* 0x00afce00078e0a09 */
.L_x_128:
[----:B------:R-:W1:Y:S02]  /*1340*/  LDC.64 R4, c[0x0][0x398] ;  /* 0x0000e600ff047b82 */ /* 0x000e640000000a00 */
[----:B-1----:R-:W-:-:S05]  /*1350*/  IMAD.WIDE.U32 R4, R2, 0x4, R4 ;  /* 0x0000000402047825 */ /* 0x002fca00078e0004 */
[----:B--2---:R-:W2:Y:S01]  /*1360*/  LDG.E.CONSTANT R8, desc[UR8][R4.64] ;  /* 0x0000000804087981 */ /* 0x004ea2000c1e9900 */
        /* <DEDUP_REMOVED lines=26> */
.L_x_134:
        /* <DEDUP_REMOVED lines=26> */
[----:B------:R-:W-:Y:S02]  /*16b0*/  LEA.HI R21, R21, R16, RZ, 0x2 ;  /* 0x0000001015157211 */ /* 0x000fe400078f10ff */
[----:B------:R-:W-:Y:S02]  /*16c0*/  LEA.HI.SX32 R14, R19, R14, 0x1e ;  /* 0x0000000e130e7211 */ /* 0x000fe400078ff2ff */
[----:B------:R-:W-:Y:S02]  /*16d0*/  SHF.R.S32.HI R16, RZ, 0x1f, R13 ;  /* 0x0000001fff107819 */ /* 0x000fe4000001140d */
[----:B------:R-:W-:-:S02]  /*16e0*/  IADD3 R12, PT, PT, R11, 0x3, -R12 ;  /* 0x000000030b0c7810 */ /* 0x000fc40007ffe80c */
[----:B------:R-:W-:Y:S02]  /*16f0*/  LEA.HI.SX32 R14, R21, R14, 0x1e ;  /* 0x0000000e150e7211 */ /* 0x000fe400078ff2ff */
[----:B------:R-:W-:Y:S02]  /*1700*/  LEA.HI R13, R16, R13, RZ, 0x2 ;  /* 0x0000000d100d7211 */ /* 0x000fe400078f10ff */
[----:B------:R-:W-:Y:S02]  /*1710*/  SHF.R.S32.HI R19, RZ, 0x1f, R12 ;  /* 0x0000001fff137819 */ /* 0x000fe4000001140c */
[----:B------:R-:W-:Y:S02]  /*1720*/  IADD3 R11, PT, PT, R8, 0x3, -R11 ;  /* 0x00000003080b7810 */ /* 0x000fe40007ffe80b */
[----:B------:R-:W-:Y:S02]  /*1730*/  LEA.HI.SX32 R13, R13, R14, 0x1e ;  /* 0x0000000e0d0d7211 */ /* 0x000fe400078ff2ff */
[----:B------:R-:W-:-:S02]  /*1740*/  LEA.HI R12, R19, R12, RZ, 0x2 ;  /* 0x0000000c130c7211 */ /* 0x000fc400078f10ff */
[----:B------:R-:W-:Y:S02]  /*1750*/  IADD3 R14, PT, PT, R10, 0x3, -R8 ;  /* 0x000000030a0e7810 */ /* 0x000fe40007ffe808 */
        /* <DEDUP_REMOVED lines=14> */
.L_x_133:
[----:B------:R-:W-:Y:S05]  /*1840*/  BSYNC.RECONVERGENT B2 ;  /* 0x0000000000027941 */ /* 0x000fea0003800200 */
.L_x_132:
        /* <DEDUP_REMOVED lines=34> */
.L_x_136:
[----:B------:R-:W-:Y:S05]  /*1a70*/  BSYNC.RECONVERGENT B2 ;  /* 0x0000000000027941 */ /* 0x000fea0003800200 */
.L_x_135:
        /* <DEDUP_REMOVED lines=24> */
.L_x_138:
[----:B------:R-:W-:Y:S05]  /*1c00*/  BSYNC.RECONVERGENT B2 ;  /* 0x0000000000027941 */ /* 0x000fea0003800200 */
.L_x_137:
        /* <DEDUP_REMOVED lines=13> */
.L_x_131:
[----:B------:R-:W-:Y:S05]  /*1ce0*/  BSYNC.RECONVERGENT B0 ;  /* 0x0000000000007941 */ /* 0x000fea0003800200 */
.L_x_130:
        /* <DEDUP_REMOVED lines=8> */
.L_x_129:
[----:B------:R-:W-:Y:S05]  /*1d70*/  BSYNC.RECONVERGENT B1 ;  /* 0x0000000000017941 */ /* 0x000fea0003800200 */
.L_x_124:
        /* <DEDUP_REMOVED lines=9> */
[----:B-1----:R-:W1:Y:S01]  /*1e10*/  LDS.128 R4, [UR7+0x4100] ;  /* 0x00410007ff047984 */ /* 0x002e620008000c00 */
[----:B------:R-:W3:Y:S01]  /*1e20*/  LDCU UR6, c[0x0][0x388] ;  /* 0x00007100ff0677ac */ /* 0x000ee20008000800 */
[----:B------:R-:W4:Y:S01]  /*1e30*/  LDC.64 R24, c[0x0][0x380] ;  /* 0x0000e000ff187b82 */ /* 0x000f220000000a00 */
[----:B------:R-:W-:Y:S01]  /*1e40*/  IMAD.SHL.U32 R18, R15, 0x4, RZ ;  /* 0x000000040f127824 */ /* 0x000fe200078e00ff */
[--C-:B------:R-:W-:Y:S01]  /*1e50*/  SHF.R.U32.HI R13, RZ, 0x5, R15.reuse ;  /* 0x00000005ff0d7819 */ /* 0x100fe2000001160f */
[----:B------:R-:W5:Y:S01]  /*1e60*/  LDCU UR5, c[0x0][0x394] ;  /* 0x00007280ff0577ac */ /* 0x000f620008000800 */
[----:B------:R-:W-:Y:S02]  /*1e70*/  SHF.R.U32.HI R3, RZ, 0x2, R15 ;  /* 0x00000002ff037819 */ /* 0x000fe4000001160f */
[----:B------:R-:W-:Y:S01]  /*1e80*/  LOP3.LUT R14, R18, 0x1f0, RZ, 0xc0, !PT ;  /* 0x000001f0120e7812 */ /* 0x000fe200078ec0ff */
[----:B------:R-:W-:Y:S01]  /*1e90*/  UISETP.NE.AND UP0, UPT, UR11, 0x1, UPT ;  /* 0x000000010b00788c */ /* 0x000fe2000bf05270 */
[----:B------:R-:W-:Y:S01]  /*1ea0*/  LOP3.LUT R9, R13, 0x1c, RZ, 0xc0, !PT ;  /* 0x0000001c0d097812 */ /* 0x000fe200078ec0ff */
[----:B------:R-:W-:Y:S01]  /*1eb0*/  IMAD R2, R17, 0x80, R3 ;  /* 0x0000008011027824 */ /* 0x000fe200078e0203 */
[----:B------:R-:W-:-:S03]  /*1ec0*/  LOP3.LUT R16, R15, 0x3, RZ, 0xc0, !PT ;  /* 0x000000030f107812 */ /* 0x000fc600078ec0ff */
[----:B------:R-:W-:Y:S01]  /*1ed0*/  IMAD.IADD R14, R14, 0x1, R9 ;  /* 0x000000010e0e7824 */ /* 0x000fe200078e0209 */
[----:B---3--:R-:W-:Y:S02]  /*1ee0*/  USHF.R.S32.HI UR4, URZ, 0x1f, UR6 ;  /* 0x0000001fff047899 */ /* 0x008fe40008011406 */
[----:B----4-:R-:W-:Y:S01]  /*1ef0*/  IMAD.WIDE.U32 R24, R2, UR6, R24 ;  /* 0x0000000602187c25 */ /* 0x010fe2000f8e0018 */
[----:B-1----:R-:W-:-:S03]  /*1f00*/  IADD3 R0, PT, PT, R6, 0x3, -R5 ;  /* 0x0000000306007810 */ /* 0x002fc60007ffe805 */
[----:B-----5:R-:W-:Y:S01]  /*1f10*/  IMAD R19, R4, UR5, RZ ;  /* 0x0000000504137c24 */ /* 0x020fe2000f8e02ff */
[----:B------:R-:W-:Y:S01]  /*1f20*/  R2UR UR14, R7 ;  /* 0x00000000070e72ca */ /* 0x000fe200000e0000 */
[----:B------:R-:W-:Y:S01]  /*1f30*/  IMAD R7, R2, UR4, RZ ;  /* 0x0000000402077c24 */ /* 0x000fe2000f8e02ff */
[----:B------:R-:W-:-:S03]  /*1f40*/  SHF.R.S32.HI R9, RZ, 0x1f, R0 ;  /* 0x0000001fff097819 */ /* 0x000fc60000011400 */
[----:B------:R-:W-:Y:S01]  /*1f50*/  IMAD.IADD R12, R25, 0x1, R7 ;  /* 0x00000001190c7824 */ /* 0x000fe200078e0207 */
[----:B------:R-:W-:Y:S01]  /*1f60*/  LEA.HI R9, R9, R0, RZ, 0x2 ;  /* 0x0000000009097211 */ /* 0x000fe200078f10ff */
[----:B------:R-:W-:-:S04]  /*1f70*/  IMAD.SHL.U32 R0, R15, 0x10, RZ ;  /* 0x000000100f007824 */ /* 0x000fc800078e00ff */
[----:B------:R-:W-:Y:S01]  /*1f80*/  IMAD.SHL.U32 R9, R9, 0x80, RZ ;  /* 0x0000008009097824 */ /* 0x000fe200078e00ff */
[----:B------:R-:W-:-:S04]  /*1f90*/  LOP3.LUT R20, R0, 0x30, RZ, 0xc0, !PT ;  /* 0x0000003000147812 */ /* 0x000fc800078ec0ff */
[----:B------:R-:W-:Y:S01]  /*1fa0*/  LOP3.LUT R22, R9, 0xfffffe00, RZ, 0xc0, !PT ;  /* 0xfffffe0009167812 */ /* 0x000fe200078ec0ff */
[----:B------:R-:W-:Y:S06]  /*1fb0*/  BRA.U UP0, `(.L_x_139) ;  /* 0x0000000900507547 */ /* 0x000fec000b800000 */
[----:B------:R-:W1:Y:S01]  /*1fc0*/  LDCU UR4, c[0x0][0x38c] ;  /* 0x00007180ff0477ac */ /* 0x000e620008000800 */
[----:B------:R-:W-:Y:S01]  /*1fd0*/  IMAD.U32 R4, RZ, RZ, UR14 ;  /* 0x0000000eff047e24 */ /* 0x000fe2000f8e00ff */
[----:B------:R-:W-:Y:S01]  /*1fe0*/  BSSY.RECONVERGENT B0, `(.L_x_140) ;  /* 0x0000056000007945 */ /* 0x000fe20003800200 */
[----:B------:R-:W-:Y:S02]  /*1ff0*/  IMAD R3, R3, 0x40, R20 ;  /* 0x0000004003037824 */ /* 0x000fe400078e0214 */
[----:B------:R-:W-:-:S05]  /*2000*/  IMAD R5, R4, 0x40, R5 ;  /* 0x0000004004057824 */ /* 0x000fca00078e0205 */
[----:B------:R-:W-:-:S04]  /*2010*/  VIADDMNMX R9, R6, -R5, 0x40, PT ;  /* 0x0000004006097446 */ /* 0x000fc80003800905 */
[----:B------:R-:W-:-:S04]  /*2020*/  ISETP.GT.AND P0, PT, R9, R20, PT ;  /* 0x000000140900720c */ /* 0x000fc80003f04270 */
[----:B-1----:R-:W-:-:S13]  /*2030*/  ISETP.GE.OR P0, PT, R2, UR4, !P0 ;  /* 0x0000000402007c0c */ /* 0x002fda000c706670 */
        /* <DEDUP_REMOVED lines=17> */
.L_x_142:
        /* <DEDUP_REMOVED lines=9> */
[----:B------:R-:W3:Y:S04]  /*21e0*/  @P4 LDG.E.U8.CONSTANT R2, desc[UR8][R24.64+0x1] ;  /* 0x0000010818024981 */ /* 0x000ee8000c1e9100 */
[----:B------:R-:W4:Y:S01]  /*21f0*/  @P6 LDG.E.U8.CONSTANT R4, desc[UR8][R24.64] ;  /* 0x0000000818046981 */ /* 0x000f22000c1e9100 */
[----:B------:R-:W-:-:S03]  /*2200*/  ISETP.GE.AND P6, PT, R20, 0x9, PT ;  /* 0x000000091400780c */ /* 0x000fc60003fc6270 */
[----:B--2---:R-:W2:Y:S01]  /*2210*/  @P1 LDG.E.U8.CONSTANT R8, desc[UR8][R24.64+0x2] ;  /* 0x0000020818081981 */ /* 0x004ea2000c1e9100 */
        /* <DEDUP_REMOVED lines=8> */
[----:B---3--:R-:W-:-:S05]  /*22a0*/  @P4 IMAD.SHL.U32 R7, R2, 0x100, RZ ;  /* 0x0000010002074824 */ /* 0x008fca00078e00ff */
[----:B----4-:R-:W-:Y:S01]  /*22b0*/  @P4 LOP3.LUT R4, R4, 0xff00, R7, 0xf8, !PT ;  /* 0x0000ff0004044812 */ /* 0x010fe200078ef807 */
[----:B--2---:R-:W-:Y:S01]  /*22c0*/  @P1 IMAD.U32 R7, R8, 0x10000, RZ ;  /* 0x0001000008071824 */ /* 0x004fe200078e00ff */
[----:B------:R-:W-:-:S05]  /*22d0*/  ISETP.GE.AND P4, PT, R20, 0xd, PT ;  /* 0x0000000d1400780c */ /* 0x000fca0003f86270 */
[----:B------:R-:W2:Y:S01]  /*22e0*/  @P5 LDG.E.U8.CONSTANT R8, desc[UR8][R24.64+0x7] ;  /* 0x0000070818085981 */ /* 0x000ea2000c1e9100 */
[----:B-----5:R-:W-:Y:S01]  /*22f0*/  @P3 IMAD.SHL.U32 R10, R10, 0x100, RZ ;  /* 0x000001000a0a3824 */ /* 0x020fe200078e00ff */
[----:B------:R-:W-:Y:S01]  /*2300*/  @P1 LOP3.LUT R4, R4, 0xff0000, R7, 0xf8, !PT ;  /* 0x00ff000004041812 */ /* 0x000fe200078ef807 */
[----:B------:R-:W-:Y:S01]  /*2310*/  @P0 IMAD.SHL.U32 R7, R12, 0x100, RZ ;  /* 0x000001000c070824 */ /* 0x000fe200078e00ff */
[C---:B------:R-:W-:Y:S01]  /*2320*/  ISETP.GE.AND P1, PT, R20.reuse, 0xb, PT ;  /* 0x0000000b1400780c */ /* 0x040fe20003f26270 */
[----:B------:R-:W-:Y:S01]  /*2330*/  @P2 IMAD.U32 R2, R11, 0x10000, RZ ;  /* 0x000100000b022824 */ /* 0x000fe200078e00ff */
[----:B------:R-:W-:Y:S02]  /*2340*/  @P3 LOP3.LUT R5, R5, 0xff00, R10, 0xf8, !PT ;  /* 0x0000ff0005053812 */ /* 0x000fe400078ef80a */
[----:B------:R-:W-:Y:S02]  /*2350*/  ISETP.GE.AND P3, PT, R20, 0xe, PT ;  /* 0x0000000e1400780c */ /* 0x000fe40003f66270 */
        /* <DEDUP_REMOVED lines=13> */
[----:B--2---:R-:W-:-:S05]  /*2430*/  @P5 IMAD.SHL.U32 R8, R8, 0x1000000, RZ ;  /* 0x0100000008085824 */ /* 0x004fca00078e00ff */
[----:B------:R-:W-:Y:S01]  /*2440*/  @P5 LOP3.LUT R5, R5, R8, RZ, 0xfc, !PT ;  /* 0x0000000805055212 */ /* 0x000fe200078efcff */
[----:B-----5:R-:W-:Y:S02]  /*2450*/  @P3 IMAD.SHL.U32 R20, R11, 0x100, RZ ;  /* 0x000001000b143824 */ /* 0x020fe400078e00ff */
[----:B---3--:R-:W-:-:S03]  /*2460*/  @P1 IMAD.U32 R11, R10, 0x10000, RZ ;  /* 0x000100000a0b1824 */ /* 0x008fc600078e00ff */
[----:B----4-:R-:W-:Y:S01]  /*2470*/  @P3 LOP3.LUT R7, R7, 0xff00, R20, 0xf8, !PT ;  /* 0x0000ff0007073812 */ /* 0x010fe200078ef814 */
[----:B------:R-:W-:Y:S01]  /*2480*/  @P2 IMAD.U32 R10, R21, 0x10000, RZ ;  /* 0x00010000150a2824 */ /* 0x000fe200078e00ff */
[----:B------:R-:W-:Y:S01]  /*2490*/  @P1 LOP3.LUT R6, R6, 0xff0000, R11, 0xf8, !PT ;  /* 0x00ff000006061812 */ /* 0x000fe200078ef80b */
[----:B------:R-:W-:Y:S02]  /*24a0*/  @P6 IMAD.SHL.U32 R11, R2, 0x1000000, RZ ;  /* 0x01000000020b6824 */ /* 0x000fe400078e00ff */
[----:B------:R-:W-:Y:S01]  /*24b0*/  @P0 IMAD.SHL.U32 R21, R12, 0x1000000, RZ ;  /* 0x010000000c150824 */ /* 0x000fe200078e00ff */
[----:B------:R-:W-:Y:S01]  /*24c0*/  @P2 LOP3.LUT R7, R7, 0xff0000, R10, 0xf8, !PT ;  /* 0x00ff000007072812 */ /* 0x000fe200078ef80a */
[----:B------:R-:W-:Y:S01]  /*24d0*/  @P4 IMAD.SHL.U32 R2, R23, 0x1000000, RZ ;  /* 0x0100000017024824 */ /* 0x000fe200078e00ff */
[----:B------:R-:W-:Y:S02]  /*24e0*/  @P6 LOP3.LUT R4, R4, R11, RZ, 0xfc, !PT ;  /* 0x0000000b04046212 */ /* 0x000fe400078efcff */
[----:B------:R-:W-:-:S02]  /*24f0*/  @P0 LOP3.LUT R6, R6, R21, RZ, 0xfc, !PT ;  /* 0x0000001506060212 */ /* 0x000fc400078efcff */
[----:B------:R-:W-:-:S05]  /*2500*/  @P4 LOP3.LUT R7, R7, R2, RZ, 0xfc, !PT ;  /* 0x0000000207074212 */ /* 0x000fca00078efcff */
[----:B------:R4:W-:Y:S01]  /*2510*/  STS.128 [R3+UR7], R4 ;  /* 0x0000000403007988 */ /* 0x0009e20008000c07 */
[----:B------:R-:W-:Y:S05]  /*2520*/  BRA `(.L_x_143) ;  /* 0x0000000000047947 */ /* 0x000fea0003800000 */
.L_x_141:
[----:B------:R1:W-:Y:S02]  /*2530*/  STS.128 [R3+UR7], RZ ;  /* 0x000000ff03007988 */ /* 0x0003e40008000c07 */
.L_x_143:
[----:B------:R-:W-:Y:S05]  /*2540*/  BSYNC.RECONVERGENT B0 ;  /* 0x0000000000007941 */ /* 0x000fea0003800200 */
.L_x_140:
[----:B------:R-:W0:Y:S01]  /*2550*/  LDGDEPBAR ;  /* 0x00000000000079af */ /* 0x000e220000000000 */
[----:B------:R-:W-:Y:S01]  /*2560*/  VIADD R2, R9, 0x3 ;  /* 0x0000000309027836 */ /* 0x000fe20000000000 */
[----:B------:R-:W-:-:S04]  /*2570*/  SHF.R.U32.HI R9, RZ, 0x5, R14 ;  /* 0x00000005ff097819 */ /* 0x000fc8000001160e */
[----:B------:R-:W-:Y:S02]  /*2580*/  LOP3.LUT R9, R9, 0xc, R18, 0x48, !PT ;  /* 0x0000000c09097812 */ /* 0x000fe400078e4812 */
[----:B--2---:R-:W-:Y:S02]  /*2590*/  SHF.R.S32.HI R11, RZ, 0x1f, R2 ;  /* 0x0000001fff0b7819 */ /* 0x004fe40000011402 */
[----:B------:R-:W-:Y:S02]  /*25a0*/  LOP3.LUT R9, R9, R14, RZ, 0x3c, !PT ;  /* 0x0000000e09097212 */ /* 0x000fe400078e3cff */
[----:B------:R-:W-:-:S03]  /*25b0*/  LEA.HI R11, R11, R2, RZ, 0x2 ;  /* 0x000000020b0b7211 */ /* 0x000fc600078f10ff */
[----:B------:R-:W-:Y:S02]  /*25c0*/  IMAD R9, R16, 0x800, R9 ;  /* 0x0000080010097824 */ /* 0x000fe400078e0209 */
[----:B------:R-:W-:-:S05]  /*25d0*/  IMAD.SHL.U32 R11, R11, 0x80, RZ ;  /* 0x000000800b0b7824 */ /* 0x000fca00078e00ff */
[----:B------:R-:W-:Y:S01]  /*25e0*/  LOP3.LUT R11, R11, 0xfffffe00, RZ, 0xc0, !PT ;  /* 0xfffffe000b0b7812 */ /* 0x000fe200078ec0ff */
[----:B------:R-:W-:-:S04]  /*25f0*/  DEPBAR.LE SB0, 0x0 ;  /* 0x000080000000791a */ /* 0x000fc80000000000 */
[----:B------:R-:W-:Y:S01]  /*2600*/  BAR.SYNC.DEFER_BLOCKING 0x0 ;  /* 0x0000000000007b1d */ /* 0x000fe20000010000 */
[----:B------:R-:W-:-:S05]  /*2610*/  ISETP.GE.AND P0, PT, R0, R11, PT ;  /* 0x0000000b0000720c */ /* 0x000fca0003f06270 */
[----:B---34-:R-:W2:Y:S02]  /*2620*/  LDS.128 R4, [R3+UR7] ;  /* 0x0000000703047984 */ /* 0x018ea40008000c00 */
[----:B------:R-:W-:Y:S06]  /*2630*/  BAR.SYNC.DEFER_BLOCKING 0x0 ;  /* 0x0000000000007b1d */ /* 0x000fec0000010000 */
[----:B--2---:R2:W-:Y:S04]  /*2640*/  STS [R9+UR7], R4 ;  /* 0x0000000409007988 */ /* 0x0045e80008000807 */
[----:B------:R2:W-:Y:S04]  /*2650*/  STS [R9+UR7+0x200], R5 ;  /* 0x0002000509007988 */ /* 0x0005e80008000807 */
[----:B------:R2:W-:Y:S04]  /*2660*/  STS [R9+UR7+0x400], R6 ;  /* 0x0004000609007988 */ /* 0x0005e80008000807 */
[----:B------:R2:W-:Y:S01]  /*2670*/  STS [R9+UR7+0x600], R7 ;  /* 0x0006000709007988 */ /* 0x0005e20008000807 */
[----:B------:R-:W-:Y:S06]  /*2680*/  BAR.SYNC.DEFER_BLOCKING 0x0 ;  /* 0x0000000000007b1d */ /* 0x000fec0000010000 */
[----:B------:R-:W-:Y:S05]  /*2690*/  @P0 EXIT ;  /* 0x000000000000094d */ /* 0x000fea0003800000 */
[C---:B--2---:R-:W-:Y:S01]  /*26a0*/  VIADD R6, R0.reuse, 0x8 ;  /* 0x0000000800067836 */ /* 0x044fe20000000000 */
[----:B------:R-:W-:Y:S01]  /*26b0*/  SHF.R.U32.HI R2, RZ, 0x1, R15 ;  /* 0x00000001ff027819 */ /* 0x000fe2000001160f */
[C---:B-1----:R-:W-:Y:S01]  /*26c0*/  VIADD R3, R0.reuse, 0x4 ;  /* 0x0000000400037836 */ /* 0x042fe20000000000 */
[----:B------:R-:W1:Y:S01]  /*26d0*/  LDCU.64 UR10, c[0x0][0x3a0] ;  /* 0x00007400ff0a77ac */ /* 0x000e620008000a00 */
[----:B------:R-:W-:Y:S01]  /*26e0*/  VIADD R9, R0, 0xc ;  /* 0x0000000c00097836 */ /* 0x000fe20000000000 */
[--C-:B------:R-:W-:Y:S01]  /*26f0*/  SHF.R.U32.HI R7, RZ, 0x9, R6.reuse ;  /* 0x00000009ff077819 */ /* 0x100fe20000011606 */
[----:B------:R-:W-:Y:S01]  /*2700*/  IMAD R17, R22, R17, RZ ;  /* 0x0000001116117224 */ /* 0x000fe200078e02ff */
[----:B------:R-:W-:Y:S01]  /*2710*/  SHF.R.U32.HI R8, RZ, 0x5, R6 ;  /* 0x00000005ff087819 */ /* 0x000fe20000011606 */
[----:B------:R-:W-:Y:S01]  /*2720*/  USHF.L.U32 UR4, UR14, 0xd, URZ ;  /* 0x0000000d0e047899 */ /* 0x000fe200080006ff */
[--C-:B------:R-:W-:Y:S02]  /*2730*/  SHF.R.U32.HI R4, RZ, 0x9, R3.reuse ;  /* 0x00000009ff047819 */ /* 0x100fe40000011603 */
[----:B------:R-:W-:Y:S01]  /*2740*/  SHF.R.U32.HI R5, RZ, 0x5, R3 ;  /* 0x00000005ff057819 */ /* 0x000fe20000011603 */
[----:B------:R-:W-:Y:S01]  /*2750*/  USHF.R.S32.HI UR5, URZ, 0x1f, UR4 ;  /* 0x0000001fff057899 */ /* 0x000fe20008011404 */
[----:B------:R-:W-:-:S02]  /*2760*/  SHF.R.U32.HI R10, RZ, 0x9, R9 ;  /* 0x00000009ff0a7819 */ /* 0x000fc40000011609 */
[----:B------:R-:W-:Y:S02]  /*2770*/  SHF.R.U32.HI R11, RZ, 0x5, R9 ;  /* 0x00000005ff0b7819 */ /* 0x000fe40000011609 */
[----:B------:R-:W-:Y:S02]  /*2780*/  LOP3.LUT R7, R7, 0xc, R8, 0x48, !PT ;  /* 0x0000000c07077812 */ /* 0x000fe400078e4808 */
[----:B------:R-:W-:Y:S02]  /*2790*/  LOP3.LUT R13, R13, 0xc, R2, 0x48, !PT ;  /* 0x0000000c0d0d7812 */ /* 0x000fe400078e4802 */
[----:B------:R-:W-:Y:S02]  /*27a0*/  LOP3.LUT R4, R4, 0xc, R5, 0x48, !PT ;  /* 0x0000000c04047812 */ /* 0x000fe400078e4805 */
[----:B------:R-:W-:Y:S02]  /*27b0*/  LOP3.LUT R10, R10, 0xc, R11, 0x48, !PT ;  /* 0x0000000c0a0a7812 */ /* 0x000fe400078e480b */
[----:B------:R-:W-:-:S02]  /*27c0*/  LOP3.LUT R7, R7, 0x1f8, R6, 0x78, !PT ;  /* 0x000001f807077812 */ /* 0x000fc400078e7806 */
[----:B------:R-:W-:Y:S02]  /*27d0*/  LOP3.LUT R13, R13, 0x1f0, R0, 0xf8, !PT ;  /* 0x000001f00d0d7812 */ /* 0x000fe400078ef800 */
[----:B------:R-:W-:Y:S02]  /*27e0*/  LOP3.LUT R2, R4, 0x1f4, R3, 0x78, !PT ;  /* 0x000001f404027812 */ /* 0x000fe400078e7803 */
[----:B------:R-:W-:Y:S02]  /*27f0*/  LOP3.LUT R10, R10, 0x1fc, R9, 0x78, !PT ;  /* 0x000001fc0a0a7812 */ /* 0x000fe400078e7809 */
[----:B------:R-:W-:Y:S02]  /*2800*/  LOP3.LUT R6, R7, 0x3e00, R6, 0xf8, !PT ;  /* 0x00003e0007067812 */ /* 0x000fe400078ef806 */
[----:B------:R-:W-:Y:S02]  /*2810*/  LOP3.LUT R4, R13, 0x3e00, R0, 0xf8, !PT ;  /* 0x00003e000d047812 */ /* 0x000fe400078ef800 */
[----:B------:R-:W-:-:S02]  /*2820*/  LOP3.LUT R5, R2, 0x3e00, R3, 0xf8, !PT ;  /* 0x00003e0002057812 */ /* 0x000fc400078ef803 */
[----:B------:R-:W-:Y:S01]  /*2830*/  LOP3.LUT R7, R10, 0x3e00, R9, 0xf8, !PT ;  /* 0x00003e000a077812 */ /* 0x000fe200078ef809 */
[----:B------:R-:W-:Y:S01]  /*2840*/  LDS R6, [R6+UR7] ;  /* 0x0000000706067984 */ /* 0x000fe20008000800 */
[----:B------:R-:W-:Y:S02]  /*2850*/  IADD3 R0, P0, P1, R17, UR4, R0 ;  /* 0x0000000411007c10 */ /* 0x000fe4000f91e000 */
[----:B------:R-:W-:Y:S01]  /*2860*/  SHF.R.S32.HI R17, RZ, 0x1f, R17 ;  /* 0x0000001fff117819 */ /* 0x000fe20000011411 */
[----:B------:R-:W-:Y:S01]  /*2870*/  LDS R4, [R4+UR7] ;  /* 0x0000000704047984 */ /* 0x000fe20008000800 */
[--C-:B-1----:R-:W-:Y:S02]  /*2880*/  IADD3 R2, P2, P3, R0, UR10, R19.reuse ;  /* 0x0000000a00027c10 */ /* 0x102fe4000fb5e013 */
[----:B------:R-:W-:Y:S01]  /*2890*/  SHF.R.S32.HI R19, RZ, 0x1f, R19 ;  /* 0x0000001fff137819 */ /* 0x000fe20000011413 */
[----:B------:R-:W-:Y:S01]  /*28a0*/  LDS R5, [R5+UR7] ;  /* 0x0000000705057984 */ /* 0x000fe20008000800 */
[----:B------:R-:W-:-:S03]  /*28b0*/  IADD3.X R0, PT, PT, R17, UR5, RZ, P0, P1 ;  /* 0x0000000511007c10 */ /* 0x000fc600087e24ff */
[----:B------:R-:W1:Y:S01]  /*28c0*/  LDS R7, [R7+UR7] ;  /* 0x0000000707077984 */ /* 0x000e620008000800 */
[----:B------:R-:W-:-:S05]  /*28d0*/  IADD3.X R3, PT, PT, R0, UR11, R19, P2, P3 ;  /* 0x0000000b00037c10 */ /* 0x000fca00097e6413 */
[----:B-1----:R-:W-:Y:S01]  /*28e0*/  STG.E.128 desc[UR8][R2.64], R4 ;  /* 0x0000000402007986 */ /* 0x002fe2000c101d08 */
[----:B------:R-:W-:Y:S05]  /*28f0*/  EXIT ;  /* 0x000000000000794d */ /* 0x000fea0003800000 */
.L_x_139:
[----:B------:R-:W1:Y:S01]  /*2900*/  LDCU UR4, c[0x0][0x38c] ;  /* 0x00007180ff0477ac */ /* 0x000e620008000800 */
[----:B------:R-:W-:Y:S01]  /*2910*/  IMAD.U32 R4, RZ, RZ, UR14 ;  /* 0x0000000eff047e24 */ /* 0x000fe2000f8e00ff */
[----:B------:R-:W3:Y:S01]  /*2920*/  S2UR UR6, SR_SWINHI ;  /* 0x00000000000679c3 */ /* 0x000ee20000002f00 */
        /* <DEDUP_REMOVED lines=8> */
[----:B---3--:R-:W-:Y:S01]  /*29b0*/  UMOV UR5, UR6 ;  /* 0x0000000600057c82 */ /* 0x008fe20008000000 */
[----:B------:R-:W-:-:S10]  /*29c0*/  VIADD R3, R7, UR4 ;  /* 0x0000000407037c36 */ /* 0x000fd40008000000 */
[----:B------:R-:W-:Y:S05]  /*29d0*/  @P0 BRA `(.L_x_145) ;  /* 0x00000004002c0947 */ /* 0x000fea0003800000 */
[----:B------:R-:W-:Y:S01]  /*29e0*/  IADD3 R26, P1, P2, R24, R21, R20 ;  /* 0x00000015181a7210 */ /* 0x000fe20007a3e014 */
[----:B--2---:R-:W-:Y:S01]  /*29f0*/  VIADD R8, R20, 0x10 ;  /* 0x0000001014087836 */ /* 0x004fe20000000000 */
        /* <DEDUP_REMOVED lines=10> */
.L_x_146:
[----:B------:R-:W-:Y:S02]  /*2aa0*/  IMAD.IADD R23, R23, 0x1, -R20 ;  /* 0x0000000117177824 */ /* 0x000fe400078e0a14 */
        /* <DEDUP_REMOVED lines=56> */
[----:B--2---:R-:W-:-:S05]  /*2e30*/  @P0 IMAD.U32 R28, R23, 0x10000, RZ ;  /* 0x00010000171c0824 */ /* 0x004fca00078e00ff */
[----:B------:R-:W-:Y:S01]  /*2e40*/  @P0 LOP3.LUT R11, R11, 0xff0000, R28, 0xf8, !PT ;  /* 0x00ff00000b0b0812 */ /* 0x000fe200078ef81c */
[----:B---3--:R-:W-:-:S05]  /*2e50*/  @P1 IMAD.SHL.U32 R28, R29, 0x1000000, RZ ;  /* 0x010000001d1c1824 */ /* 0x008fca00078e00ff */
[----:B------:R-:W-:-:S05]  /*2e60*/  @P1 LOP3.LUT R11, R11, R28, RZ, 0xfc, !PT ;  /* 0x0000001c0b0b1212 */ /* 0x000fca00078efcff */
[----:B------:R4:W-:Y:S01]  /*2e70*/  STS.128 [R7+UR7], R8 ;  /* 0x0000000807007988 */ /* 0x0009e20008000c07 */
[----:B------:R-:W-:Y:S05]  /*2e80*/  BRA `(.L_x_147) ;  /* 0x0000000000047947 */ /* 0x000fea0003800000 */
.L_x_145:
[----:B------:R1:W-:Y:S02]  /*2e90*/  STS.128 [R7+UR7], RZ ;  /* 0x000000ff07007988 */ /* 0x0003e40008000c07 */
.L_x_147:
[----:B------:R-:W-:Y:S05]  /*2ea0*/  BSYNC.RECONVERGENT B0 ;  /* 0x0000000000007941 */ /* 0x000fea0003800200 */
.L_x_144:
[----:B----4-:R-:W-:Y:S01]  /*2eb0*/  SHF.R.U32.HI R9, RZ, 0x5, R14 ;  /* 0x00000005ff097819 */ /* 0x010fe2000001160e */
[----:B--2---:R-:W-:Y:S01]  /*2ec0*/  IMAD.IADD R8, R6, 0x1, -R5 ;  /* 0x0000000106087824 */ /* 0x004fe200078e0a05 */
[----:B------:R-:W0:Y:S01]  /*2ed0*/  LDGDEPBAR ;  /* 0x00000000000079af */ /* 0x000e220000000000 */
[----:B------:R-:W-:Y:S01]  /*2ee0*/  IMAD R17, R22, R17, RZ ;  /* 0x0000001116117224 */ /* 0x000fe200078e02ff */
[----:B------:R-:W-:Y:S01]  /*2ef0*/  LOP3.LUT R9, R9, 0xc, R18, 0x48, !PT ;  /* 0x0000000c09097812 */ /* 0x000fe200078e4812 */
[----:B------:R-:W-:Y:S01]  /*2f00*/  USHF.L.U32 UR5, UR14, 0xd, URZ ;  /* 0x0000000d0e057899 */ /* 0x000fe200080006ff */
[----:B------:R-:W-:Y:S01]  /*2f10*/  SHF.R.U32.HI R10, RZ, 0x1, R15 ;  /* 0x00000001ff0a7819 */ /* 0x000fe2000001160f */
[----:B------:R-:W2:Y:S01]  /*2f20*/  LDCU UR15, c[0x0][0x38c] ;  /* 0x00007180ff0f77ac */ /* 0x000ea20008000800 */
[----:B------:R-:W-:Y:S02]  /*2f30*/  R2UR UR4, R8 ;  /* 0x00000000080472ca */ /* 0x000fe400000e0000 */
[----:B------:R-:W-:Y:S01]  /*2f40*/  IADD3 R15, P0, P1, R19, R17, R0 ;  /* 0x00000011130f7210 */ /* 0x000fe2000791e000 */
[----:B------:R-:W-:Y:S01]  /*2f50*/  IMAD.U32 R22, RZ, RZ, UR5 ;  /* 0x00000005ff167e24 */ /* 0x000fe2000f8e00ff */
[----:B------:R-:W-:Y:S01]  /*2f60*/  LOP3.LUT R9, R9, R14, RZ, 0x3c, !PT ;  /* 0x0000000e09097212 */ /* 0x000fe200078e3cff */
[----:B------:R-:W4:Y:S01]  /*2f70*/  LDCU.64 UR16, c[0x0][0x3a0] ;  /* 0x00007400ff1077ac */ /* 0x000f220008000a00 */
[----:B------:R-:W-:-:S02]  /*2f80*/  SHF.R.S32.HI R8, RZ, 0x1f, R19 ;  /* 0x0000001fff087819 */ /* 0x000fc40000011413 */
[----:B------:R-:W-:Y:S01]  /*2f90*/  SHF.R.S32.HI R17, RZ, 0x1f, R17 ;  /* 0x0000001fff117819 */ /* 0x000fe20000011411 */
[----:B------:R-:W-:Y:S01]  /*2fa0*/  UIADD3 UR12, UPT, UPT, -UR11, URZ, URZ ;  /* 0x000000ff0b0c7290 */ /* 0x000fe2000fffe1ff */
[----:B------:R-:W-:Y:S01]  /*2fb0*/  LOP3.LUT R11, R13, 0xc, R10, 0x48, !PT ;  /* 0x0000000c0d0b7812 */ /* 0x000fe200078e480a */
[----:B------:R-:W-:Y:S01]  /*2fc0*/  IMAD R13, R16, 0x800, R9 ;  /* 0x00000800100d7824 */ /* 0x000fe200078e0209 */
[----:B------:R-:W-:Y:S01]  /*2fd0*/  IADD3.X R14, PT, PT, R8, R17, RZ, P0, P1 ;  /* 0x00000011080e7210 */ /* 0x000fe200007e24ff */
[C---:B------:R-:W-:Y:S01]  /*2fe0*/  VIADD R8, R0.reuse, 0x4 ;  /* 0x0000000400087836 */ /* 0x040fe20000000000 */
[C---:B------:R-:W-:Y:S01]  /*2ff0*/  LOP3.LUT R17, R11.reuse, 0x1f0, R0, 0xf8, !PT ;  /* 0x000001f00b117812 */ /* 0x040fe200078ef800 */
[C---:B------:R-:W-:Y:S01]  /*3000*/  VIADD R9, R0.reuse, 0x8 ;  /* 0x0000000800097836 */ /* 0x040fe20000000000 */
[----:B------:R-:W-:Y:S01]  /*3010*/  UIMAD UR4, UR14, -0x40, UR4 ;  /* 0xffffffc00e0478a4 */ /* 0x000fe2000f8e0204 */
[----:B------:R-:W-:Y:S01]  /*3020*/  VIADD R10, R0, 0xc ;  /* 0x0000000c000a7836 */ /* 0x000fe20000000000 */
[C---:B------:R-:W-:Y:S01]  /*3030*/  LOP3.LUT R19, R11.reuse, 0x1f4, R8, 0x78, !PT ;  /* 0x000001f40b137812 */ /* 0x040fe200078e7808 */
[----:B------:R-:W-:Y:S01]  /*3040*/  UMOV UR13, 0x1 ;  /* 0x00000001000d7882 */ /* 0x000fe20000000000 */
[C---:B------:R-:W-:Y:S01]  /*3050*/  LOP3.LUT R18, R11.reuse, 0x1f8, R9, 0x78, !PT ;  /* 0x000001f80b127812 */ /* 0x040fe200078e7809 */
[----:B------:R-:W-:Y:S01]  /*3060*/  UIADD3 UR4, UPT, UPT, UR4, -0x40, URZ ;  /* 0xffffffc004047890 */ /* 0x000fe2000fffe0ff */
[----:B------:R-:W-:-:S02]  /*3070*/  LOP3.LUT R16, R11, 0x1fc, R10, 0x78, !PT ;  /* 0x000001fc0b107812 */ /* 0x000fc400078e780a */
[----:B------:R-:W-:Y:S02]  /*3080*/  LOP3.LUT R19, R19, 0x3e00, R8, 0xf8, !PT ;  /* 0x00003e0013137812 */ /* 0x000fe400078ef808 */
[----:B------:R-:W-:Y:S02]  /*3090*/  LOP3.LUT R18, R18, 0x3e00, R9, 0xf8, !PT ;  /* 0x00003e0012127812 */ /* 0x000fe400078ef809 */
[----:B------:R-:W-:Y:S02]  /*30a0*/  LOP3.LUT R16, R16, 0x3e00, R10, 0xf8, !PT ;  /* 0x00003e0010107812 */ /* 0x000fe400078ef80a */
[----:B--2-4-:R-:W-:-:S07]  /*30b0*/  LOP3.LUT R17, R17, 0x3e00, R0, 0xf8, !PT ;  /* 0x00003e0011117812 */ /* 0x014fce00078ef800 */
.L_x_154:
        /* <DEDUP_REMOVED lines=12> */
[----:B---3--:R-:W-:Y:S01]  /*3180*/  IADD3 R26, P1, P2, R24, R21, R20 ;  /* 0x00000015181a7210 */ /* 0x008fe20007a3e014 */
        /* <DEDUP_REMOVED lines=13> */
.L_x_150:
        /* <DEDUP_REMOVED lines=65> */
.L_x_149:
[----:B------:R-:W-:-:S04]  /*3670*/  IMAD.U32 R9, RZ, RZ, UR6 ;  /* 0x00000006ff097e24 */ /* 0x000fc8000f8e00ff */
[----:B------:R-:W-:-:S05]  /*3680*/  IMAD R8, R9, 0x2000, R4 ;  /* 0x0000200009087824 */ /* 0x000fca00078e0204 */
[----:B------:R2:W-:Y:S02]  /*3690*/  STS.128 [R8], RZ ;  /* 0x000000ff08007388 */ /* 0x0005e40000000c00 */
.L_x_151:
[----:B------:R-:W-:Y:S05]  /*36a0*/  BSYNC.RECONVERGENT B0 ;  /* 0x0000000000007941 */ /* 0x000fea0003800200 */
.L_x_148:
[----:B------:R-:W0:Y:S01]  /*36b0*/  LDGDEPBAR ;  /* 0x00000000000079af */ /* 0x000e220000000000 */
[----:B------:R-:W5:Y:S01]  /*36c0*/  S2UR UR7, SR_CgaCtaId ;  /* 0x00000000000779c3 */ /* 0x000f620000008800 */
[----:B------:R-:W-:Y:S01]  /*36d0*/  UMOV UR6, 0x400 ;  /* 0x0000040000067882 */ /* 0x000fe20000000000 */
[----:B----4-:R-:W-:Y:S01]  /*36e0*/  IMAD.MOV.U32 R23, RZ, RZ, 0x40 ;  /* 0x00000040ff177424 */ /* 0x010fe200078e00ff */
[----:B------:R-:W-:Y:S01]  /*36f0*/  BSSY.RECONVERGENT B0, `(.L_x_152) ;  /* 0x000001d000007945 */ /* 0x000fe20003800200 */
[----:B--23--:R-:W-:-:S05]  /*3700*/  IMAD.U32 R26, RZ, RZ, UR4 ;  /* 0x00000004ff1a7e24 */ /* 0x00cfca000f8e00ff */
        /* <DEDUP_REMOVED lines=11> */
[----:B------:R-:W2:Y:S01]  /*37c0*/  LDS.128 R8, [R7+UR5] ;  /* 0x0000000507087984 */ /* 0x000ea20008000c00 */
        /* <DEDUP_REMOVED lines=15> */
.L_x_153:
[----:B------:R-:W-:Y:S05]  /*38c0*/  BSYNC.RECONVERGENT B0 ;  /* 0x0000000000007941 */ /* 0x000fea0003800200 */
.L_x_152:
        /* <DEDUP_REMOVED lines=44> */
.L_x_155:
        /* <DEDUP_REMOVED lines=15> */
.L_x_393:


//--------------------- .text._Z66mx_block_rearrange_2d_K_groups_rowmajor_128x4_vec_pipelined_kernelILi64ELi8EEvPKhiiiiPKiPhii --------------------------
	.section	.text._Z66mx_block_rearrange_2d_K_groups_rowmajor_128x4_vec_pipelined_kernelILi64ELi8EEvPKhiiiiPKiPhii,"ax",@progbits
	.align	128
        .global         _Z66mx_block_rearrange_2d_K_groups_rowmajor_128x4_vec_pipelined_kernelILi64ELi8EEvPKhiiiiPKiPhii
        .type           _Z66mx_block_rearrange_2d_K_groups_rowmajor_128x4_vec_pipelined_kernelILi64ELi8EEvPKhiiiiPKiPhii,@function
        .size           _Z66mx_block_rearrange_2d_K_groups_rowmajor_128x4_vec_pipelined_kernelILi64ELi8EEvPKhiiiiPKiPhii,(.L_x_394 - _Z66mx_block_rearrange_2d_K_groups_rowmajor_128x4_vec_pipelined_kernelILi64ELi8EEvPKhiiiiPKiPhii)
        .other          _Z66mx_block_rearrange_2d_K_groups_rowmajor_128x4_vec_pipelined_kernelILi64ELi8EEvPKhiiiiPKiPhii,@"STO_CUDA_ENTRY STV_DEFAULT"
_Z66mx_block_rearrange_2d_K_groups_rowmajor_128x4_vec_pipelined_kernelILi64ELi8EEvPKhiiiiPKiPhii:
.text._Z66mx_block_rearrange_2d_K_groups_rowmajor_128x4_vec_pipelined_kernelILi64ELi8EEvPKhiiiiPKiPhii:
        /* <DEDUP_REMOVED lines=31> */
.L_x_158:
        /* <DEDUP_REMOVED lines=19> */
.L_x_160:
        /* <DEDUP_REMOVED lines=89> */
.L_x_159:
        /* <DEDUP_REMOVED lines=62> */
.L_x_161:
        /* <DEDUP_REMOVED lines=36> */
.L_x_162:
        /* <DEDUP_REMOVED lines=21> */
.L_x_157:
[----:B------:R-:W-:Y:S05]  /*1020*/  BSYNC.RECONVERGENT B0 ;  /* 0x0000000000007941 */ /* 0x000fea0003800200 */
.L_x_156:
        /* <DEDUP_REMOVED lines=17> */
.L_x_166:
        /* <DEDUP_REMOVED lines=11> */
.L_x_164:
[----:B------:R-:W-:Y:S01]  /*11f0*/  ISETP.NE.AND P0, PT, R15, RZ, PT ;  /* 0x000000ff0f00720c */ /* 0x000fe20003f05270 */
[----:B-1----:R-:W-:Y:S02]  /*1200*/  IMAD.MOV.U32 R2, RZ, RZ, RZ ;  /* 0x000000ffff027224 */ /* 0x002fe400078e00ff */
[----:B------:R-:W-:Y:S02]  /*1210*/  IMAD.MOV.U32 R0, RZ, RZ, RZ ;  /* 0x000000ffff007224 */ /* 0x000fe400078e00ff */
[----:B----4-:R-:W-:Y:S02]  /*1220*/  IMAD.MOV.U32 R6, RZ, RZ, RZ ;  /* 0x000000ffff067224 */ /* 0x010fe400078e00ff */
[----:B---3--:R-:W-:-:S06]  /*1230*/  IMAD.MOV.U32 R9, RZ, RZ, RZ ;  /* 0x000000ffff097224 */ /* 0x008fcc00078e00ff */
[----:B------:R-:W-:Y:S05]  /*1240*/  @!P0 BRA `(.L_x_167) ;  /* 0x00000000003c8947 */ /* 0x000fea0003800000 */
[----:B------:R-:W-:Y:S05]  /*1250*/  BRA `(.L_x_168) ;  /* 0x0000000800c47947 */ /* 0x000fea0003800000 */
.L_x_165:
        /* <DEDUP_REMOVED lines=14> */
.L_x_167:
        /* <DEDUP_REMOVED lines=29> */
.L_x_173:
        /* <DEDUP_REMOVED lines=51> */
.L_x_172:
[----:B------:R-:W-:Y:S05]  /*1840*/  BSYNC.RECONVERGENT B2 ;  /* 0x0000000000027941 */ /* 0x000fea0003800200 */
.L_x_171:
        /* <DEDUP_REMOVED lines=34> */
.L_x_175:
[----:B------:R-:W-:Y:S05]  /*1a70*/  BSYNC.RECONVERGENT B2 ;  /* 0x0000000000027941 */ /* 0x000fea0003800200 */
.L_x_174:
        /* <DEDUP_REMOVED lines=24> */
.L_x_177:
[----:B------:R-:W-:Y:S05]  /*1c00*/  BSYNC.RECONVERGENT B2 ;  /* 0x0000000000027941 */ /* 0x000fea0003800200 */
.L_x_176:
        /* <DEDUP_REMOVED lines=13> */
.L_x_170:
[----:B------:R-:W-:Y:S05]  /*1ce0*/  BSYNC.RECONVERGENT B0 ;  /* 0x0000000000007941 */ /* 0x000fea0003800200 */
.L_x_169:
        /* <DEDUP_REMOVED lines=8> */
.L_x_168:
[----:B------:R-:W-:Y:S05]  /*1d70*/  BSYNC.RECONVERGENT B1 ;  /* 0x0000000000017941 */ /* 0x000fea0003800200 */
.L_x_163:
        /* <DEDUP_REMOVED lines=61> */
.L_x_181:
        /* <DEDUP_REMOVED lines=62> */
.L_x_180:
[----:B------:R1:W-:Y:S02]  /*2530*/  STS.128 [R3+UR7], RZ ;  /* 0x000000ff03007988 */ /* 0x0003e40008000c07 */
.L_x_182:
[----:B------:R-:W-:Y:S05]  /*2540*/  BSYNC.RECONVERGENT B0 ;  /* 0x0000000000007941 */ /* 0x000fea0003800200 */
.L_x_179:
        /* <DEDUP_REMOVED lines=59> */
.L_x_178:
        /* <DEDUP_REMOVED lines=26> */
.L_x_185:
        /* <DEDUP_REMOVED lines=63> */
.L_x_184:
[----:B------:R1:W-:Y:S02]  /*2e90*/  STS.128 [R7+UR7], RZ ;  /* 0x000000ff07007988 */ /* 0x0003e40008000c07 */
.L_x_186:
[----:B------:R-:W-:Y:S05]  /*2ea0*/  BSYNC.RECONVERGENT B0 ;  /* 0x0000000000007941 */ /* 0x000fea0003800200 */
.L_x_183:
        /* <DEDUP_REMOVED lines=33> */
.L_x_193:
        /* <DEDUP_REMOVED lines=26> */
.L_x_189:
        /* <DEDUP_REMOVED lines=65> */
.L_x_188:
[----:B------:R-:W-:-:S04]  /*3670*/  IMAD.U32 R9, RZ, RZ, UR6 ;  /* 0x00000006ff097e24 */ /* 0x000fc8000f8e00ff */
[----:B------:R-:W-:-:S05]  /*3680*/  IMAD R8, R9, 0x2000, R4 ;  /* 0x0000200009087824 */ /* 0x000fca00078e0204 */
[----:B------:R2:W-:Y:S02]  /*3690*/  STS.128 [R8], RZ ;  /* 0x000000ff08007388 */ /* 0x0005e40000000c00 */
.L_x_190:
[----:B------:R-:W-:Y:S05]  /*36a0*/  BSYNC.RECONVERGENT B0 ;  /* 0x0000000000007941 */ /* 0x000fea0003800200 */
.L_x_187:
        /* <DEDUP_REMOVED lines=33> */
.L_x_192:
[----:B------:R-:W-:Y:S05]  /*38c0*/  BSYNC.RECONVERGENT B0 ;  /* 0x0000000000007941 */ /* 0x000fea0003800200 */
.L_x_191:
        /* <DEDUP_REMOVED lines=44> */
.L_x_194:
        /* <DEDUP_REMOVED lines=15> */
.L_x_394:


//--------------------- .text._Z66mx_block_rearrange_2d_K_groups_rowmajor_128x4_vec_pipelined_kernelILi64ELi4EEvPKhiiiiPKiPhii --------------------------
	.section	.text._Z66mx_block_rearrange_2d_K_groups_rowmajor_128x4_vec_pipelined_kernelILi64ELi4EEvPKhiiiiPKiPhii,"ax",@progbits
	.align	128
        .global         _Z66mx_block_rearrange_2d_K_groups_rowmajor_128x4_vec_pipelined_kernelILi64ELi4EEvPKhiiiiPKiPhii
        .type           _Z66mx_block_rearrange_2d_K_groups_rowmajor_128x4_vec_pipelined_kernelILi64ELi4EEvPKhiiiiPKiPhii,@function
        .size           _Z66mx_block_rearrange_2d_K_groups_rowmajor_128x4_vec_pipelined_kernelILi64ELi4EEvPKhiiiiPKiPhii,(.L_x_395 - _Z66mx_block_rearrange_2d_K_groups_rowmajor_128x4_vec_pipelined_kernelILi64ELi4EEvPKhiiiiPKiPhii)
        .other          _Z66mx_block_rearrange_2d_K_groups_rowmajor_128x4_vec_pipelined_kernelILi64ELi4EEvPKhiiiiPKiPhii,@"STO_CUDA_ENTRY STV_DEFAULT"
_Z66mx_block_rearrange_2d_K_groups_rowmajor_128x4_vec_pipelined_kernelILi64ELi4EEvPKhiiiiPKiPhii:
.text._Z66mx_block_rearrange_2d_K_groups_rowmajor_128x4_vec_pipelined_kernelILi64ELi4EEvPKhiiiiPKiPhii:
        /* <DEDUP_REMOVED lines=31> */
.L_x_197:
        /* <DEDUP_REMOVED lines=19> */
.L_x_199:
        /* <DEDUP_REMOVED lines=89> */
.L_x_198:
        /* <DEDUP_REMOVED lines=62> */
.L_x_200:
        /* <DEDUP_REMOVED lines=36> */
.L_x_201:
        /* <DEDUP_REMOVED lines=21> */
.L_x_196:
[----:B------:R-:W-:Y:S05]  /*1020*/  BSYNC.RECONVERGENT B0 ;  /* 0x0000000000007941 */ /* 0x000fea0003800200 */
.L_x_195:
        /* <DEDUP_REMOVED lines=17> */
.L_x_205:
        /* <DEDUP_REMOVED lines=11> */
.L_x_203:
[----:B------:R-:W-:Y:S01]  /*11f0*/  ISETP.NE.AND P0, PT, R15, RZ, PT ;  /* 0x000000ff0f00720c */ /* 0x000fe20003f05270 */
[----:B-1----:R-:W-:Y:S02]  /*1200*/  IMAD.MOV.U32 R2, RZ, RZ, RZ ;  /* 0x000000ffff027224 */ /* 0x002fe400078e00ff */
[----:B------:R-:W-:Y:S02]  /*1210*/  IMAD.MOV.U32 R0, RZ, RZ, RZ ;  /* 0x000000ffff007224 */ /* 0x000fe400078e00ff */
[----:B----4-:R-:W-:Y:S02]  /*1220*/  IMAD.MOV.U32 R6, RZ, RZ, RZ ;  /* 0x000000ffff067224 */ /* 0x010fe400078e00ff */
[----:B---3--:R-:W-:-:S06]  /*1230*/  IMAD.MOV.U32 R9, RZ, RZ, RZ ;  /* 0x000000ffff097224 */ /* 0x008fcc00078e00ff */
[----:B------:R-:W-:Y:S05]  /*1240*/  @!P0 BRA `(.L_x_206) ;  /* 0x00000000003c8947 */ /* 0x000fea0003800000 */
[----:B------:R-:W-:Y:S05]  /*1250*/  BRA `(.L_x_207) ;  /* 0x0000000800c47947 */ /* 0x000fea0003800000 */
.L_x_204:
        /* <DEDUP_REMOVED lines=14> */
.L_x_206:
        /* <DEDUP_REMOVED lines=29> */
.L_x_212:
        /* <DEDUP_REMOVED lines=51> */
.L_x_211:
[----:B------:R-:W-:Y:S05]  /*1840*/  BSYNC.RECONVERGENT B2 ;  /* 0x0000000000027941 */ /* 0x000fea0003800200 */
.L_x_210:
        /* <DEDUP_REMOVED lines=34> */
.L_x_214:
[----:B------:R-:W-:Y:S05]  /*1a70*/  BSYNC.RECONVERGENT B2 ;  /* 0x0000000000027941 */ /* 0x000fea0003800200 */
.L_x_213:
        /* <DEDUP_REMOVED lines=24> */
.L_x_216:
[----:B------:R-:W-:Y:S05]  /*1c00*/  BSYNC.RECONVERGENT B2 ;  /* 0x0000000000027941 */ /* 0x000fea0003800200 */
.L_x_215:
        /* <DEDUP_REMOVED lines=13> */
.L_x_209:
[----:B------:R-:W-:Y:S05]  /*1ce0*/  BSYNC.RECONVERGENT B0 ;  /* 0x0000000000007941 */ /* 0x000fea0003800200 */
.L_x_208:
        /* <DEDUP_REMOVED lines=8> */
.L_x_207:
[----:B------:R-:W-:Y:S05]  /*1d70*/  BSYNC.RECONVERGENT B1 ;  /* 0x0000000000017941 */ /* 0x000fea0003800200 */
.L_x_202:
        /* <DEDUP_REMOVED lines=61> */
.L_x_220:
        /* <DEDUP_REMOVED lines=62> */
.L_x_219:
[----:B------:R1:W-:Y:S02]  /*2530*/  STS.128 [R3+UR7], RZ ;  /* 0x000000ff03007988 */ /* 0x0003e40008000c07 */
.L_x_221:
[----:B------:R-:W-:Y:S05]  /*2540*/  BSYNC.RECONVERGENT B0 ;  /* 0x0000000000007941 */ /* 0x000fea0003800200 */
.L_x_218:
        /* <DEDUP_REMOVED lines=59> */
.L_x_217:
        /* <DEDUP_REMOVED lines=26> */
.L_x_224:
        /* <DEDUP_REMOVED lines=63> */
.L_x_223:
[----:B------:R1:W-:Y:S02]  /*2e90*/  STS.128 [R7+UR7], RZ ;  /* 0x000000ff07007988 */ /* 0x0003e40008000c07 */
.L_x_225:
[----:B------:R-:W-:Y:S05]  /*2ea0*/  BSYNC.RECONVERGENT B0 ;  /* 0x0000000000007941 */ /* 0x000fea0003800200 */
.L_x_222:
        /* <DEDUP_REMOVED lines=33> */
.L_x_232:
        /* <DEDUP_REMOVED lines=26> */
.L_x_228:
        /* <DEDUP_REMOVED lines=65> */
.L_x_227:
[----:B------:R-:W-:-:S04]  /*3670*/  IMAD.U32 R9, RZ, RZ, UR6 ;  /* 0x00000006ff097e24 */ /* 0x000fc8000f8e00ff */
[----:B------:R-:W-:-:S05]  /*3680*/  IMAD R8, R9, 0x2000, R4 ;  /* 0x0000200009087824 */ /* 0x000fca00078e0204 */
[----:B------:R2:W-:Y:S02]  /*3690*/  STS.128 [R8], RZ ;  /* 0x000000ff08007388 */ /* 0x0005e40000000c00 */
.L_x_229:
[----:B------:R-:W-:Y:S05]  /*36a0*/  BSYNC.RECONVERGENT B0 ;  /* 0x0000000000007941 */ /* 0x000fea0003800200 */
.L_x_226:
        /* <DEDUP_REMOVED lines=33> */
.L_x_231:
[----:B------:R-:W-:Y:S05]  /*38c0*/  BSYNC.RECONVERGENT B0 ;  /* 0x0000000000007941 */ /* 0x000fea0003800200 */
.L_x_230:
        /* <DEDUP_REMOVED lines=44> */
.L_x_233:
        /* <DEDUP_REMOVED lines=15> */
.L_x_395:


//--------------------- .text._Z56mx_block_rearrange_2d_K_groups_rowmajor_128x4_vec_kernelILi128EEvPKhiiiiPKiPhii --------------------------
	.section	.text._Z56mx_block_rearrange_2d_K_groups_rowmajor_128x4_vec_kernelILi128EEvPKhiiiiPKiPhii,"ax",@progbits
	.align	128
        .global         _Z56mx_block_rearrange_2d_K_groups_rowmajor_128x4_vec_kernelILi128EEvPKhiiiiPKiPhii
        .type           _Z56mx_block_rearrange_2d_K_groups_rowmajor_128x4_vec_kernelILi128EEvPKhiiiiPKiPhii,@function
        .size           _Z56mx_block_rearrange_2d_K_groups_rowmajor_128x4_vec_kernelILi128EEvPKhiiiiPKiPhii,(.L_x_396 - _Z56mx_block_rearrange_2d_K_groups_rowmajor_128x4_vec_kernelILi128EEvPKhiiiiPKiPhii)
        .other          _Z56mx_block_rearrange_2d_K_groups_rowmajor_128x4_vec_kernelILi128EEvPKhiiiiPKiPhii,@"STO_CUDA_ENTRY STV_DEFAULT"
_Z56mx_block_rearrange_2d_K_groups_rowmajor_128x4_vec_kernelILi128EEvPKhiiiiPKiPhii:
.text._Z56mx_block_rearrange_2d_K_groups_rowmajor_128x4_vec_kernelILi128EEvPKhiiiiPKiPhii:
[----:B------:R-:W-:Y:S01]  /*0000*/  LDC R1, c[0x0][0x37c] ;  /* 0x0000df00ff017b82 */ /* 0x000fe20000000800 */
[----:B------:R-:W0:Y:S07]  /*0010*/  S2R R2, SR_TID.X ;  /* 0x0000000000027919 */ /* 0x000e2e0000002100 */
[----:B------:R-:W1:Y:S01]  /*0020*/  S2UR UR8, SR_CTAID.X ;  /* 0x00000000000879c3 */ /* 0x000e620000002500 */
[----:B------:R-:W2:Y:S01]  /*0030*/  LDCU.64 UR6, c[0x0][0x358] ;  /* 0x00006b00ff0677ac */ /* 0x000ea20008000a00 */
[----:B------:R-:W-:Y:S01]  /*0040*/  BSSY.RECONVERGENT B0, `(.L_x_234) ;  /* 0x00000b8000007945 */ /* 0x000fe20003800200 */
[----:B------:R-:W3:Y:S01]  /*0050*/  S2R R0, SR_CTAID.Y ;  /* 0x0000000000007919 */ /* 0x000ee20000002600 */
[----:B0-----:R-:W-:-:S13]  /*0060*/  ISETP.NE.AND P0, PT, R2, RZ, PT ;  /* 0x000000ff0200720c */ /* 0x001fda0003f05270 */
[----:B-123--:R-:W-:Y:S05]  /*0070*/  @P0 BRA `(.L_x_235) ;  /* 0x0000000800d00947 */ /* 0x00efea0003800000 */
[----:B------:R-:W0:Y:S01]  /*0080*/  LDCU UR9, c[0x0][0x3ac] ;  /* 0x00007580ff0977ac */ /* 0x000e220008000800 */
[----:B------:R-:W-:Y:S02]  /*0090*/  IMAD.MOV.U32 R6, RZ, RZ, RZ ;  /* 0x000000ffff067224 */ /* 0x000fe400078e00ff */
[----:B------:R-:W-:Y:S01]  /*00a0*/  IMAD.MOV.U32 R3, RZ, RZ, RZ ;  /* 0x000000ffff037224 */ /* 0x000fe200078e00ff */
[----:B0-----:R-:W-:-:S09]  /*00b0*/  UISETP.GE.AND UP0, UPT, UR9, 0x1, UPT ;  /* 0x000000010900788c */ /* 0x001fd2000bf06270 */
[----:B------:R-:W-:Y:S05]  /*00c0*/  BRA.U !UP0, `(.L_x_236) ;  /* 0x00000001082c7547 */ /* 0x000fea000b800000 */
[----:B------:R-:W0:Y:S02]  /*00d0*/  LDC.64 R4, c[0x0][0x398] ;  /* 0x0000e600ff047b82 */ /* 0x000e240000000a00 */
[----:B0-----:R-:W2:Y:S06]  /*00e0*/  LDG.E.CONSTANT R4, desc[UR6][R4.64] ;  /* 0x0000000604047981 */ /* 0x001eac000c1e9900 */
[----:B------:R-:W0:Y:S01]  /*00f0*/  S2UR UR5, SR_CgaCtaId ;  /* 0x00000000000579c3 */ /* 0x000e220000008800 */
[----:B------:R-:W-:Y:S02]  /*0100*/  UMOV UR4, 0x400 ;  /* 0x0000040000047882 */ /* 0x000fe40000000000 */
[----:B0-----:R-:W-:Y:S01]  /*0110*/  ULEA UR4, UR5, UR4, 0x18 ;  /* 0x0000000405047291 */ /* 0x001fe2000f8ec0ff */
[----:B--2---:R-:W-:-:S05]  /*0120*/  VIADD R3, R4, 0x7f ;  /* 0x0000007f04037836 */ /* 0x004fca0000000000 */
[----:B------:R-:W-:-:S04]  /*0130*/  SHF.R.S32.HI R6, RZ, 0x1f, R3 ;  /* 0x0000001fff067819 */ /* 0x000fc80000011403 */
[----:B------:R-:W-:Y:S01]  /*0140*/  LEA.HI R6, R6, R3, RZ, 0x7 ;  /* 0x0000000306067211 */ /* 0x000fe200078f38ff */
[----:B------:R-:W-:-:S03]  /*0150*/  IMAD.MOV.U32 R3, RZ, RZ, 0x1 ;  /* 0x00000001ff037424 */ /* 0x000fc600078e00ff */
[----:B------:R-:W-:-:S05]  /*0160*/  SHF.R.S32.HI R6, RZ, 0x7, R6 ;  /* 0x00000007ff067819 */ /* 0x000fca0000011406 */
[----:B------:R0:W-:Y:S02]  /*0170*/  STS [UR4+0x4000], R6 ;  /* 0x00400006ff007988 */ /* 0x0001e40008000804 */
.L_x_236:
[----:B------:R-:W-:-:S13]  /*0180*/  ISETP.GE.AND P0, PT, R3, UR9, PT ;  /* 0x0000000903007c0c */ /* 0x000fda000bf06270 */
[----:B------:R-:W-:Y:S05]  /*0190*/  @P0 BRA `(.L_x_235) ;  /* 0x0000000800880947 */ /* 0x000fea0003800000 */
[C---:B------:R-:W-:Y:S01]  /*01a0*/  VIADD R4, R3.reuse, -UR9 ;  /* 0x8000000903047c36 */ /* 0x040fe20008000000 */
[----:B------:R-:W-:-:S04]  /*01b0*/  IADD3 R7, PT, PT, -R3, UR9, RZ ;  /* 0x0000000903077c10 */ /* 0x000fc8000fffe1ff */
[----:B------:R-:W-:Y:S02]  /*01c0*/  ISETP.GT.U32.AND P0, PT, R4, -0x8, PT ;  /* 0xfffffff80400780c */ /* 0x000fe40003f04070 */
[----:B------:R-:W-:-:S04]  /*01d0*/  LOP3.LUT R17, R7, 0x7, RZ, 0xc0, !PT ;  /* 0x0000000707117812 */ /* 0x000fc800078ec0ff */
[----:B------:R-:W-:-:S07]  /*01e0*/  ISETP.NE.AND P1, PT, R17, RZ, PT ;  /* 0x000000ff1100720c */ /* 0x000fce0003f25270 */
[----:B------:R-:W-:Y:S06]  /*01f0*/  @P0 BRA `(.L_x_237) ;  /* 0x0000000400100947 */ /* 0x000fec0003800000 */
[----:B------:R-:W1:Y:S01]  /*0200*/  S2R R9, SR_CgaCtaId ;  /* 0x0000000000097919 */ /* 0x000e620000008800 */
[----:B------:R-:W2:Y:S01]  /*0210*/  LDC.64 R4, c[0x0][0x398] ;  /* 0x0000e600ff047b82 */ /* 0x000ea20000000a00 */
[----:B------:R-:W-:-:S05]  /*0220*/  MOV R8, 0x400 ;  /* 0x0000040000087802 */ /* 0x000fca0000000f00 */
[----:B------:R-:W-:Y:S02]  /*0230*/  VIADD R8, R8, 0x4000 ;  /* 0x0000400008087836 */ /* 0x000fe40000000000 */
[----:B--2---:R-:W-:-:S03]  /*0240*/  IMAD.WIDE.U32 R4, R3, 0x4, R4 ;  /* 0x0000000403047825 */ /* 0x004fc600078e0004 */
[----:B------:R-:W-:Y:S02]  /*0250*/  IADD3 R4, P0, PT, R4, 0xc, RZ ;  /* 0x0000000c04047810 */ /* 0x000fe40007f1e0ff */
[----:B-1----:R-:W-:Y:S02]  /*0260*/  LEA R10, R9, R8, 0x18 ;  /* 0x00000008090a7211 */ /* 0x002fe400078ec0ff */
[----:B------:R-:W-:Y:S01]  /*0270*/  LOP3.LUT R8, R7, 0xfffffff8, RZ, 0xc0, !PT ;  /* 0xfffffff807087812 */ /* 0x000fe200078ec0ff */
[----:B------:R-:W-:Y:S02]  /*0280*/  IMAD.X R5, RZ, RZ, R5, P0 ;  /* 0x000000ffff057224 */ /* 0x000fe400000e0605 */
[----:B------:R-:W-:Y:S02]  /*0290*/  IMAD R10, R3, 0x4, R10 ;  /* 0x00000004030a7824 */ /* 0x000fe400078e020a */
[----:B------:R-:W-:Y:S02]  /*02a0*/  IMAD.MOV R8, RZ, RZ, -R8 ;  /* 0x000000ffff087224 */ /* 0x000fe400078e0a08 */
[----:B------:R-:W-:-:S07]  /*02b0*/  VIADD R9, R10, 0x10 ;  /* 0x000000100a097836 */ /* 0x000fce0000000000 */
.L_x_238:
[----:B------:R-:W2:Y:S04]  /*02c0*/  LDG.E.CONSTANT R15, desc[UR6][R4.64+-0x10] ;  /* 0xfffff006040f7981 */ /* 0x000ea8000c1e9900 */
        /* <DEDUP_REMOVED lines=16> */
[----:B----4-:R-:W-:Y:S02]  /*03d0*/  IADD3 R22, PT, PT, R21, 0x7f, -R19 ;  /* 0x0000007f15167810 */ /* 0x010fe40007ffe813 */
[----:B------:R-:W-:Y:S02]  /*03e0*/  LEA.HI R15, R18, R15, RZ, 0x7 ;  /* 0x0000000f120f7211 */ /* 0x000fe400078f38ff */
[----:B------:R-:W-:Y:S02]  /*03f0*/  SHF.R.S32.HI R19, RZ, 0x1f, R20 ;  /* 0x0000001fff137819 */ /* 0x000fe40000011414 */
[----:B-----5:R-:W-:-:S02]  /*0400*/  IADD3 R21, PT, PT, R14, 0x7f, -R21 ;  /* 0x0000007f0e157810 */ /* 0x020fc40007ffe815 */
[----:B------:R-:W-:Y:S02]  /*0410*/  SHF.R.S32.HI R23, RZ, 0x1f, R22 ;  /* 0x0000001fff177819 */ /* 0x000fe40000011416 */
[----:B------:R-:W-:Y:S02]  /*0420*/  LEA.HI.SX32 R16, R15, R6, 0x19 ;  /* 0x000000060f107211 */ /* 0x000fe400078fcaff */
[----:B------:R-:W-:Y:S02]  /*0430*/  LEA.HI R19, R19, R20, RZ, 0x7 ;  /* 0x0000001413137211 */ /* 0x000fe400078f38ff */
[----:B0-----:R-:W-:Y:S01]  /*0440*/  SHF.R.S32.HI R6, RZ, 0x1f, R21 ;  /* 0x0000001fff067819 */ /* 0x001fe20000011415 */
[----:B------:R-:W-:Y:S01]  /*0450*/  STS [R9+-0x10], R16 ;  /* 0xfffff01009007388 */ /* 0x000fe20000000800 */
[----:B------:R-:W-:Y:S02]  /*0460*/  IADD3 R15, PT, PT, R13, 0x7f, -R14 ;  /* 0x0000007f0d0f7810 */ /* 0x000fe40007ffe80e */
[----:B------:R-:W-:-:S02]  /*0470*/  LEA.HI R23, R23, R22, RZ, 0x7 ;  /* 0x0000001617177211 */ /* 0x000fc400078f38ff */
[----:B------:R-:W-:Y:S02]  /*0480*/  LEA.HI.SX32 R14, R19, R16, 0x19 ;  /* 0x00000010130e7211 */ /* 0x000fe400078fcaff */
[----:B------:R-:W-:Y:S02]  /*0490*/  LEA.HI R21, R6, R21, RZ, 0x7 ;  /* 0x0000001506157211 */ /* 0x000fe400078f38ff */
[----:B------:R-:W-:Y:S01]  /*04a0*/  IADD3 R13, PT, PT, R10, 0x7f, -R13 ;  /* 0x0000007f0a0d7810 */ /* 0x000fe20007ffe80d */
[----:B------:R-:W-:Y:S01]  /*04b0*/  STS [R9+-0xc], R14 ;  /* 0xfffff40e09007388 */ /* 0x000fe20000000800 */
[----:B------:R-:W-:Y:S02]  /*04c0*/  SHF.R.S32.HI R6, RZ, 0x1f, R15 ;  /* 0x0000001fff067819 */ /* 0x000fe4000001140f */
[----:B------:R-:W-:Y:S02]  /*04d0*/  LEA.HI.SX32 R18, R23, R14, 0x19 ;  /* 0x0000000e17127211 */ /* 0x000fe400078fcaff */
[----:B------:R-:W-:-:S02]  /*04e0*/  IADD3 R19, PT, PT, R12, 0x7f, -R10 ;  /* 0x0000007f0c137810 */ /* 0x000fc40007ffe80a */
[----:B------:R-:W-:Y:S01]  /*04f0*/  SHF.R.S32.HI R20, RZ, 0x1f, R13 ;  /* 0x0000001fff147819 */ /* 0x000fe2000001140d */
[----:B------:R-:W-:Y:S01]  /*0500*/  STS [R9+-0x8], R18 ;  /* 0xfffff81209007388 */ /* 0x000fe20000000800 */
[----:B------:R-:W-:Y:S02]  /*0510*/  LEA.HI R15, R6, R15, RZ, 0x7 ;  /* 0x0000000f060f7211 */ /* 0x000fe400078f38ff */
[----:B------:R-:W-:Y:S02]  /*0520*/  LEA.HI.SX32 R10, R21, R18, 0x19 ;  /* 0x00000012150a7211 */ /* 0x000fe400078fcaff */
[----:B------:R-:W-:Y:S02]  /*0530*/  SHF.R.S32.HI R6, RZ, 0x1f, R19 ;  /* 0x0000001fff067819 */ /* 0x000fe40000011413 */
[----:B------:R-:W-:Y:S01]  /*0540*/  IADD3 R11, PT, PT, R11, 0x7f, -R12 ;  /* 0x0000007f0b0b7810 */ /* 0x000fe20007ffe80c */
[----:B------:R-:W-:Y:S01]  /*0550*/  STS [R9+-0x4], R10 ;  /* 0xfffffc0a09007388 */ /* 0x000fe20000000800 */
[----:B------:R-:W-:-:S02]  /*0560*/  LEA.HI R13, R20, R13, RZ, 0x7 ;  /* 0x0000000d140d7211 */ /* 0x000fc400078f38ff */
[----:B------:R-:W-:Y:S02]  /*0570*/  LEA.HI.SX32 R12, R15, R10, 0x19 ;  /* 0x0000000a0f0c7211 */ /* 0x000fe400078fcaff */
[----:B------:R-:W-:Y:S02]  /*0580*/  LEA.HI R19, R6, R19, RZ, 0x7 ;  /* 0x0000001306137211 */ /* 0x000fe400078f38ff */
[----:B------:R-:W-:Y:S01]  /*0590*/  SHF.R.S32.HI R6, RZ, 0x1f, R11 ;  /* 0x0000001fff067819 */ /* 0x000fe2000001140b */
[----:B------:R-:W-:Y:S01]  /*05a0*/  STS [R9], R12 ;  /* 0x0000000c09007388 */ /* 0x000fe20000000800 */
[----:B------:R-:W-:Y:S02]  /*05b0*/  LEA.HI.SX32 R20, R13, R12, 0x19 ;  /* 0x0000000c0d147211 */ /* 0x000fe400078fcaff */
[----:B------:R-:W-:Y:S02]  /*05c0*/  LEA.HI R11, R6, R11, RZ, 0x7 ;  /* 0x0000000b060b7211 */ /* 0x000fe400078f38ff */
[----:B------:R-:W-:Y:S01]  /*05d0*/  LEA.HI.SX32 R22, R19, R20, 0x19 ;  /* 0x0000001413167211 */ /* 0x000fe200078fcaff */
[----:B------:R-:W-:Y:S03]  /*05e0*/  STS [R9+0x4], R20 ;  /* 0x0000041409007388 */ /* 0x000fe60000000800 */
[----:B------:R-:W-:Y:S01]  /*05f0*/  LEA.HI.SX32 R6, R11, R22, 0x19 ;  /* 0x000000160b067211 */ /* 0x000fe200078fcaff */
[----:B------:R-:W-:Y:S04]  /*0600*/  STS [R9+0x8], R22 ;  /* 0x0000081609007388 */ /* 0x000fe80000000800 */
[----:B------:R0:W-:Y:S02]  /*0610*/  STS [R9+0xc], R6 ;  /* 0x00000c0609007388 */ /* 0x0001e40000000800 */
[----:B0-----:R-:W-:Y:S01]  /*0620*/  VIADD R9, R9, 0x20 ;  /* 0x0000002009097836 */ /* 0x001fe20000000000 */
[----:B------:R-:W-:Y:S06]  /*0630*/  @P0 BRA `(.L_x_238) ;  /* 0xfffffffc00200947 */ /* 0x000fec000383ffff */
.L_x_237:
[----:B------:R-:W-:Y:S05]  /*0640*/  @!P1 BRA `(.L_x_235) ;  /* 0x00000004005c9947 */ /* 0x000fea0003800000 */
[----:B------:R-:W-:Y:S02]  /*0650*/  ISETP.GE.U32.AND P0, PT, R17, 0x4, PT ;  /* 0x000000041100780c */ /* 0x000fe40003f06070 */
[----:B------:R-:W-:-:S04]  /*0660*/  LOP3.LUT R18, R7, 0x3, RZ, 0xc0, !PT ;  /* 0x0000000307127812 */ /* 0x000fc800078ec0ff */
[----:B------:R-:W-:-:S07]  /*0670*/  ISETP.NE.AND P1, PT, R18, RZ, PT ;  /* 0x000000ff1200720c */ /* 0x000fce0003f25270 */
[----:B------:R-:W-:Y:S06]  /*0680*/  @!P0 BRA `(.L_x_239) ;  /* 0x0000000000a08947 */ /* 0x000fec0003800000 */
[----:B------:R-:W1:Y:S01]  /*0690*/  LDC.64 R12, c[0x0][0x398] ;  /* 0x0000e600ff0c7b82 */ /* 0x000e620000000a00 */
[C---:B------:R-:W-:Y:S02]  /*06a0*/  VIADD R11, R3.reuse, 0x1 ;  /* 0x00000001030b7836 */ /* 0x040fe40000000000 */
[C---:B------:R-:W-:Y:S02]  /*06b0*/  VIADD R15, R3.reuse, 0x2 ;  /* 0x00000002030f7836 */ /* 0x040fe40000000000 */
[----:B-1----:R-:W-:-:S04]  /*06c0*/  IMAD.WIDE.U32 R4, R3, 0x4, R12 ;  /* 0x0000000403047825 */ /* 0x002fc800078e000c */
[--C-:B------:R-:W-:Y:S01]  /*06d0*/  IMAD.WIDE R8, R3, 0x4, R12.reuse ;  /* 0x0000000403087825 */ /* 0x100fe200078e020c */
[----:B------:R1:W2:Y:S03]  /*06e0*/  LDG.E.CONSTANT R20, desc[UR6][R4.64+0xc] ;  /* 0x00000c0604147981 */ /* 0x0002a6000c1e9900 */
[--C-:B------:R-:W-:Y:S01]  /*06f0*/  IMAD.WIDE.U32 R10, R11, 0x4, R12.reuse ;  /* 0x000000040b0a7825 */ /* 0x100fe200078e000c */
[----:B------:R-:W3:Y:S03]  /*0700*/  LDG.E.CONSTANT R14, desc[UR6][R8.64+-0x4] ;  /* 0xfffffc06080e7981 */ /* 0x000ee6000c1e9900 */
[----:B------:R-:W-:Y:S01]  /*0710*/  IMAD.WIDE.U32 R12, R15, 0x4, R12 ;  /* 0x000000040f0c7825 */ /* 0x000fe200078e000c */
[----:B------:R-:W4:Y:S04]  /*0720*/  LDG.E.CONSTANT R17, desc[UR6][R8.64+0x4] ;  /* 0x0000040608117981 */ /* 0x000f28000c1e9900 */
[----:B------:R-:W3:Y:S04]  /*0730*/  LDG.E.CONSTANT R15, desc[UR6][R4.64] ;  /* 0x00000006040f7981 */ /* 0x000ee8000c1e9900 */
[----:B------:R-:W5:Y:S04]  /*0740*/  LDG.E.CONSTANT R10, desc[UR6][R10.64] ;  /* 0x000000060a0a7981 */ /* 0x000f68000c1e9900 */
[----:B------:R-:W4:Y:S04]  /*0750*/  LDG.E.CONSTANT R12, desc[UR6][R12.64] ;  /* 0x000000060c0c7981 */ /* 0x000f28000c1e9900 */
[----:B------:R-:W2:Y:S01]  /*0760*/  LDG.E.CONSTANT R19, desc[UR6][R8.64+0x8] ;  /* 0x0000080608137981 */ /* 0x000ea2000c1e9900 */
[----:B------:R-:W0:Y:S01]  /*0770*/  S2R R21, SR_CgaCtaId ;  /* 0x0000000000157919 */ /* 0x000e220000008800 */
[----:B---3--:R-:W-:-:S02]  /*0780*/  IADD3 R14, PT, PT, R15, 0x7f, -R14 ;  /* 0x0000007f0f0e7810 */ /* 0x008fc40007ffe80e */
[----:B-----5:R-:W-:Y:S02]  /*0790*/  IADD3 R16, PT, PT, R10, 0x7f, -R15 ;  /* 0x0000007f0a107810 */ /* 0x020fe40007ffe80f */
[----:B------:R-:W-:Y:S02]  /*07a0*/  SHF.R.S32.HI R11, RZ, 0x1f, R14 ;  /* 0x0000001fff0b7819 */ /* 0x000fe4000001140e */
[----:B----4-:R-:W-:Y:S02]  /*07b0*/  IADD3 R17, PT, PT, R12, 0x7f, -R17 ;  /* 0x0000007f0c117810 */ /* 0x010fe40007ffe811 */
[----:B------:R-:W-:Y:S02]  /*07c0*/  SHF.R.S32.HI R15, RZ, 0x1f, R16 ;  /* 0x0000001fff0f7819 */ /* 0x000fe40000011410 */
[----:B------:R-:W-:Y:S02]  /*07d0*/  LEA.HI R11, R11, R14, RZ, 0x7 ;  /* 0x0000000e0b0b7211 */ /* 0x000fe400078f38ff */
[----:B------:R-:W-:-:S02]  /*07e0*/  MOV R10, 0x400 ;  /* 0x00000400000a7802 */ /* 0x000fc40000000f00 */
[----:B-1----:R-:W-:Y:S02]  /*07f0*/  SHF.R.S32.HI R4, RZ, 0x1f, R17 ;  /* 0x0000001fff047819 */ /* 0x002fe40000011411 */
[----:B------:R-:W-:Y:S02]  /*0800*/  LEA.HI R16, R15, R16, RZ, 0x7 ;  /* 0x000000100f107211 */ /* 0x000fe400078f38ff */
[----:B--2---:R-:W-:Y:S02]  /*0810*/  IADD3 R19, PT, PT, R20, 0x7f, -R19 ;  /* 0x0000007f14137810 */ /* 0x004fe40007ffe813 */
[----:B------:R-:W-:Y:S01]  /*0820*/  LEA.HI.SX32 R11, R11, R6, 0x19 ;  /* 0x000000060b0b7211 */ /* 0x000fe200078fcaff */
[----:B------:R-:W-:Y:S01]  /*0830*/  VIADD R10, R10, 0x4000 ;  /* 0x000040000a0a7836 */ /* 0x000fe20000000000 */
[----:B------:R-:W-:Y:S02]  /*0840*/  LEA.HI R17, R4, R17, RZ, 0x7 ;  /* 0x0000001104117211 */ /* 0x000fe400078f38ff */
[----:B------:R-:W-:-:S02]  /*0850*/  SHF.R.S32.HI R4, RZ, 0x1f, R19 ;  /* 0x0000001fff047819 */ /* 0x000fc40000011413 */
[----:B------:R-:W-:Y:S02]  /*0860*/  LEA.HI.SX32 R16, R16, R11, 0x19 ;  /* 0x0000000b10107211 */ /* 0x000fe400078fcaff */
[----:B0-----:R-:W-:Y:S02]  /*0870*/  LEA R10, R21, R10, 0x18 ;  /* 0x0000000a150a7211 */ /* 0x001fe400078ec0ff */
[----:B------:R-:W-:Y:S02]  /*0880*/  LEA.HI R4, R4, R19, RZ, 0x7 ;  /* 0x0000001304047211 */ /* 0x000fe400078f38ff */
[----:B------:R-:W-:Y:S01]  /*0890*/  LEA.HI.SX32 R17, R17, R16, 0x19 ;  /* 0x0000001011117211 */ /* 0x000fe200078fcaff */
[----:B------:R-:W-:-:S03]  /*08a0*/  IMAD R10, R3, 0x4, R10 ;  /* 0x00000004030a7824 */ /* 0x000fc600078e020a */
[----:B------:R-:W-:Y:S02]  /*08b0*/  LEA.HI.SX32 R6, R4, R17, 0x19 ;  /* 0x0000001104067211 */ /* 0x000fe400078fcaff */
[----:B------:R1:W-:Y:S04]  /*08c0*/  STS [R10], R11 ;  /* 0x0000000b0a007388 */ /* 0x0003e80000000800 */
[----:B------:R1:W-:Y:S04]  /*08d0*/  STS [R10+0x4], R16 ;  /* 0x000004100a007388 */ /* 0x0003e80000000800 */
[----:B------:R1:W-:Y:S04]  /*08e0*/  STS [R10+0x8], R17 ;  /* 0x000008110a007388 */ /* 0x0003e80000000800 */
[----:B------:R1:W-:Y:S01]  /*08f0*/  STS [R10+0xc], R6 ;  /* 0x00000c060a007388 */ /* 0x0003e20000000800 */
[----:B------:R-:W-:-:S07]  /*0900*/  VIADD R3, R3, 0x4 ;  /* 0x0000000403037836 */ /* 0x000fce0000000000 */
.L_x_239:
[----:B------:R-:W-:Y:S05]  /*0910*/  @!P1 BRA `(.L_x_235) ;  /* 0x0000000000a89947 */ /* 0x000fea0003800000 */
[----:B------:R-:W-:Y:S02]  /*0920*/  ISETP.NE.AND P0, PT, R18, 0x1, PT ;  /* 0x000000011200780c */ /* 0x000fe40003f05270 */
[----:B------:R-:W-:-:S04]  /*0930*/  LOP3.LUT R7, R7, 0x1, RZ, 0xc0, !PT ;  /* 0x0000000107077812 */ /* 0x000fc800078ec0ff */
[----:B------:R-:W-:-:S07]  /*0940*/  ISETP.NE.U32.AND P1, PT, R7, 0x1, PT ;  /* 0x000000010700780c */ /* 0x000fce0003f25070 */
[----:B------:R-:W-:Y:S06]  /*0950*/  @!P0 BRA `(.L_x_240) ;  /* 0x0000000000588947 */ /* 0x000fec0003800000 */
[----:B------:R-:W2:Y:S02]  /*0960*/  LDC.64 R4, c[0x0][0x398] ;  /* 0x0000e600ff047b82 */ /* 0x000ea40000000a00 */
[----:B--2---:R-:W-:-:S04]  /*0970*/  IMAD.WIDE R8, R3, 0x4, R4 ;  /* 0x0000000403087825 */ /* 0x004fc800078e0204 */
[----:B------:R-:W-:Y:S02]  /*0980*/  IMAD.WIDE.U32 R4, R3, 0x4, R4 ;  /* 0x0000000403047825 */ /* 0x000fe400078e0004 */
[----:B------:R-:W2:Y:S04]  /*0990*/  LDG.E.CONSTANT R8, desc[UR6][R8.64+-0x4] ;  /* 0xfffffc0608087981 */ /* 0x000ea8000c1e9900 */
[----:B-1----:R-:W2:Y:S04]  /*09a0*/  LDG.E.CONSTANT R10, desc[UR6][R4.64] ;  /* 0x00000006040a7981 */ /* 0x002ea8000c1e9900 */
[----:B------:R-:W3:Y:S01]  /*09b0*/  LDG.E.CONSTANT R7, desc[UR6][R4.64+0x4] ;  /* 0x0000040604077981 */ /* 0x000ee2000c1e9900 */
[----:B------:R-:W-:Y:S01]  /*09c0*/  MOV R13, 0x400 ;  /* 0x00000400000d7802 */ /* 0x000fe20000000f00 */
[----:B------:R-:W1:Y:S04]  /*09d0*/  S2R R14, SR_CgaCtaId ;  /* 0x00000000000e7919 */ /* 0x000e680000008800 */
[----:B------:R-:W-:-:S05]  /*09e0*/  VIADD R13, R13, 0x4000 ;  /* 0x000040000d0d7836 */ /* 0x000fca0000000000 */
[----:B-1----:R-:W-:-:S05]  /*09f0*/  LEA R14, R14, R13, 0x18 ;  /* 0x0000000d0e0e7211 */ /* 0x002fca00078ec0ff */
[C---:B------:R-:W-:Y:S02]  /*0a00*/  IMAD R14, R3.reuse, 0x4, R14 ;  /* 0x00000004030e7824 */ /* 0x040fe400078e020e */
[----:B------:R-:W-:Y:S01]  /*0a10*/  VIADD R3, R3, 0x2 ;  /* 0x0000000203037836 */ /* 0x000fe20000000000 */
[----:B--2---:R-:W-:Y:S02]  /*0a20*/  IADD3 R11, PT, PT, R10, 0x7f, -R8 ;  /* 0x0000007f0a0b7810 */ /* 0x004fe40007ffe808 */
[----:B---3--:R-:W-:Y:S02]  /*0a30*/  IADD3 R7, PT, PT, R7, 0x7f, -R10 ;  /* 0x0000007f07077810 */ /* 0x008fe40007ffe80a */
[----:B------:R-:W-:Y:S02]  /*0a40*/  SHF.R.S32.HI R12, RZ, 0x1f, R11 ;  /* 0x0000001fff0c7819 */ /* 0x000fe4000001140b */
[----:B------:R-:W-:Y:S02]  /*0a50*/  SHF.R.S32.HI R10, RZ, 0x1f, R7 ;  /* 0x0000001fff0a7819 */ /* 0x000fe40000011407 */
[----:B------:R-:W-:-:S02]  /*0a60*/  LEA.HI R11, R12, R11, RZ, 0x7 ;  /* 0x0000000b0c0b7211 */ /* 0x000fc400078f38ff */
[----:B------:R-:W-:Y:S02]  /*0a70*/  LEA.HI R10, R10, R7, RZ, 0x7 ;  /* 0x000000070a0a7211 */ /* 0x000fe400078f38ff */
[----:B------:R-:W-:-:S04]  /*0a80*/  LEA.HI.SX32 R11, R11, R6, 0x19 ;  /* 0x000000060b0b7211 */ /* 0x000fc800078fcaff */
[----:B0-----:R-:W-:Y:S01]  /*0a90*/  LEA.HI.SX32 R6, R10, R11, 0x19 ;  /* 0x0000000b0a067211 */ /* 0x001fe200078fcaff */
[----:B------:R2:W-:Y:S04]  /*0aa0*/  STS [R14], R11 ;  /* 0x0000000b0e007388 */ /* 0x0005e80000000800 */
[----:B------:R2:W-:Y:S02]  /*0ab0*/  STS [R14+0x4], R6 ;  /* 0x000004060e007388 */ /* 0x0005e40000000800 */
.L_x_240:
[----:B------:R-:W-:Y:S05]  /*0ac0*/  @P1 BRA `(.L_x_235) ;  /* 0x00000000003c1947 */ /* 0x000fea0003800000 */
[----:B------:R-:W3:Y:S02]  /*0ad0*/  LDC.64 R8, c[0x0][0x398] ;  /* 0x0000e600ff087b82 */ /* 0x000ee40000000a00 */
[----:B---3--:R-:W-:-:S04]  /*0ae0*/  IMAD.WIDE R4, R3, 0x4, R8 ;  /* 0x0000000403047825 */ /* 0x008fc800078e0208 */
[----:B------:R-:W-:Y:S02]  /*0af0*/  IMAD.WIDE.U32 R8, R3, 0x4, R8 ;  /* 0x0000000403087825 */ /* 0x000fe400078e0008 */
[----:B------:R-:W3:Y:S04]  /*0b00*/  LDG.E.CONSTANT R4, desc[UR6][R4.64+-0x4] ;  /* 0xfffffc0604047981 */ /* 0x000ee8000c1e9900 */
[----:B------:R-:W3:Y:S01]  /*0b10*/  LDG.E.CONSTANT R9, desc[UR6][R8.64] ;  /* 0x0000000608097981 */ /* 0x000ee2000c1e9900 */
[----:B-1----:R-:W-:Y:S01]  /*0b20*/  MOV R10, 0x400 ;  /* 0x00000400000a7802 */ /* 0x002fe20000000f00 */
[----:B------:R-:W1:Y:S04]  /*0b30*/  S2R R12, SR_CgaCtaId ;  /* 0x00000000000c7919 */ /* 0x000e680000008800 */
[----:B--2---:R-:W-:-:S05]  /*0b40*/  VIADD R11, R10, 0x4000 ;  /* 0x000040000a0b7836 */ /* 0x004fca0000000000 */
[----:B-1----:R-:W-:Y:S02]  /*0b50*/  LEA R12, R12, R11, 0x18 ;  /* 0x0000000b0c0c7211 */ /* 0x002fe400078ec0ff */
[----:B---3--:R-:W-:-:S04]  /*0b60*/  IADD3 R7, PT, PT, R9, 0x7f, -R4 ;  /* 0x0000007f09077810 */ /* 0x008fc80007ffe804 */
[----:B------:R-:W-:-:S04]  /*0b70*/  SHF.R.S32.HI R10, RZ, 0x1f, R7 ;  /* 0x0000001fff0a7819 */ /* 0x000fc80000011407 */
[----:B------:R-:W-:Y:S01]  /*0b80*/  LEA.HI R7, R10, R7, RZ, 0x7 ;  /* 0x000000070a077211 */ /* 0x000fe200078f38ff */
[----:B------:R-:W-:-:S03]  /*0b90*/  IMAD R10, R3, 0x4, R12 ;  /* 0x00000004030a7824 */ /* 0x000fc600078e020c */
[----:B------:R-:W-:-:S05]  /*0ba0*/  LEA.HI.SX32 R7, R7, R6, 0x19 ;  /* 0x0000000607077211 */ /* 0x000fca00078fcaff */
[----:B------:R3:W-:Y:S02]  /*0bb0*/  STS [R10], R7 ;  /* 0x000000070a007388 */ /* 0x0007e40000000800 */
.L_x_235:
[----:B------:R-:W-:Y:S05]  /*0bc0*/  BSYNC.RECONVERGENT B0 ;  /* 0x0000000000007941 */ /* 0x000fea0003800200 */
.L_x_234:
[----:B------:R-:W4:Y:S01]  /*0bd0*/  LDCU UR4, c[0x0][0x3ac] ;  /* 0x00007580ff0477ac */ /* 0x000f220008000800 */
[----:B--2---:R-:W-:Y:S02]  /*0be0*/  IMAD.MOV.U32 R14, RZ, RZ, RZ ;  /* 0x000000ffff0e7224 */ /* 0x004fe400078e00ff */
[----:B-1-3--:R-:W-:Y:S01]  /*0bf0*/  IMAD.MOV.U32 R10, RZ, RZ, RZ ;  /* 0x000000ffff0a7224 */ /* 0x00afe200078e00ff */
[----:B----4-:R-:W-:Y:S01]  /*0c00*/  UISETP.GE.AND UP0, UPT, UR4, 0x1, UPT ;  /* 0x000000010400788c */ /* 0x010fe2000bf06270 */
[----:B------:R-:W-:Y:S08]  /*0c10*/  BAR.SYNC.DEFER_BLOCKING 0x0 ;  /* 0x0000000000007b1d */ /* 0x000ff00000010000 */
[----:B------:R-:W-:Y:S05]  /*0c20*/  BRA.U !UP0, `(.L_x_241) ;  /* 0x0000000108807547 */ /* 0x000fea000b800000 */
[----:B0-----:R-:W0:Y:S01]  /*0c30*/  S2R R6, SR_CgaCtaId ;  /* 0x0000000000067919 */ /* 0x001e220000008800 */
[----:B------:R-:W-:Y:S01]  /*0c40*/  MOV R3, 0x400 ;  /* 0x0000040000037802 */ /* 0x000fe20000000f00 */
[----:B------:R-:W-:-:S03]  /*0c50*/  IMAD.MOV.U32 R5, RZ, RZ, RZ ;  /* 0x000000ffff057224 */ /* 0x000fc600078e00ff */
[----:B0-----:R-:W-:Y:S01]  /*0c60*/  LEA R4, R6, R3, 0x18 ;  /* 0x0000000306047211 */ /* 0x001fe200078ec0ff */
[----:B------:R-:W-:-:S05]  /*0c70*/  VIADD R3, R3, 0x4000 ;  /* 0x0000400003037836 */ /* 0x000fca0000000000 */
[----:B------:R-:W0:Y:S01]  /*0c80*/  LDS R4, [R4+0x4000] ;  /* 0x0040000004047984 */ /* 0x000e220000000800 */
[----:B------:R-:W-:Y:S01]  /*0c90*/  LEA R8, R6, R3, 0x18 ;  /* 0x0000000306087211 */ /* 0x000fe200078ec0ff */
[----:B------:R-:W-:Y:S01]  /*0ca0*/  IMAD.MOV.U32 R3, RZ, RZ, RZ ;  /* 0x000000ffff037224 */ /* 0x000fe200078e00ff */
[----:B0-----:R-:W-:-:S13]  /*0cb0*/  ISETP.LE.AND P0, PT, R4, UR8, PT ;  /* 0x0000000804007c0c */ /* 0x001fda000bf03270 */
[----:B------:R-:W-:Y:S05]  /*0cc0*/  @!P0 BRA `(.L_x_242) ;  /* 0x0000000000348947 */ /* 0x000fea0003800000 */
[----:B------:R-:W0:Y:S01]  /*0cd0*/  LDCU UR4, c[0x0][0x3ac] ;  /* 0x00007580ff0477ac */ /* 0x000e220008000800 */
[----:B------:R-:W-:Y:S01]  /*0ce0*/  NOP ;  /* 0x0000000000007918 */ /* 0x000fe20000000000 */
.L_x_243:
[----:B------:R-:W-:Y:S02]  /*0cf0*/  VIADD R5, R5, 0x1 ;  /* 0x0000000105057836 */ /* 0x000fe40000000000 */
[----:B------:R-:W-:Y:S02]  /*0d00*/  IMAD.MOV.U32 R14, RZ, RZ, RZ ;  /* 0x000000ffff0e7224 */ /* 0x000fe400078e00ff */
[----:B------:R-:W-:Y:S01]  /*0d10*/  IMAD.MOV.U32 R10, RZ, RZ, RZ ;  /* 0x000000ffff0a7224 */ /* 0x000fe200078e00ff */
[----:B0-----:R-:W-:-:S13]  /*0d20*/  ISETP.NE.AND P0, PT, R5, UR4, PT ;  /* 0x0000000405007c0c */ /* 0x001fda000bf05270 */
[----:B------:R-:W-:Y:S05]  /*0d30*/  @!P0 BRA `(.L_x_241) ;  /* 0x00000000003c8947 */ /* 0x000fea0003800000 */
[----:B------:R-:W-:Y:S02]  /*0d40*/  IMAD R3, R5, 0x4, R8 ;  /* 0x0000000405037824 */ /* 0x000fe400078e0208 */
[----:B------:R-:W-:-:S03]  /*0d50*/  IMAD.MOV.U32 R6, RZ, RZ, R4 ;  /* 0x000000ffff067224 */ /* 0x000fc600078e0004 */
[----:B------:R-:W0:Y:S02]  /*0d60*/  LDS R4, [R3] ;  /* 0x0000000003047984 */ /* 0x000e240000000800 */
[----:B0-----:R-:W-:-:S13]  /*0d70*/  ISETP.LE.AND P0, PT, R4, UR8, PT ;  /* 0x0000000804007c0c */ /* 0x001fda000bf03270 */
[----:B------:R-:W-:Y:S05]  /*0d80*/  @P0 BRA `(.L_x_243) ;  /* 0xfffffffc00d80947 */ /* 0x000fea000383ffff */
[----:B------:R-:W-:-:S07]  /*0d90*/  IMAD.MOV.U32 R3, RZ, RZ, R6 ;  /* 0x000000ffff037224 */ /* 0x000fce00078e0006 */
.L_x_242:
[----:B------:R-:W-:Y:S01]  /*0da0*/  ISETP.NE.AND P0, PT, R5, RZ, PT ;  /* 0x000000ff0500720c */ /* 0x000fe20003f05270 */
[----:B------:R-:W-:Y:S01]  /*0db0*/  IMAD.MOV.U32 R14, RZ, RZ, RZ ;  /* 0x000000ffff0e7224 */ /* 0x000fe200078e00ff */
[----:B------:R-:W-:Y:S01]  /*0dc0*/  IADD3 R3, PT, PT, -R3, UR8, RZ ;  /* 0x0000000803037c10 */ /* 0x000fe2000fffe1ff */
[----:B------:R-:W-:-:S10]  /*0dd0*/  IMAD.MOV.U32 R10, RZ, RZ, RZ ;  /* 0x000000ffff0a7224 */ /* 0x000fd400078e00ff */
[----:B------:R-:W-:Y:S05]  /*0de0*/  @!P0 BRA `(.L_x_241) ;  /* 0x0000000000108947 */ /* 0x000fea0003800000 */
[----:B------:R-:W0:Y:S02]  /*0df0*/  LDC.64 R10, c[0x0][0x398] ;  /* 0x0000e600ff0a7b82 */ /* 0x000e240000000a00 */
[----:B0-----:R-:W-:-:S06]  /*0e00*/  IMAD.WIDE.U32 R10, R5, 0x4, R10 ;  /* 0x00000004050a7825 */ /* 0x001fcc00078e000a */
[----:B------:R1:W5:Y:S01]  /*0e10*/  LDG.E.CONSTANT R10, desc[UR6][R10.64+-0x4] ;  /* 0xfffffc060a0a7981 */ /* 0x000362000c1e9900 */
[----:B------:R-:W-:-:S07]  /*0e20*/  IMAD.MOV.U32 R14, RZ, RZ, R5 ;  /* 0x000000ffff0e7224 */ /* 0x000fce00078e0005 */
.L_x_241:
[----:B------:R-:W0:Y:S02]  /*0e30*/  LDC.64 R4, c[0x0][0x398] ;  /* 0x0000e600ff047b82 */ /* 0x000e240000000a00 */
[----:B0-----:R-:W-:-:S05]  /*0e40*/  IMAD.WIDE.U32 R6, R14, 0x4, R4 ;  /* 0x000000040e067825 */ /* 0x001fca00078e0004 */
[----:B-1----:R-:W2:Y:S01]  /*0e50*/  LDG.E.CONSTANT R11, desc[UR6][R6.64] ;  /* 0x00000006060b7981 */ /* 0x002ea2000c1e9900 */
[----:B-----5:R-:W-:-:S05]  /*0e60*/  IMAD R8, R3, 0x80, R10 ;  /* 0x0000008003087824 */ /* 0x020fca00078e020a */
[----:B--2---:R-:W-:-:S13]  /*0e70*/  ISETP.GT.AND P0, PT, R11, R8, PT ;  /* 0x000000080b00720c */ /* 0x004fda0003f04270 */
[----:B------:R-:W-:Y:S05]  /*0e80*/  @!P0 EXIT ;  /* 0x000000000000894d */ /* 0x000fea0003800000 */
[----:B------:R-:W-:Y:S01]  /*0e90*/  ISETP.NE.AND P0, PT, R2, RZ, PT ;  /* 0x000000ff0200720c */ /* 0x000fe20003f05270 */
[----:B------:R-:W-:-:S12]  /*0ea0*/  BSSY.RECONVERGENT B0, `(.L_x_244) ;  /* 0x000008e000007945 */ /* 0x000fd80003800200 */
[----:B------:R-:W-:Y:S05]  /*0eb0*/  @P0 BRA `(.L_x_245) ;  /* 0x0000000800300947 */ /* 0x000fea0003800000 */
[----:B------:R-:W-:Y:S01]  /*0ec0*/  ISETP.NE.AND P0, PT, R14, RZ, PT ;  /* 0x000000ff0e00720c */ /* 0x000fe20003f05270 */
[----:B------:R-:W-:Y:S02]  /*0ed0*/  IMAD.MOV.U32 R15, RZ, RZ, RZ ;  /* 0x000000ffff0f7224 */ /* 0x000fe400078e00ff */
[----:B------:R-:W-:-:S10]  /*0ee0*/  IMAD.MOV.U32 R12, RZ, RZ, RZ ;  /* 0x000000ffff0c7224 */ /* 0x000fd400078e00ff */
[----:B------:R-:W-:Y:S05]  /*0ef0*/  @!P0 BRA `(.L_x_246) ;  /* 0x00000000001c8947 */ /* 0x000fea0003800000 */
[----:B------:R-:W0:Y:S02]  /*0f00*/  LDC.64 R6, c[0x0][0x398] ;  /* 0x0000e600ff067b82 */ /* 0x000e240000000a00 */
[----:B0-----:R-:W2:Y:S01]  /*0f10*/  LDG.E.CONSTANT R6, desc[UR6][R6.64] ;  /* 0x0000000606067981 */ /* 0x001ea2000c1e9900 */
[----:B------:R-:W-:Y:S02]  /*0f20*/  IMAD.MOV.U32 R15, RZ, RZ, 0x1 ;  /* 0x00000001ff0f7424 */ /* 0x000fe400078e00ff */
[----:B--2---:R-:W-:-:S05]  /*0f30*/  VIADD R12, R6, 0x3 ;  /* 0x00000003060c7836 */ /* 0x004fca0000000000 */
[----:B------:R-:W-:-:S04]  /*0f40*/  SHF.R.S32.HI R13, RZ, 0x1f, R12 ;  /* 0x0000001fff0d7819 */ /* 0x000fc8000001140c */
[----:B------:R-:W-:-:S04]  /*0f50*/  LEA.HI R12, R13, R12, RZ, 0x2 ;  /* 0x0000000c0d0c7211 */ /* 0x000fc800078f10ff */
[----:B------:R-:W-:-:S07]  /*0f60*/  LOP3.LUT R12, R12, 0xfffffffc, RZ, 0xc0, !PT ;  /* 0xfffffffc0c0c7812 */ /* 0x000fce00078ec0ff */
.L_x_246:
[----:B------:R-:W-:-:S13]  /*0f70*/  ISETP.GE.U32.AND P0, PT, R15, R14, PT ;  /* 0x0000000e0f00720c */ /* 0x000fda0003f06070 */
[----:B------:R-:W-:Y:S05]  /*0f80*/  @P0 BRA `(.L_x_247) ;  /* 0x0000000400ec0947 */ /* 0x000fea0003800000 */
[----:B------:R-:W-:Y:S02]  /*0f90*/  IMAD.IADD R13, R14, 0x1, -R15 ;  /* 0x000000010e0d7824 */ /* 0x000fe400078e0a0f */
[----:B------:R-:W-:-:S03]  /*0fa0*/  IMAD.IADD R14, R15, 0x1, -R14 ;  /* 0x000000010f0e7824 */ /* 0x000fc600078e0a0e */
[----:B------:R-:W-:Y:S02]  /*0fb0*/  LOP3.LUT R23, R13, 0x7, RZ, 0xc0, !PT ;  /* 0x000000070d177812 */ /* 0x000fe400078ec0ff */
[----:B------:R-:W-:Y:S02]  /*0fc0*/  ISETP.GT.U32.AND P0, PT, R14, -0x8, PT ;  /* 0xfffffff80e00780c */ /* 0x000fe40003f04070 */
[----:B------:R-:W-:-:S11]  /*0fd0*/  ISETP.NE.AND P1, PT, R23, RZ, PT ;  /* 0x000000ff1700720c */ /* 0x000fd60003f25270 */
[----:B------:R-:W-:Y:S05]  /*0fe0*/  @P0 BRA `(.L_x_248) ;  /* 0x0000000000d40947 */ /* 0x000fea0003800000 */
[----:B------:R-:W-:Y:S01]  /*0ff0*/  IMAD.WIDE.U32 R6, R15, 0x4, R4 ;  /* 0x000000040f067825 */ /* 0x000fe200078e0004 */
[----:B------:R-:W-:Y:S02]  /*1000*/  LOP3.LUT R14, R13, 0x7ffffff8, RZ, 0xc0, !PT ;  /* 0x7ffffff80d0e7812 */ /* 0x000fe400078ec0ff */
[----:B------:R-:W-:-:S03]  /*1010*/  IADD3 R6, P0, PT, R6, 0xc, RZ ;  /* 0x0000000c06067810 */ /* 0x000fc60007f1e0ff */
[----:B------:R-:W-:Y:S02]  /*1020*/  IMAD.MOV R14, RZ, RZ, -R14 ;  /* 0x000000ffff0e7224 */ /* 0x000fe400078e0a0e */
[----:B------:R-:W-:-:S08]  /*1030*/  IMAD.X R7, RZ, RZ, R7, P0 ;  /* 0x000000ffff077224 */ /* 0x000fd000000e0607 */
.L_x_249:
        /* <DEDUP_REMOVED lines=12> */
[----:B0-----:R-:W-:-:S05]  /*1100*/  IADD3 R6, P2, PT, R6, 0x20, RZ ;  /* 0x0000002006067810 */ /* 0x001fca0007f5e0ff */
[----:B------:R-:W-:Y:S01]  /*1110*/  IMAD.X R7, RZ, RZ, R7, P2 ;  /* 0x000000ffff077224 */ /* 0x000fe200010e0607 */
[----:B--2---:R-:W-:Y:S02]  /*1120*/  IADD3 R26, PT, PT, R22, 0x3, -R25 ;  /* 0x00000003161a7810 */ /* 0x004fe40007ffe819 */
[----:B---3--:R-:W-:Y:S02]  /*1130*/  IADD3 R24, PT, PT, R25, 0x3, -R24 ;  /* 0x0000000319187810 */ /* 0x008fe40007ffe818 */
[----:B------:R-:W-:Y:S02]  /*1140*/  SHF.R.S32.HI R25, RZ, 0x1f, R26 ;  /* 0x0000001fff197819 */ /* 0x000fe4000001141a */
[----:B----4-:R-:W-:Y:S02]  /*1150*/  IADD3 R22, PT, PT, R21, 0x3, -R22 ;  /* 0x0000000315167810 */ /* 0x010fe40007ffe816 */
[----:B------:R-:W-:Y:S02]  /*1160*/  LEA.HI R26, R25, R26, RZ, 0x2 ;  /* 0x0000001a191a7211 */ /* 0x000fe400078f10ff */
[----:B------:R-:W-:-:S02]  /*1170*/  SHF.R.S32.HI R25, RZ, 0x1f, R24 ;  /* 0x0000001fff197819 */ /* 0x000fc40000011418 */
[----:B------:R-:W-:Y:S02]  /*1180*/  SHF.R.S32.HI R26, RZ, 0x2, R26 ;  /* 0x00000002ff1a7819 */ /* 0x000fe4000001141a */
[----:B------:R-:W-:Y:S02]  /*1190*/  LEA.HI R25, R25, R24, RZ, 0x2 ;  /* 0x0000001819197211 */ /* 0x000fe400078f10ff */
[----:B------:R-:W-:Y:S02]  /*11a0*/  SHF.R.S32.HI R27, RZ, 0x1f, R22 ;  /* 0x0000001fff1b7819 */ /* 0x000fe40000011416 */
[----:B-----5:R-:W-:Y:S02]  /*11b0*/  IADD3 R21, PT, PT, R20, 0x3, -R21 ;  /* 0x0000000314157810 */ /* 0x020fe40007ffe815 */
[----:B------:R-:W-:Y:S02]  /*11c0*/  LEA.HI.SX32 R25, R25, R26, 0x1e ;  /* 0x0000001a19197211 */ /* 0x000fe400078ff2ff */
[----:B------:R-:W-:-:S02]  /*11d0*/  LEA.HI R22, R27, R22, RZ, 0x2 ;  /* 0x000000161b167211 */ /* 0x000fc400078f10ff */
[----:B------:R-:W-:Y:S02]  /*11e0*/  SHF.R.S32.HI R24, RZ, 0x1f, R21 ;  /* 0x0000001fff187819 */ /* 0x000fe40000011415 */
[----:B------:R-:W-:Y:S02]  /*11f0*/  IADD3 R20, PT, PT, R19, 0x3, -R20 ;  /* 0x0000000313147810 */ /* 0x000fe40007ffe814 */
[----:B------:R-:W-:Y:S02]  /*1200*/  LEA.HI.SX32 R22, R22, R25, 0x1e ;  /* 0x0000001916167211 */ /* 0x000fe400078ff2ff */
[----:B------:R-:W-:Y:S02]  /*1210*/  LEA.HI R21, R24, R21, RZ, 0x2 ;  /* 0x0000001518157211 */ /* 0x000fe400078f10ff */
[----:B------:R-:W-:Y:S02]  /*1220*/  SHF.R.S32.HI R25, RZ, 0x1f, R20 ;  /* 0x0000001fff197819 */ /* 0x000fe40000011414 */
[----:B------:R-:W-:-:S02]  /*1230*/  IADD3 R19, PT, PT, R16, 0x3, -R19 ;  /* 0x0000000310137810 */ /* 0x000fc40007ffe813 */
[----:B------:R-:W-:Y:S02]  /*1240*/  LEA.HI.SX32 R21, R21, R22, 0x1e ;  /* 0x0000001615157211 */ /* 0x000fe400078ff2ff */
[----:B------:R-:W-:Y:S02]  /*1250*/  LEA.HI R20, R25, R20, RZ, 0x2 ;  /* 0x0000001419147211 */ /* 0x000fe400078f10ff */
[----:B------:R-:W-:Y:S02]  /*1260*/  IADD3 R22, PT, PT, R18, 0x3, -R16 ;  /* 0x0000000312167810 */ /* 0x000fe40007ffe810 */
[----:B------:R-:W-:Y:S02]  /*1270*/  SHF.R.S32.HI R16, RZ, 0x1f, R19 ;  /* 0x0000001fff107819 */ /* 0x000fe40000011413 */
[----:B------:R-:W-:Y:S02]  /*1280*/  LEA.HI R20, R20, R21, RZ, 0x1e ;  /* 0x0000001514147211 */ /* 0x000fe400078ff0ff */
[----:B------:R-:W-:-:S02]  /*1290*/  SHF.R.S32.HI R21, RZ, 0x1f, R22 ;  /* 0x0000001fff157819 */ /* 0x000fc40000011416 */
[----:B------:R-:W-:Y:S02]  /*12a0*/  IADD3 R17, PT, PT, R17, 0x3, -R18 ;  /* 0x0000000311117810 */ /* 0x000fe40007ffe812 */
[----:B------:R-:W-:Y:S02]  /*12b0*/  LEA.HI R19, R16, R19, RZ, 0x2 ;  /* 0x0000001310137211 */ /* 0x000fe400078f10ff */
[----:B------:R-:W-:Y:S02]  /*12c0*/  LEA.HI R22, R21, R22, RZ, 0x2 ;  /* 0x0000001615167211 */ /* 0x000fe400078f10ff */
[----:B------:R-:W-:Y:S02]  /*12d0*/  SHF.R.S32.HI R16, RZ, 0x1f, R17 ;  /* 0x0000001fff107819 */ /* 0x000fe40000011411 */
[----:B------:R-:W-:Y:S02]  /*12e0*/  LEA.HI R19, R19, R20, RZ, 0x1e ;  /* 0x0000001413137211 */ /* 0x000fe400078ff0ff */
[----:B------:R-:W-:-:S02]  /*12f0*/  LEA.HI R16, R16, R17, RZ, 0x2 ;  /* 0x0000001110107211 */ /* 0x000fc400078f10ff */
[----:B------:R-:W-:-:S04]  /*1300*/  LEA.HI R19, R22, R19, RZ, 0x1e ;  /* 0x0000001316137211 */ /* 0x000fc800078ff0ff */
[----:B------:R-:W-:-:S05]  /*1310*/  LEA.HI R19, R16, R19, RZ, 0x1e ;  /* 0x0000001310137211 */ /* 0x000fca00078ff0ff */
[----:B------:R-:W-:Y:S01]  /*1320*/  IMAD R12, R19, 0x4, R12 ;  /* 0x00000004130c7824 */ /* 0x000fe200078e020c */
[----:B------:R-:W-:Y:S06]  /*1330*/  @P0 BRA `(.L_x_249) ;  /* 0xfffffffc00400947 */ /* 0x000fec000383ffff */
.L_x_248:
[----:B------:R-:W-:Y:S05]  /*1340*/  @!P1 BRA `(.L_x_247) ;  /* 0x0000000000fc9947 */ /* 0x000fea0003800000 */
[----:B------:R-:W-:Y:S02]  /*1350*/  ISETP.GE.U32.AND P0, PT, R23, 0x4, PT ;  /* 0x000000041700780c */ /* 0x000fe40003f06070 */
[----:B------:R-:W-:-:S04]  /*1360*/  LOP3.LUT R24, R13, 0x3, RZ, 0xc0, !PT ;  /* 0x000000030d187812 */ /* 0x000fc800078ec0ff */
[----:B------:R-:W-:-:S07]  /*1370*/  ISETP.NE.AND P1, PT, R24, RZ, PT ;  /* 0x000000ff1800720c */ /* 0x000fce0003f25270 */
[----:B------:R-:W-:Y:S06]  /*1380*/  @!P0 BRA `(.L_x_250) ;  /* 0x00000000007c8947 */ /* 0x000fec0003800000 */
[C---:B------:R-:W-:Y:S02]  /*1390*/  VIADD R21, R15.reuse, 0x1 ;  /* 0x000000010f157836 */ /* 0x040fe40000000000 */
[----:B------:R-:W-:-:S04]  /*13a0*/  IMAD.WIDE.U32 R16, R15, 0x4, R4 ;  /* 0x000000040f107825 */ /* 0x000fc800078e0004 */
[--C-:B------:R-:W-:Y:S01]  /*13b0*/  IMAD.WIDE.U32 R20, R21, 0x4, R4.reuse ;  /* 0x0000000415147825 */ /* 0x100fe200078e0004 */
[----:B------:R-:W2:Y:S03]  /*13c0*/  LDG.E.CONSTANT R23, desc[UR6][R16.64] ;  /* 0x0000000610177981 */ /* 0x000ea6000c1e9900 */
[C---:B------:R-:W-:Y:S01]  /*13d0*/  VIADD R19, R15.reuse, 0x2 ;  /* 0x000000020f137836 */ /* 0x040fe20000000000 */
[----:B------:R-:W3:Y:S01]  /*13e0*/  LDG.E.CONSTANT R14, desc[UR6][R16.64+0xc] ;  /* 0x00000c06100e7981 */ /* 0x000ee2000c1e9900 */
[----:B------:R-:W-:-:S03]  /*13f0*/  IMAD.WIDE R6, R15, 0x4, R4 ;  /* 0x000000040f067825 */ /* 0x000fc600078e0204 */
[----:B------:R-:W2:Y:S01]  /*1400*/  LDG.E.CONSTANT R20, desc[UR6][R20.64] ;  /* 0x0000000614147981 */ /* 0x000ea2000c1e9900 */
[----:B------:R-:W-:-:S03]  /*1410*/  IMAD.WIDE.U32 R18, R19, 0x4, R4 ;  /* 0x0000000413127825 */ /* 0x000fc600078e0004 */
[----:B------:R-:W4:Y:S04]  /*1420*/  LDG.E.CONSTANT R22, desc[UR6][R6.64+-0x4] ;  /* 0xfffffc0606167981 */ /* 0x000f28000c1e9900 */
[----:B------:R-:W5:Y:S04]  /*1430*/  LDG.E.CONSTANT R18, desc[UR6][R18.64] ;  /* 0x0000000612127981 */ /* 0x000f68000c1e9900 */
[----:B------:R-:W5:Y:S04]  /*1440*/  LDG.E.CONSTANT R27, desc[UR6][R6.64+0x4] ;  /* 0x00000406061b7981 */ /* 0x000f68000c1e9900 */
[----:B------:R-:W3:Y:S01]  /*1450*/  LDG.E.CONSTANT R29, desc[UR6][R6.64+0x8] ;  /* 0x00000806061d7981 */ /* 0x000ee2000c1e9900 */
[----:B------:R-:W-:Y:S01]  /*1460*/  VIADD R15, R15, 0x4 ;  /* 0x000000040f0f7836 */ /* 0x000fe20000000000 */
[----:B--2---:R-:W-:-:S02]  /*1470*/  IADD3 R25, PT, PT, R20, 0x3, -R23 ;  /* 0x0000000314197810 */ /* 0x004fc40007ffe817 */
[----:B----4-:R-:W-:Y:S02]  /*1480*/  IADD3 R22, PT, PT, R23, 0x3, -R22 ;  /* 0x0000000317167810 */ /* 0x010fe40007ffe816 */
[----:B------:R-:W-:Y:S02]  /*1490*/  SHF.R.S32.HI R26, RZ, 0x1f, R25 ;  /* 0x0000001fff1a7819 */ /* 0x000fe40000011419 */
[----:B------:R-:W-:Y:S02]  /*14a0*/  SHF.R.S32.HI R21, RZ, 0x1f, R22 ;  /* 0x0000001fff157819 */ /* 0x000fe40000011416 */
[----:B------:R-:W-:Y:S02]  /*14b0*/  LEA.HI R26, R26, R25, RZ, 0x2 ;  /* 0x000000191a1a7211 */ /* 0x000fe400078f10ff */
[----:B-----5:R-:W-:Y:S02]  /*14c0*/  IADD3 R27, PT, PT, R18, 0x3, -R27 ;  /* 0x00000003121b7810 */ /* 0x020fe40007ffe81b */
[----:B------:R-:W-:-:S02]  /*14d0*/  LEA.HI R21, R21, R22, RZ, 0x2 ;  /* 0x0000001615157211 */ /* 0x000fc400078f10ff */
[----:B------:R-:W-:Y:S02]  /*14e0*/  SHF.R.S32.HI R18, RZ, 0x1f, R27 ;  /* 0x0000001fff127819 */ /* 0x000fe4000001141b */
[----:B---3--:R-:W-:Y:S02]  /*14f0*/  IADD3 R14, PT, PT, R14, 0x3, -R29 ;  /* 0x000000030e0e7810 */ /* 0x008fe40007ffe81d */
[----:B------:R-:W-:Y:S02]  /*1500*/  SHF.R.U32.HI R26, RZ, 0x2, R26 ;  /* 0x00000002ff1a7819 */ /* 0x000fe4000001161a */
[----:B------:R-:W-:Y:S02]  /*1510*/  LEA.HI R18, R18, R27, RZ, 0x2 ;  /* 0x0000001b12127211 */ /* 0x000fe400078f10ff */
[----:B------:R-:W-:Y:S02]  /*1520*/  SHF.R.S32.HI R7, RZ, 0x1f, R14 ;  /* 0x0000001fff077819 */ /* 0x000fe4000001140e */
[----:B------:R-:W-:-:S02]  /*1530*/  LEA.HI R21, R21, R26, RZ, 0x1e ;  /* 0x0000001a15157211 */ /* 0x000fc400078ff0ff */
[----:B------:R-:W-:Y:S02]  /*1540*/  LEA.HI R7, R7, R14, RZ, 0x2 ;  /* 0x0000000e07077211 */ /* 0x000fe400078f10ff */
[----:B------:R-:W-:-:S04]  /*1550*/  LEA.HI R18, R18, R21, RZ, 0x1e ;  /* 0x0000001512127211 */ /* 0x000fc800078ff0ff */
[----:B------:R-:W-:-:S05]  /*1560*/  LEA.HI R7, R7, R18, RZ, 0x1e ;  /* 0x0000001207077211 */ /* 0x000fca00078ff0ff */
[----:B------:R-:W-:-:S07]  /*1570*/  IMAD R12, R7, 0x4, R12 ;  /* 0x00000004070c7824 */ /* 0x000fce00078e020c */
.L_x_250:
[----:B------:R-:W-:Y:S05]  /*1580*/  @!P1 BRA `(.L_x_247) ;  /* 0x00000000006c9947 */ /* 0x000fea0003800000 */
[----:B------:R-:W-:Y:S02]  /*1590*/  ISETP.NE.AND P0, PT, R24, 0x1, PT ;  /* 0x000000011800780c */ /* 0x000fe40003f05270 */
[----:B------:R-:W-:-:S04]  /*15a0*/  LOP3.LUT R13, R13, 0x1, RZ, 0xc0, !PT ;  /* 0x000000010d0d7812 */ /* 0x000fc800078ec0ff */
[----:B------:R-:W-:-:S07]  /*15b0*/  ISETP.NE.U32.AND P1, PT, R13, 0x1, PT ;  /* 0x000000010d00780c */ /* 0x000fce0003f25070 */
[----:B------:R-:W-:-:S04]  /*15c0*/  @P0 IMAD.WIDE.U32 R18, R15, 0x4, R4 ;  /* 0x000000040f120825 */ /* 0x000fc800078e0004 */
[C-C-:B------:R-:W-:Y:S01]  /*15d0*/  @P0 IMAD.WIDE R16, R15.reuse, 0x4, R4.reuse ;  /* 0x000000040f100825 */ /* 0x140fe200078e0204 */
[----:B------:R-:W2:Y:S03]  /*15e0*/  @P0 LDG.E.CONSTANT R14, desc[UR6][R18.64] ;  /* 0x00000006120e0981 */ /* 0x000ea6000c1e9900 */
[----:B------:R-:W-:Y:S01]  /*15f0*/  @P0 VIADD R15, R15, 0x2 ;  /* 0x000000020f0f0836 */ /* 0x000fe20000000000 */
[----:B------:R-:W2:Y:S03]  /*1600*/  @P0 LDG.E.CONSTANT R13, desc[UR6][R18.64+0x4] ;  /* 0x00000406120d0981 */ /* 0x000ea6000c1e9900 */
[C-C-:B------:R-:W-:Y:S01]  /*1610*/  @!P1 IMAD.WIDE R6, R15.reuse, 0x4, R4.reuse ;  /* 0x000000040f069825 */ /* 0x140fe200078e0204 */
[----:B------:R-:W3:Y:S03]  /*1620*/  @P0 LDG.E.CONSTANT R16, desc[UR6][R16.64+-0x4] ;  /* 0xfffffc0610100981 */ /* 0x000ee6000c1e9900 */
[----:B------:R-:W-:-:S02]  /*1630*/  @!P1 IMAD.WIDE.U32 R4, R15, 0x4, R4 ;  /* 0x000000040f049825 */ /* 0x000fc400078e0004 */
[----:B------:R-:W4:Y:S04]  /*1640*/  @!P1 LDG.E.CONSTANT R6, desc[UR6][R6.64+-0x4] ;  /* 0xfffffc0606069981 */ /* 0x000f28000c1e9900 */
[----:B------:R-:W4:Y:S01]  /*1650*/  @!P1 LDG.E.CONSTANT R5, desc[UR6][R4.64] ;  /* 0x0000000604059981 */ /* 0x000f22000c1e9900 */
[----:B--2---:R-:W-:Y:S02]  /*1660*/  @P0 IADD3 R13, PT, PT, R13, 0x3, -R14 ;  /* 0x000000030d0d0810 */ /* 0x004fe40007ffe80e */
[----:B---3--:R-:W-:Y:S02]  /*1670*/  @P0 IADD3 R15, PT, PT, R14, 0x3, -R16 ;  /* 0x000000030e0f0810 */ /* 0x008fe40007ffe810 */
[----:B------:R-:W-:Y:S02]  /*1680*/  @P0 SHF.R.S32.HI R14, RZ, 0x1f, R13 ;  /* 0x0000001fff0e0819 */ /* 0x000fe4000001140d */
[----:B------:R-:W-:-:S02]  /*1690*/  @P0 SHF.R.S32.HI R20, RZ, 0x1f, R15 ;  /* 0x0000001fff140819 */ /* 0x000fc4000001140f */
[----:B------:R-:W-:Y:S02]  /*16a0*/  @P0 LEA.HI R14, R14, R13, RZ, 0x2 ;  /* 0x0000000d0e0e0211 */ /* 0x000fe400078f10ff */
[----:B----4-:R-:W-:Y:S02]  /*16b0*/  @!P1 IADD3 R13, PT, PT, R5, 0x3, -R6 ;  /* 0x00000003050d9810 */ /* 0x010fe40007ffe806 */
[----:B------:R-:W-:Y:S02]  /*16c0*/  @P0 LEA.HI R15, R20, R15, RZ, 0x2 ;  /* 0x0000000f140f0211 */ /* 0x000fe400078f10ff */
[----:B------:R-:W-:Y:S02]  /*16d0*/  @P0 SHF.R.U32.HI R14, RZ, 0x2, R14 ;  /* 0x00000002ff0e0819 */ /* 0x000fe4000001160e */
[----:B------:R-:W-:Y:S02]  /*16e0*/  @!P1 SHF.R.S32.HI R16, RZ, 0x1f, R13 ;  /* 0x0000001fff109819 */ /* 0x000fe4000001140d */
[----:B------:R-:W-:-:S02]  /*16f0*/  @P0 LEA.HI R7, R15, R14, RZ, 0x1e ;  /* 0x0000000e0f070211 */ /* 0x000fc400078ff0ff */
[----:B------:R-:W-:-:S03]  /*1700*/  @!P1 LEA.HI R16, R16, R13, RZ, 0x2 ;  /* 0x0000000d10109211 */ /* 0x000fc600078f10ff */
[----:B------:R-:W-:Y:S01]  /*1710*/  @P0 IMAD R12, R7, 0x4, R12 ;  /* 0x00000004070c0824 */ /* 0x000fe200078e020c */
[----:B------:R-:W-:-:S05]  /*1720*/  @!P1 LOP3.LUT R5, R16, 0xfffffffc, RZ, 0xc0, !PT ;  /* 0xfffffffc10059812 */ /* 0x000fca00078ec0ff */
[----:B------:R-:W-:-:S07]  /*1730*/  @!P1 IMAD.IADD R12, R12, 0x1, R5 ;  /* 0x000000010c0c9824 */ /* 0x000fce00078e0205 */
.L_x_247:
[----:B------:R-:W0:Y:S01]  /*1740*/  S2UR UR5, SR_CgaCtaId ;  /* 0x00000000000579c3 */ /* 0x000e220000008800 */
[----:B------:R-:W-:Y:S02]  /*1750*/  UMOV UR4, 0x400 ;  /* 0x0000040000047882 */ /* 0x000fe40000000000 */
[----:B0-----:R-:W-:-:S09]  /*1760*/  ULEA UR4, UR5, UR4, 0x18 ;  /* 0x0000000405047291 */ /* 0x001fd2000f8ec0ff */
[----:B------:R0:W-:Y:S03]  /*1770*/  STS [UR4+0x4080], R12 ;  /* 0x0040800cff007988 */ /* 0x0001e60008000804 */
.L_x_245:
[----:B------:R-:W-:Y:S05]  /*1780*/  BSYNC.RECONVERGENT B0 ;  /* 0x0000000000007941 */ /* 0x000fea0003800200 */
.L_x_244:
[----:B------:R-:W1:Y:S01]  /*1790*/  LDCU UR4, c[0x0][0x38c] ;  /* 0x00007180ff0477ac */ /* 0x000e620008000800 */
[C---:B0-----:R-:W-:Y:S01]  /*17a0*/  IMAD.SHL.U32 R12, R2.reuse, 0x10, RZ ;  /* 0x00000010020c7824 */ /* 0x041fe200078e00ff */
[----:B------:R-:W-:Y:S01]  /*17b0*/  SHF.R.U32.HI R5, RZ, 0x3, R2 ;  /* 0x00000003ff057819 */ /* 0x000fe20000011602 */
[----:B------:R-:W-:Y:S01]  /*17c0*/  IMAD.SHL.U32 R15, R2, 0x2, RZ ;  /* 0x00000002020f7824 */ /* 0x000fe200078e00ff */
[----:B------:R-:W-:Y:S01]  /*17d0*/  VIADDMNMX R13, R11, -R8, 0x80, PT ;  /* 0x000000800b0d7446 */ /* 0x000fe20003800908 */
[----:B------:R-:W-:Y:S01]  /*17e0*/  BSSY.RECONVERGENT B0, `(.L_x_251) ;  /* 0x0000056000007945 */ /* 0x000fe20003800200 */
[----:B------:R-:W-:Y:S01]  /*17f0*/  LOP3.LUT R16, R12, 0x70, RZ, 0xc0, !PT ;  /* 0x000000700c107812 */ /* 0x000fe200078ec0ff */
[----:B------:R-:W-:Y:S01]  /*1800*/  IMAD R17, R0, 0x80, R5 ;  /* 0x0000008000117824 */ /* 0x000fe200078e0205 */
[----:B------:R-:W-:Y:S02]  /*1810*/  LOP3.LUT R14, R2, 0x7, RZ, 0xc0, !PT ;  /* 0x00000007020e7812 */ /* 0x000fe400078ec0ff */
[----:B------:R-:W-:Y:S01]  /*1820*/  CS2R R4, SRZ ;  /* 0x0000000000047805 */ /* 0x000fe2000001ff00 */
[----:B------:R-:W-:Y:S01]  /*1830*/  BAR.SYNC.DEFER_BLOCKING 0x0 ;  /* 0x0000000000007b1d */ /* 0x000fe20000010000 */
[----:B------:R-:W-:-:S02]  /*1840*/  ISETP.GT.AND P0, PT, R13, R16, PT ;  /* 0x000000100d00720c */ /* 0x000fc40003f04270 */
[----:B------:R-:W-:Y:S02]  /*1850*/  CS2R R6, SRZ ;  /* 0x0000000000067805 */ /* 0x000fe4000001ff00 */
[----:B------:R-:W-:Y:S02]  /*1860*/  LOP3.LUT R15, R15, 0x1f0, RZ, 0xc0, !PT ;  /* 0x000001f00f0f7812 */ /* 0x000fe400078ec0ff */
[----:B-1----:R-:W-:-:S13]  /*1870*/  ISETP.GE.OR P0, PT, R17, UR4, !P0 ;  /* 0x0000000411007c0c */ /* 0x002fda000c706670 */
[----:B------:R-:W-:Y:S05]  /*1880*/  @P0 BRA `(.L_x_252) ;  /* 0x00000004002c0947 */ /* 0x000fea0003800000 */
[----:B------:R-:W0:Y:S01]  /*1890*/  LDCU UR4, c[0x0][0x388] ;  /* 0x00007100ff0477ac */ /* 0x000e220008000800 */
[--C-:B------:R-:W-:Y:S01]  /*18a0*/  SHF.R.S32.HI R9, RZ, 0x1f, R8.reuse ;  /* 0x0000001fff097819 */ /* 0x100fe20000011408 */
[----:B------:R-:W-:Y:S01]  /*18b0*/  VIADD R4, R16, 0x10 ;  /* 0x0000001010047836 */ /* 0x000fe20000000000 */
[----:B------:R-:W1:Y:S01]  /*18c0*/  LDCU.64 UR8, c[0x0][0x380] ;  /* 0x00007000ff0877ac */ /* 0x000e620008000a00 */
[----:B0-----:R-:W-:Y:S01]  /*18d0*/  IMAD.WIDE.U32 R8, R17, UR4, R8 ;  /* 0x0000000411087c25 */ /* 0x001fe2000f8e0008 */
[----:B------:R-:W-:Y:S02]  /*18e0*/  USHF.R.S32.HI UR4, URZ, 0x1f, UR4 ;  /* 0x0000001fff047899 */ /* 0x000fe40008011404 */
[----:B-1----:R-:W-:-:S04]  /*18f0*/  IADD3 R8, P1, P2, R8, UR8, R16 ;  /* 0x0000000808087c10 */ /* 0x002fc8000fa3e010 */
[----:B------:R-:W-:Y:S01]  /*1900*/  IMAD R17, R17, UR4, RZ ;  /* 0x0000000411117c24 */ /* 0x000fe2000f8e02ff */
[----:B------:R-:W-:-:S03]  /*1910*/  LOP3.LUT P0, RZ, R8, 0xf, RZ, 0xc0, !PT ;  /* 0x0000000f08ff7812 */ /* 0x000fc6000780c0ff */
[----:B------:R-:W-:Y:S01]  /*1920*/  IMAD.IADD R9, R9, 0x1, R17 ;  /* 0x0000000109097824 */ /* 0x000fe200078e0211 */
[----:B------:R-:W-:-:S04]  /*1930*/  ISETP.GT.U32.OR P0, PT, R4, R13, P0 ;  /* 0x0000000d0400720c */ /* 0x000fc80000704470 */
[----:B------:R-:W-:-:S09]  /*1940*/  IADD3.X R9, PT, PT, R9, UR9, RZ, P1, P2 ;  /* 0x0000000909097c10 */ /* 0x000fd20008fe44ff */
[----:B------:R-:W-:Y:S05]  /*1950*/  @P0 BRA `(.L_x_253) ;  /* 0x0000000000080947 */ /* 0x000fea0003800000 */
[----:B------:R0:W5:Y:S01]  /*1960*/  LDG.E.128.CONSTANT R4, desc[UR6][R8.64] ;  /* 0x0000000608047981 */ /* 0x000162000c1e9d00 */
[----:B------:R-:W-:Y:S05]  /*1970*/  BRA `(.L_x_252) ;  /* 0x0000000000f07947 */ /* 0x000fea0003800000 */
.L_x_253:
        /* <DEDUP_REMOVED lines=28> */
[----:B------:R-:W-:Y:S02]  /*1b40*/  @P3 LOP3.LUT R5, R5, 0xff00, R18, 0xf8, !PT ;  /* 0x0000ff0005053812 */ /* 0x000fe400078ef812 */
[----:B------:R-:W-:Y:S01]  /*1b50*/  ISETP.GE.AND P3, PT, R21, 0xe, PT ;  /* 0x0000000e1500780c */ /* 0x000fe20003f66270 */
[----:B------:R-:W2:Y:S01]  /*1b60*/  @P5 LDG.E.U8.CONSTANT R18, desc[UR6][R8.64+0x7] ;  /* 0x0000070608125981 */ /* 0x000ea2000c1e9100 */
[----:B------:R-:W-:Y:S01]  /*1b70*/  @P2 IMAD.U32 R16, R19, 0x10000, RZ ;  /* 0x0001000013102824 */ /* 0x000fe200078e00ff */
[----:B------:R-:W-:Y:S02]  /*1b80*/  ISETP.GE.AND P1, PT, R21, 0xb, PT ;  /* 0x0000000b1500780c */ /* 0x000fe40003f26270 */
[----:B------:R-:W-:Y:S01]  /*1b90*/  @P0 LOP3.LUT R6, R6, 0xff00, R7, 0xf8, !PT ;  /* 0x0000ff0006060812 */ /* 0x000fe200078ef807 */
[----:B------:R-:W-:Y:S01]  /*1ba0*/  IMAD.MOV.U32 R7, RZ, RZ, RZ ;  /* 0x000000ffff077224 */ /* 0x000fe200078e00ff */
[----:B------:R-:W-:-:S02]  /*1bb0*/  @P2 LOP3.LUT R5, R5, 0xff0000, R16, 0xf8, !PT ;  /* 0x00ff000005052812 */ /* 0x000fc400078ef810 */
[C---:B------:R-:W-:Y:S01]  /*1bc0*/  ISETP.GE.AND P2, PT, R21.reuse, 0xf, PT ;  /* 0x0000000f1500780c */ /* 0x040fe20003f46270 */
[----:B------:R-:W3:Y:S01]  /*1bd0*/  @P6 LDG.E.U8.CONSTANT R16, desc[UR6][R8.64+0x3] ;  /* 0x0000030608106981 */ /* 0x000ee2000c1e9100 */
[----:B------:R-:W-:-:S03]  /*1be0*/  ISETP.GE.AND P0, PT, R21, 0xc, PT ;  /* 0x0000000c1500780c */ /* 0x000fc60003f06270 */
[----:B------:R-:W4:Y:S01]  /*1bf0*/  @P4 LDG.E.U8.CONSTANT R7, desc[UR6][R8.64+0xc] ;  /* 0x00000c0608074981 */ /* 0x000f22000c1e9100 */
[----:B------:R-:W-:-:S03]  /*1c00*/  ISETP.GE.AND P4, PT, R21, 0x10, PT ;  /* 0x000000101500780c */ /* 0x000fc60003f86270 */
[----:B------:R-:W5:Y:S04]  /*1c10*/  @P3 LDG.E.U8.CONSTANT R20, desc[UR6][R8.64+0xd] ;  /* 0x00000d0608143981 */ /* 0x000f68000c1e9100 */
[----:B------:R-:W3:Y:S04]  /*1c20*/  @P1 LDG.E.U8.CONSTANT R17, desc[UR6][R8.64+0xa] ;  /* 0x00000a0608111981 */ /* 0x000ee8000c1e9100 */
[----:B------:R-:W4:Y:S04]  /*1c30*/  @P2 LDG.E.U8.CONSTANT R21, desc[UR6][R8.64+0xe] ;  /* 0x00000e0608152981 */ /* 0x000f28000c1e9100 */
[----:B------:R-:W4:Y:S04]  /*1c40*/  @P0 LDG.E.U8.CONSTANT R19, desc[UR6][R8.64+0xb] ;  /* 0x00000b0608130981 */ /* 0x000f28000c1e9100 */
[----:B------:R-:W4:Y:S01]  /*1c50*/  @P4 LDG.E.U8.CONSTANT R22, desc[UR6][R8.64+0xf] ;  /* 0x00000f0608164981 */ /* 0x000f22000c1e9100 */
[----:B--2---:R-:W-:-:S02]  /*1c60*/  @P5 IMAD.SHL.U32 R18, R18, 0x1000000, RZ ;  /* 0x0100000012125824 */ /* 0x004fc400078e00ff */
        /* <DEDUP_REMOVED lines=11> */
[----:B------:R-:W-:Y:S02]  /*1d20*/  @P0 LOP3.LUT R6, R6, R19, RZ, 0xfc, !PT ;  /* 0x0000001306060212 */ /* 0x000fe400078efcff */
[----:B------:R-:W-:-:S07]  /*1d30*/  @P4 LOP3.LUT R7, R7, R22, RZ, 0xfc, !PT ;  /* 0x0000001607074212 */ /* 0x000fce00078efcff */
.L_x_252:
[----:B------:R-:W-:Y:S05]  /*1d40*/  BSYNC.RECONVERGENT B0 ;  /* 0x0000000000007941 */ /* 0x000fea0003800200 */
.L_x_251:
[----:B------:R-:W1:Y:S01]  /*1d50*/  S2UR UR5, SR_CgaCtaId ;  /* 0x00000000000579c3 */ /* 0x000e620000008800 */
[----:B0-----:R-:W-:Y:S01]  /*1d60*/  SHF.R.U32.HI R8, RZ, 0x6, R2 ;  /* 0x00000006ff087819 */ /* 0x001fe20000011602 */
[----:B------:R-:W-:Y:S01]  /*1d70*/  IMAD.SHL.U32 R9, R2, 0x4, RZ ;  /* 0x0000000402097824 */ /* 0x000fe200078e00ff */
[----:B------:R-:W-:Y:S01]  /*1d80*/  UMOV UR4, 0x400 ;  /* 0x0000040000047882 */ /* 0x000fe20000000000 */
[----:B------:R-:W-:Y:S01]  /*1d90*/  VIADD R13, R13, 0x3 ;  /* 0x000000030d0d7836 */ /* 0x000fe20000000000 */
[----:B------:R-:W-:Y:S02]  /*1da0*/  LOP3.LUT R8, R8, 0xc, RZ, 0xc0, !PT ;  /* 0x0000000c08087812 */ /* 0x000fe400078ec0ff */
[----:B------:R-:W-:Y:S02]  /*1db0*/  IADD3 R10, PT, PT, R11, 0x3, -R10 ;  /* 0x000000030b0a7810 */ /* 0x000fe40007ffe80a */
[----:B------:R-:W-:Y:S01]  /*1dc0*/  SHF.R.S32.HI R18, RZ, 0x1f, R13 ;  /* 0x0000001fff127819 */ /* 0x000fe2000001140d */
[----:B------:R-:W-:-:S03]  /*1dd0*/  IMAD.IADD R8, R15, 0x1, R8 ;  /* 0x000000010f087824 */ /* 0x000fc600078e0208 */
[----:B------:R-:W-:Y:S02]  /*1de0*/  LEA.HI R18, R18, R13, RZ, 0x2 ;  /* 0x0000000d12127211 */ /* 0x000fe400078f10ff */
[----:B------:R-:W-:-:S03]  /*1df0*/  SHF.R.U32.HI R16, RZ, 0x5, R8 ;  /* 0x00000005ff107819 */ /* 0x000fc60000011608 */
[----:B------:R-:W-:Y:S01]  /*1e00*/  IMAD.SHL.U32 R18, R18, 0x80, RZ ;  /* 0x0000008012127824 */ /* 0x000fe200078e00ff */
[----:B------:R-:W-:-:S04]  /*1e10*/  LOP3.LUT R9, R16, 0xc, R9, 0x48, !PT ;  /* 0x0000000c10097812 */ /* 0x000fc800078e4809 */
[----:B------:R-:W-:Y:S01]  /*1e20*/  LOP3.LUT R9, R9, R8, RZ, 0x3c, !PT ;  /* 0x0000000809097212 */ /* 0x000fe200078e3cff */
[----:B-1----:R-:W-:Y:S01]  /*1e30*/  ULEA UR4, UR5, UR4, 0x18 ;  /* 0x0000000405047291 */ /* 0x002fe2000f8ec0ff */
[----:B------:R-:W-:-:S03]  /*1e40*/  LOP3.LUT R13, R18, 0xfffffe00, RZ, 0xc0, !PT ;  /* 0xfffffe00120d7812 */ /* 0x000fc600078ec0ff */
[----:B------:R-:W-:Y:S01]  /*1e50*/  IMAD R9, R14, 0x800, R9 ;  /* 0x000008000e097824 */ /* 0x000fe200078e0209 */
[----:B------:R-:W-:-:S04]  /*1e60*/  ISETP.GE.AND P0, PT, R12, R13, PT ;  /* 0x0000000d0c00720c */ /* 0x000fc80003f06270 */
[----:B-----5:R0:W-:Y:S04]  /*1e70*/  STS [R9+UR4], R4 ;  /* 0x0000000409007988 */ /* 0x0201e80008000804 */
[----:B------:R0:W-:Y:S04]  /*1e80*/  STS [R9+UR4+0x200], R5 ;  /* 0x0002000509007988 */ /* 0x0001e80008000804 */
[----:B------:R0:W-:Y:S04]  /*1e90*/  STS [R9+UR4+0x400], R6 ;  /* 0x0004000609007988 */ /* 0x0001e80008000804 */
[----:B------:R0:W-:Y:S01]  /*1ea0*/  STS [R9+UR4+0x600], R7 ;  /* 0x0006000709007988 */ /* 0x0001e20008000804 */
[----:B------:R-:W-:Y:S06]  /*1eb0*/  BAR.SYNC.DEFER_BLOCKING 0x0 ;  /* 0x0000000000007b1d */ /* 0x000fec0000010000 */
[----:B------:R-:W-:Y:S05]  /*1ec0*/  @P0 EXIT ;  /* 0x000000000000094d */ /* 0x000fea0003800000 */
[C---:B0-----:R-:W-:Y:S01]  /*1ed0*/  VIADD R6, R12.reuse, 0x4 ;  /* 0x000000040c067836 */ /* 0x041fe20000000000 */
[--C-:B------:R-:W-:Y:S01]  /*1ee0*/  SHF.R.U32.HI R4, RZ, 0x5, R2.reuse ;  /* 0x00000005ff047819 */ /* 0x100fe20000011602 */
[C---:B------:R-:W-:Y:S01]  /*1ef0*/  VIADD R9, R12.reuse, 0x8 ;  /* 0x000000080c097836 */ /* 0x040fe20000000000 */
[----:B------:R-:W-:Y:S01]  /*1f00*/  SHF.R.U32.HI R5, RZ, 0x1, R2 ;  /* 0x00000001ff057819 */ /* 0x000fe20000011602 */
[----:B------:R-:W-:Y:S01]  /*1f10*/  VIADD R13, R12, 0xc ;  /* 0x0000000c0c0d7836 */ /* 0x000fe20000000000 */
[----:B------:R-:W0:Y:S01]  /*1f20*/  LDS R2, [UR4+0x4080] ;  /* 0x00408004ff027984 */ /* 0x000e220008000800 */
[--C-:B------:R-:W-:Y:S01]  /*1f30*/  SHF.R.U32.HI R7, RZ, 0x9, R6.reuse ;  /* 0x00000009ff077819 */ /* 0x100fe20000011606 */
[----:B------:R-:W0:Y:S01]  /*1f40*/  LDCU UR5, c[0x0][0x394] ;  /* 0x00007280ff0577ac */ /* 0x000e220008000800 */
[----:B------:R-:W-:Y:S01]  /*1f50*/  SHF.R.U32.HI R8, RZ, 0x5, R6 ;  /* 0x00000005ff087819 */ /* 0x000fe20000011606 */
[----:B------:R-:W-:Y:S01]  /*1f60*/  IMAD.SHL.U32 R3, R3, 0x4000, RZ ;  /* 0x0000400003037824 */ /* 0x000fe200078e00ff */
[--C-:B------:R-:W-:Y:S01]  /*1f70*/  SHF.R.U32.HI R11, RZ, 0x9, R9.reuse ;  /* 0x00000009ff0b7819 */ /* 0x100fe20000011609 */
[----:B------:R-:W1:Y:S01]  /*1f80*/  LDCU.64 UR8, c[0x0][0x3a0] ;  /* 0x00007400ff0877ac */ /* 0x000e620008000a00 */
[----:B------:R-:W-:-:S02]  /*1f90*/  SHF.R.U32.HI R14, RZ, 0x5, R9 ;  /* 0x00000005ff0e7819 */ /* 0x000fc40000011609 */
[--C-:B------:R-:W-:Y:S02]  /*1fa0*/  SHF.R.U32.HI R15, RZ, 0x9, R13.reuse ;  /* 0x00000009ff0f7819 */ /* 0x100fe4000001160d */
[----:B------:R-:W-:Y:S02]  /*1fb0*/  SHF.R.U32.HI R16, RZ, 0x5, R13 ;  /* 0x00000005ff107819 */ /* 0x000fe4000001160d */
        /* <DEDUP_REMOVED lines=11> */
[----:B------:R2:W-:Y:S01]  /*2070*/  LDS R5, [R8+UR4] ;  /* 0x0000000408057984 */ /* 0x0005e20008000800 */
[----:B------:R-:W-:Y:S02]  /*2080*/  LOP3.LUT R7, R16, 0x3e00, R13, 0xf8, !PT ;  /* 0x00003e0010077812 */ /* 0x000fe400078ef80d */
[----:B------:R-:W-:Y:S01]  /*2090*/  SHF.R.S32.HI R9, RZ, 0x1f, R10 ;  /* 0x0000001fff097819 */ /* 0x000fe2000001140a */
[----:B------:R-:W-:Y:S01]  /*20a0*/  LDS R4, [R4+UR4] ;  /* 0x0000000404047984 */ /* 0x000fe20008000800 */
[----:B0-----:R-:W-:Y:S02]  /*20b0*/  IMAD R2, R2, UR5, RZ ;  /* 0x0000000502027c24 */ /* 0x001fe4000f8e02ff */
[----:B------:R-:W-:Y:S01]  /*20c0*/  LEA.HI R9, R9, R10, RZ, 0x2 ;  /* 0x0000000a09097211 */ /* 0x000fe200078f10ff */
[----:B------:R-:W-:Y:S03]  /*20d0*/  LDS R6, [R6+UR4] ;  /* 0x0000000406067984 */ /* 0x000fe60008000800 */
[----:B------:R-:W-:Y:S01]  /*20e0*/  SHF.R.U32.HI R9, RZ, 0x2, R9 ;  /* 0x00000002ff097819 */ /* 0x000fe20000011609 */
[----:B------:R-:W0:Y:S04]  /*20f0*/  LDS R7, [R7+UR4] ;  /* 0x0000000407077984 */ /* 0x000e280008000800 */
[----:B------:R-:W-:-:S04]  /*2100*/  IMAD R9, R9, R0, RZ ;  /* 0x0000000009097224 */ /* 0x000fc800078e02ff */
[----:B------:R-:W-:Y:S01]  /*2110*/  IMAD.SHL.U32 R0, R9, 0x200, RZ ;  /* 0x0000020009007824 */ /* 0x000fe200078e00ff */
[----:B------:R-:W-:Y:S02]  /*2120*/  LOP3.LUT R9, R3, R12, RZ, 0xfc, !PT ;  /* 0x0000000c03097212 */ /* 0x000fe400078efcff */
[----:B------:R-:W-:Y:S02]  /*2130*/  SHF.R.S32.HI R3, RZ, 0x1f, R3 ;  /* 0x0000001fff037819 */ /* 0x000fe40000011403 */
[--C-:B--2---:R-:W-:Y:S02]  /*2140*/  IADD3 R8, P0, P1, R2, R9, R0.reuse ;  /* 0x0000000902087210 */ /* 0x104fe4000791e000 */
[----:B------:R-:W-:Y:S02]  /*2150*/  SHF.R.S32.HI R0, RZ, 0x1f, R0 ;  /* 0x0000001fff007819 */ /* 0x000fe40000011400 */
[----:B------:R-:W-:-:S04]  /*2160*/  SHF.R.S32.HI R2, RZ, 0x1f, R2 ;  /* 0x0000001fff027819 */ /* 0x000fc80000011402 */
[----:B------:R-:W-:Y:S02]  /*2170*/  IADD3.X R0, PT, PT, R2, R3, R0, P0, P1 ;  /* 0x0000000302007210 */ /* 0x000fe400007e2400 */
[----:B-1----:R-:W-:-:S04]  /*2180*/  IADD3 R2, P0, PT, R8, UR8, RZ ;  /* 0x0000000808027c10 */ /* 0x002fc8000ff1e0ff */
[----:B------:R-:W-:-:S05]  /*2190*/  IADD3.X R3, PT, PT, R0, UR9, RZ, P0, !PT ;  /* 0x0000000900037c10 */ /* 0x000fca00087fe4ff */
[----:B0-----:R-:W-:Y:S01]  /*21a0*/  STG.E.128 desc[UR6][R2.64], R4 ;  /* 0x0000000402007986 */ /* 0x001fe2000c101d06 */
[----:B------:R-:W-:Y:S05]  /*21b0*/  EXIT ;  /* 0x000000000000794d */ /* 0x000fea0003800000 */
.L_x_254:
        /* <DEDUP_REMOVED lines=12> */
.L_x_396:


//--------------------- .text._Z56mx_block_rearrange_2d_K_groups_rowmajor_128x4_vec_kernelILi64EEvPKhiiiiPKiPhii --------------------------
	.section	.text._Z56mx_block_rearrange_2d_K_groups_rowmajor_128x4_vec_kernelILi64EEvPKhiiiiPKiPhii,"ax",@progbits
	.align	128
        .global         _Z56mx_block_rearrange_2d_K_groups_rowmajor_128x4_vec_kernelILi64EEvPKhiiiiPKiPhii
        .type           _Z56mx_block_rearrange_2d_K_groups_rowmajor_128x4_vec_kernelILi64EEvPKhiiiiPKiPhii,@function
        .size           _Z56mx_block_rearrange_2d_K_groups_rowmajor_128x4_vec_kernelILi64EEvPKhiiiiPKiPhii,(.L_x_397 - _Z56mx_block_rearrange_2d_K_groups_rowmajor_128x4_vec_kernelILi64EEvPKhiiiiPKiPhii)
        .other          _Z56mx_block_rearrange_2d_K_groups_rowmajor_128x4_vec_kernelILi64EEvPKhiiiiPKiPhii,@"STO_CUDA_ENTRY STV_DEFAULT"
_Z56mx_block_rearrange_2d_K_groups_rowmajor_128x4_vec_kernelILi64EEvPKhiiiiPKiPhii:
.text._Z56mx_block_rearrange_2d_K_groups_rowmajor_128x4_vec_kernelILi64EEvPKhiiiiPKiPhii:
        /* <DEDUP_REMOVED lines=24> */
.L_x_257:
        /* <DEDUP_REMOVED lines=20> */
.L_x_259:
        /* <DEDUP_REMOVED lines=56> */
.L_x_258:
        /* <DEDUP_REMOVED lines=45> */
.L_x_260:
        /* <DEDUP_REMOVED lines=27> */
.L_x_261:
        /* <DEDUP_REMOVED lines=16> */
.L_x_256:
[----:B------:R-:W-:Y:S05]  /*0bc0*/  BSYNC.RECONVERGENT B0 ;  /* 0x0000000000007941 */ /* 0x000fea0003800200 */
.L_x_255:
        /* <DEDUP_REMOVED lines=18> */
.L_x_264:
        /* <DEDUP_REMOVED lines=11> */
.L_x_263:
        /* <DEDUP_REMOVED lines=9> */
.L_x_262:
        /* <DEDUP_REMOVED lines=20> */
.L_x_267:
        /* <DEDUP_REMOVED lines=13> */
.L_x_270:
        /* <DEDUP_REMOVED lines=48> */
.L_x_269:
        /* <DEDUP_REMOVED lines=36> */
.L_x_271:
        /* <DEDUP_REMOVED lines=28> */
.L_x_268:
[----:B------:R-:W0:Y:S01]  /*1740*/  S2UR UR5, SR_CgaCtaId ;  /* 0x00000000000579c3 */ /* 0x000e220000008800 */
[----:B------:R-:W-:Y:S02]  /*1750*/  UMOV UR4, 0x400 ;  /* 0x0000040000047882 */ /* 0x000fe40000000000 */
[----:B0-----:R-:W-:-:S09]  /*1760*/  ULEA UR4, UR5, UR4, 0x18 ;  /* 0x0000000405047291 */ /* 0x001fd2000f8ec0ff */
[----:B------:R0:W-:Y:S03]  /*1770*/  STS [UR4+0x2080], R12 ;  /* 0x0020800cff007988 */ /* 0x0001e60008000804 */
.L_x_266:
[----:B------:R-:W-:Y:S05]  /*1780*/  BSYNC.RECONVERGENT B0 ;  /* 0x0000000000007941 */ /* 0x000fea0003800200 */
.L_x_265:
        /* <DEDUP_REMOVED lines=13> */
[----:B------:R-:W-:Y:S02]  /*1860*/  SHF.R.U32.HI R14, RZ, 0x5, R2 ;  /* 0x00000005ff0e7819 */ /* 0x000fe40000011602 */
        /* <DEDUP_REMOVED lines=18> */
.L_x_274:
        /* <DEDUP_REMOVED lines=9> */
[----:B------:R-:W2:Y:S01]  /*1a20*/  @P6 LDG.E.U8.CONSTANT R4, desc[UR6][R8.64] ;  /* 0x0000000608046981 */ /* 0x000ea2000c1e9100 */
[----:B------:R-:W-:-:S03]  /*1a30*/  ISETP.GE.AND P6, PT, R22, 0x9, PT ;  /* 0x000000091600780c */ /* 0x000fc60003fc6270 */
[----:B------:R-:W3:Y:S01]  /*1a40*/  @P4 LDG.E.U8.CONSTANT R7, desc[UR6][R8.64+0x1] ;  /* 0x0000010608074981 */ /* 0x000ee2000c1e9100 */
[----:B------:R-:W-:-:S03]  /*1a50*/  IMAD.MOV.U32 R6, RZ, RZ, RZ ;  /* 0x000000ffff067224 */ /* 0x000fc600078e00ff */
[----:B------:R-:W4:Y:S04]  /*1a60*/  @P3 LDG.E.U8.CONSTANT R18, desc[UR6][R8.64+0x5] ;  /* 0x0000050608123981 */ /* 0x000f28000c1e9100 */
[----:B------:R-:W5:Y:S04]  /*1a70*/  @P0 LDG.E.U8.CONSTANT R20, desc[UR6][R8.64+0x9] ;  /* 0x0000090608140981 */ /* 0x000f68000c1e9100 */
[----:B------:R-:W5:Y:S04]  /*1a80*/  @P1 LDG.E.U8.CONSTANT R17, desc[UR6][R8.64+0x2] ;  /* 0x0000020608111981 */ /* 0x000f68000c1e9100 */
[----:B------:R-:W5:Y:S04]  /*1a90*/  @P5 LDG.E.U8.CONSTANT R5, desc[UR6][R8.64+0x4] ;  /* 0x0000040608055981 */ /* 0x000f68000c1e9100 */
[----:B------:R-:W5:Y:S04]  /*1aa0*/  @P2 LDG.E.U8.CONSTANT R19, desc[UR6][R8.64+0x6] ;  /* 0x0000060608132981 */ /* 0x000f68000c1e9100 */
[----:B------:R-:W5:Y:S01]  /*1ab0*/  @P6 LDG.E.U8.CONSTANT R6, desc[UR6][R8.64+0x8] ;  /* 0x0000080608066981 */ /* 0x000f62000c1e9100 */
[----:B------:R-:W-:-:S02]  /*1ac0*/  ISETP.GE.AND P6, PT, R22, 0x4, PT ;  /* 0x000000041600780c */ /* 0x000fc40003fc6270 */
[----:B------:R-:W-:Y:S01]  /*1ad0*/  ISETP.GE.AND P5, PT, R22, 0x8, PT ;  /* 0x000000081600780c */ /* 0x000fe20003fa6270 */
[----:B---3--:R-:W-:Y:S02]  /*1ae0*/  @P4 IMAD.SHL.U32 R7, R7, 0x100, RZ ;  /* 0x0000010007074824 */ /* 0x008fe400078e00ff */
[----:B----4-:R-:W-:-:S03]  /*1af0*/  @P3 IMAD.SHL.U32 R18, R18, 0x100, RZ ;  /* 0x0000010012123824 */ /* 0x010fc600078e00ff */
[----:B--2---:R-:W-:Y:S02]  /*1b00*/  @P4 LOP3.LUT R4, R4, 0xff00, R7, 0xf8, !PT ;  /* 0x0000ff0004044812 */ /* 0x004fe400078ef807 */
[----:B------:R-:W-:Y:S01]  /*1b10*/  ISETP.GE.AND P4, PT, R22, 0xd, PT ;  /* 0x0000000d1600780c */ /* 0x000fe20003f86270 */
[----:B-----5:R-:W-:Y:S02]  /*1b20*/  @P0 IMAD.SHL.U32 R7, R20, 0x100, RZ ;  /* 0x0000010014070824 */ /* 0x020fe400078e00ff */
[----:B------:R-:W-:Y:S01]  /*1b30*/  @P1 IMAD.U32 R17, R17, 0x10000, RZ ;  /* 0x0001000011111824 */ /* 0x000fe200078e00ff */
[----:B------:R-:W-:Y:S02]  /*1b40*/  @P3 LOP3.LUT R5, R5, 0xff00, R18, 0xf8, !PT ;  /* 0x0000ff0005053812 */ /* 0x000fe400078ef812 */
[----:B------:R-:W-:Y:S01]  /*1b50*/  ISETP.GE.AND P3, PT, R22, 0xe, PT ;  /* 0x0000000e1600780c */ /* 0x000fe20003f66270 */
[----:B------:R-:W-:Y:S01]  /*1b60*/  @P2 IMAD.U32 R18, R19, 0x10000, RZ ;  /* 0x0001000013122824 */ /* 0x000fe200078e00ff */
[----:B------:R-:W-:-:S02]  /*1b70*/  @P1 LOP3.LUT R4, R4, 0xff0000, R17, 0xf8, !PT ;  /* 0x00ff000004041812 */ /* 0x000fc400078ef811 */
[----:B------:R-:W-:Y:S01]  /*1b80*/  @P0 LOP3.LUT R6, R6, 0xff00, R7, 0xf8, !PT ;  /* 0x0000ff0006060812 */ /* 0x000fe200078ef807 */
[----:B------:R-:W-:Y:S01]  /*1b90*/  IMAD.MOV.U32 R7, RZ, RZ, RZ ;  /* 0x000000ffff077224 */ /* 0x000fe200078e00ff */
[C---:B------:R-:W-:Y:S01]  /*1ba0*/  ISETP.GE.AND P1, PT, R22.reuse, 0xb, PT ;  /* 0x0000000b1600780c */ /* 0x040fe20003f26270 */
[----:B------:R-:W2:Y:S01]  /*1bb0*/  @P6 LDG.E.U8.CONSTANT R17, desc[UR6][R8.64+0x3] ;  /* 0x0000030608116981 */ /* 0x000ea2000c1e9100 */
[----:B------:R-:W-:Y:S02]  /*1bc0*/  @P2 LOP3.LUT R5, R5, 0xff0000, R18, 0xf8, !PT ;  /* 0x00ff000005052812 */ /* 0x000fe400078ef812 */
[C---:B------:R-:W-:Y:S01]  /*1bd0*/  ISETP.GE.AND P2, PT, R22.reuse, 0xf, PT ;  /* 0x0000000f1600780c */ /* 0x040fe20003f46270 */
[----:B------:R-:W3:Y:S01]  /*1be0*/  @P4 LDG.E.U8.CONSTANT R7, desc[UR6][R8.64+0xc] ;  /* 0x00000c0608074981 */ /* 0x000ee2000c1e9100 */
[C---:B------:R-:W-:Y:S02]  /*1bf0*/  ISETP.GE.AND P0, PT, R22.reuse, 0xc, PT ;  /* 0x0000000c1600780c */ /* 0x040fe40003f06270 */
[----:B------:R-:W-:Y:S01]  /*1c00*/  ISETP.GE.AND P4, PT, R22, 0x10, PT ;  /* 0x000000101600780c */ /* 0x000fe20003f86270 */
[----:B------:R-:W4:Y:S04]  /*1c10*/  @P3 LDG.E.U8.CONSTANT R21, desc[UR6][R8.64+0xd] ;  /* 0x00000d0608153981 */ /* 0x000f28000c1e9100 */
[----:B------:R-:W5:Y:S04]  /*1c20*/  @P1 LDG.E.U8.CONSTANT R19, desc[UR6][R8.64+0xa] ;  /* 0x00000a0608131981 */ /* 0x000f68000c1e9100 */
[----:B------:R-:W2:Y:S04]  /*1c30*/  @P2 LDG.E.U8.CONSTANT R23, desc[UR6][R8.64+0xe] ;  /* 0x00000e0608172981 */ /* 0x000ea8000c1e9100 */
[----:B------:R-:W2:Y:S04]  /*1c40*/  @P5 LDG.E.U8.CONSTANT R18, desc[UR6][R8.64+0x7] ;  /* 0x0000070608125981 */ /* 0x000ea8000c1e9100 */
[----:B------:R-:W2:Y:S04]  /*1c50*/  @P0 LDG.E.U8.CONSTANT R20, desc[UR6][R8.64+0xb] ;  /* 0x00000b0608140981 */ /* 0x000ea8000c1e9100 */
[----:B------:R-:W2:Y:S01]  /*1c60*/  @P4 LDG.E.U8.CONSTANT R24, desc[UR6][R8.64+0xf] ;  /* 0x00000f0608184981 */ /* 0x000ea2000c1e9100 */
[----:B----4-:R-:W-:-:S02]  /*1c70*/  @P3 IMAD.SHL.U32 R22, R21, 0x100, RZ ;  /* 0x0000010015163824 */ /* 0x010fc400078e00ff */
[----:B-----5:R-:W-:-:S03]  /*1c80*/  @P1 IMAD.U32 R19, R19, 0x10000, RZ ;  /* 0x0001000013131824 */ /* 0x020fc600078e00ff */
[----:B---3--:R-:W-:Y:S01]  /*1c90*/  @P3 LOP3.LUT R7, R7, 0xff00, R22, 0xf8, !PT ;  /* 0x0000ff0007073812 */ /* 0x008fe200078ef816 */
[----:B--2---:R-:W-:Y:S01]  /*1ca0*/  @P2 IMAD.U32 R22, R23, 0x10000, RZ ;  /* 0x0001000017162824 */ /* 0x004fe200078e00ff */
[----:B------:R-:W-:Y:S01]  /*1cb0*/  @P1 LOP3.LUT R6, R6, 0xff0000, R19, 0xf8, !PT ;  /* 0x00ff000006061812 */ /* 0x000fe200078ef813 */
[----:B------:R-:W-:Y:S02]  /*1cc0*/  @P6 IMAD.SHL.U32 R17, R17, 0x1000000, RZ ;  /* 0x0100000011116824 */ /* 0x000fe400078e00ff */
[----:B------:R-:W-:Y:S01]  /*1cd0*/  @P5 IMAD.SHL.U32 R18, R18, 0x1000000, RZ ;  /* 0x0100000012125824 */ /* 0x000fe200078e00ff */
[----:B------:R-:W-:Y:S01]  /*1ce0*/  @P2 LOP3.LUT R7, R7, 0xff0000, R22, 0xf8, !PT ;  /* 0x00ff000007072812 */ /* 0x000fe200078ef816 */
[----:B------:R-:W-:Y:S02]  /*1cf0*/  @P0 IMAD.SHL.U32 R19, R20, 0x1000000, RZ ;  /* 0x0100000014130824 */ /* 0x000fe400078e00ff */
[----:B------:R-:W-:Y:S01]  /*1d00*/  @P4 IMAD.SHL.U32 R24, R24, 0x1000000, RZ ;  /* 0x0100000018184824 */ /* 0x000fe200078e00ff */
[----:B------:R-:W-:-:S02]  /*1d10*/  @P6 LOP3.LUT R4, R4, R17, RZ, 0xfc, !PT ;  /* 0x0000001104046212 */ /* 0x000fc400078efcff */
[----:B------:R-:W-:Y:S02]  /*1d20*/  @P5 LOP3.LUT R5, R5, R18, RZ, 0xfc, !PT ;  /* 0x0000001205055212 */ /* 0x000fe400078efcff */
[----:B------:R-:W-:Y:S02]  /*1d30*/  @P0 LOP3.LUT R6, R6, R19, RZ, 0xfc, !PT ;  /* 0x0000001306060212 */ /* 0x000fe400078efcff */
[----:B------:R-:W-:-:S07]  /*1d40*/  @P4 LOP3.LUT R7, R7, R24, RZ, 0xfc, !PT ;  /* 0x0000001807074212 */ /* 0x000fce00078efcff */
.L_x_273:
[----:B------:R-:W-:Y:S05]  /*1d50*/  BSYNC.RECONVERGENT B0 ;  /* 0x0000000000007941 */ /* 0x000fea0003800200 */
.L_x_272:
[----:B------:R-:W1:Y:S01]  /*1d60*/  S2UR UR5, SR_CgaCtaId ;  /* 0x00000000000579c3 */ /* 0x000e620000008800 */
[----:B0-----:R-:W-:Y:S01]  /*1d70*/  LOP3.LUT R9, R14, 0x1c, RZ, 0xc0, !PT ;  /* 0x0000001c0e097812 */ /* 0x001fe200078ec0ff */
[----:B------:R-:W-:Y:S01]  /*1d80*/  VIADD R17, R13, 0x3 ;  /* 0x000000030d117836 */ /* 0x000fe20000000000 */
[----:B------:R-:W-:Y:S01]  /*1d90*/  UMOV UR4, 0x400 ;  /* 0x0000040000047882 */ /* 0x000fe20000000000 */
[----:B------:R-:W-:Y:S02]  /*1da0*/  IMAD.SHL.U32 R8, R15, 0x4, RZ ;  /* 0x000000040f087824 */ /* 0x000fe400078e00ff */
[----:B------:R-:W-:Y:S01]  /*1db0*/  IMAD.IADD R9, R16, 0x1, R9 ;  /* 0x0000000110097824 */ /* 0x000fe200078e0209 */
[----:B------:R-:W-:-:S04]  /*1dc0*/  SHF.R.S32.HI R16, RZ, 0x1f, R17 ;  /* 0x0000001fff107819 */ /* 0x000fc80000011411 */
[----:B------:R-:W-:Y:S02]  /*1dd0*/  SHF.R.U32.HI R13, RZ, 0x5, R9 ;  /* 0x00000005ff0d7819 */ /* 0x000fe40000011609 */
[----:B------:R-:W-:Y:S02]  /*1de0*/  LEA.HI R16, R16, R17, RZ, 0x2 ;  /* 0x0000001110107211 */ /* 0x000fe400078f10ff */
[----:B------:R-:W-:-:S03]  /*1df0*/  LOP3.LUT R8, R8, 0xc, R13, 0x78, !PT ;  /* 0x0000000c08087812 */ /* 0x000fc600078e780d */
[----:B------:R-:W-:Y:S01]  /*1e00*/  IMAD.SHL.U32 R16, R16, 0x80, RZ ;  /* 0x0000008010107824 */ /* 0x000fe200078e00ff */
[----:B------:R-:W-:-:S04]  /*1e10*/  LOP3.LUT R8, R8, R9, RZ, 0x3c, !PT ;  /* 0x0000000908087212 */ /* 0x000fc800078e3cff */
[----:B------:R-:W-:Y:S01]  /*1e20*/  LOP3.LUT R9, R16, 0xfffffe00, RZ, 0xc0, !PT ;  /* 0xfffffe0010097812 */ /* 0x000fe200078ec0ff */
[----:B-1----:R-:W-:Y:S01]  /*1e30*/  ULEA UR4, UR5, UR4, 0x18 ;  /* 0x0000000405047291 */ /* 0x002fe2000f8ec0ff */
[----:B------:R-:W-:Y:S02]  /*1e40*/  IMAD R8, R15, 0x800, R8 ;  /* 0x000008000f087824 */ /* 0x000fe400078e0208 */
[----:B------:R-:W-:-:S06]  /*1e50*/  ISETP.GE.AND P0, PT, R12, R9, PT ;  /* 0x000000090c00720c */ /* 0x000fcc0003f06270 */
[----:B-----5:R0:W-:Y:S04]  /*1e60*/  STS [R8+UR4], R4 ;  /* 0x0000000408007988 */ /* 0x0201e80008000804 */
[----:B------:R0:W-:Y:S04]  /*1e70*/  STS [R8+UR4+0x200], R5 ;  /* 0x0002000508007988 */ /* 0x0001e80008000804 */
[----:B------:R0:W-:Y:S04]  /*1e80*/  STS [R8+UR4+0x400], R6 ;  /* 0x0004000608007988 */ /* 0x0001e80008000804 */
[----:B------:R0:W-:Y:S01]  /*1e90*/  STS [R8+UR4+0x600], R7 ;  /* 0x0006000708007988 */ /* 0x0001e20008000804 */
[----:B------:R-:W-:Y:S06]  /*1ea0*/  BAR.SYNC.DEFER_BLOCKING 0x0 ;  /* 0x0000000000007b1d */ /* 0x000fec0000010000 */
[----:B------:R-:W-:Y:S05]  /*1eb0*/  @P0 EXIT ;  /* 0x000000000000094d */ /* 0x000fea0003800000 */
[----:B------:R-:W-:Y:S01]  /*1ec0*/  IADD3 R10, PT, PT, R11, 0x3, -R10 ;  /* 0x000000030b0a7810 */ /* 0x000fe20007ffe80a */
[C---:B0-----:R-:W-:Y:S01]  /*1ed0*/  VIADD R6, R12.reuse, 0x4 ;  /* 0x000000040c067836 */ /* 0x041fe20000000000 */
[----:B------:R-:W-:Y:S01]  /*1ee0*/  SHF.R.U32.HI R5, RZ, 0x1, R2 ;  /* 0x00000001ff057819 */ /* 0x000fe20000011602 */
[C---:B------:R-:W-:Y:S01]  /*1ef0*/  VIADD R8, R12.reuse, 0x8 ;  /* 0x000000080c087836 */ /* 0x040fe20000000000 */
[----:B------:R-:W0:Y:S01]  /*1f00*/  LDS R2, [UR4+0x2080] ;  /* 0x00208004ff027984 */ /* 0x000e220008000800 */
[----:B------:R-:W-:Y:S01]  /*1f10*/  VIADD R11, R12, 0xc ;  /* 0x0000000c0c0b7836 */ /* 0x000fe20000000000 */
[----:B------:R-:W-:Y:S01]  /*1f20*/  LOP3.LUT R5, R14, 0xc, R5, 0x48, !PT ;  /* 0x0000000c0e057812 */ /* 0x000fe200078e4805 */
[----:B------:R-:W0:Y:S01]  /*1f30*/  LDCU UR5, c[0x0][0x394] ;  /* 0x00007280ff0577ac */ /* 0x000e220008000800 */
[--C-:B------:R-:W-:Y:S01]  /*1f40*/  SHF.R.U32.HI R4, RZ, 0x9, R6.reuse ;  /* 0x00000009ff047819 */ /* 0x100fe20000011606 */
[----:B------:R-:W-:Y:S01]  /*1f50*/  IMAD.SHL.U32 R3, R3, 0x2000, RZ ;  /* 0x0000200003037824 */ /* 0x000fe200078e00ff */
[----:B------:R-:W-:Y:S01]  /*1f60*/  SHF.R.U32.HI R7, RZ, 0x5, R6 ;  /* 0x00000005ff077819 */ /* 0x000fe20000011606 */
[----:B------:R-:W1:Y:S01]  /*1f70*/  LDCU.64 UR8, c[0x0][0x3a0] ;  /* 0x00007400ff0877ac */ /* 0x000e620008000a00 */
[----:B------:R-:W-:-:S02]  /*1f80*/  SHF.R.U32.HI R9, RZ, 0x9, R8 ;  /* 0x00000009ff097819 */ /* 0x000fc40000011608 */
[----:B------:R-:W-:Y:S02]  /*1f90*/  SHF.R.U32.HI R14, RZ, 0x5, R8 ;  /* 0x00000005ff0e7819 */ /* 0x000fe40000011608 */
[--C-:B------:R-:W-:Y:S02]  /*1fa0*/  SHF.R.U32.HI R13, RZ, 0x9, R11.reuse ;  /* 0x00000009ff0d7819 */ /* 0x100fe4000001160b */
[----:B------:R-:W-:Y:S02]  /*1fb0*/  SHF.R.U32.HI R16, RZ, 0x5, R11 ;  /* 0x00000005ff107819 */ /* 0x000fe4000001160b */
        /* <DEDUP_REMOVED lines=12> */
[----:B------:R-:W-:-:S03]  /*2080*/  SHF.R.S32.HI R9, RZ, 0x1f, R10 ;  /* 0x0000001fff097819 */ /* 0x000fc6000001140a */
[----:B------:R-:W-:Y:S01]  /*2090*/  LDS R5, [R5+UR4] ;  /* 0x0000000405057984 */ /* 0x000fe20008000800 */
[----:B------:R-:W-:-:S03]  /*20a0*/  LEA.HI R9, R9, R10, RZ, 0x2 ;  /* 0x0000000a09097211 */ /* 0x000fc600078f10ff */
[----:B------:R-:W-:Y:S01]  /*20b0*/  LDS R6, [R6+UR4] ;  /* 0x0000000406067984 */ /* 0x000fe20008000800 */
[----:B------:R-:W-:-:S03]  /*20c0*/  SHF.R.U32.HI R9, RZ, 0x2, R9 ;  /* 0x00000002ff097819 */ /* 0x000fc60000011609 */
[----:B------:R-:W2:Y:S02]  /*20d0*/  LDS R7, [R7+UR4] ;  /* 0x0000000407077984 */ /* 0x000ea40008000800 */
[----:B------:R-:W-:Y:S02]  /*20e0*/  IMAD R9, R9, R0, RZ ;  /* 0x0000000009097224 */ /* 0x000fe400078e02ff */
[----:B0-----:R-:W-:Y:S02]  /*20f0*/  IMAD R0, R2, UR5, RZ ;  /* 0x0000000502007c24 */ /* 0x001fe4000f8e02ff */
[----:B------:R-:W-:-:S05]  /*2100*/  IMAD.SHL.U32 R8, R9, 0x200, RZ ;  /* 0x0000020009087824 */ /* 0x000fca00078e00ff */
[----:B------:R-:W-:Y:S02]  /*2110*/  IADD3 R9, P0, P1, R8, R3, R12 ;  /* 0x0000000308097210 */ /* 0x000fe4000791e00c */
[----:B------:R-:W-:Y:S02]  /*2120*/  SHF.R.S32.HI R3, RZ, 0x1f, R3 ;  /* 0x0000001fff037819 */ /* 0x000fe40000011403 */
[----:B------:R-:W-:-:S04]  /*2130*/  SHF.R.S32.HI R8, RZ, 0x1f, R8 ;  /* 0x0000001fff087819 */ /* 0x000fc80000011408 */
[----:B------:R-:W-:Y:S02]  /*2140*/  IADD3.X R3, PT, PT, R8, R3, RZ, P0, P1 ;  /* 0x0000000308037210 */ /* 0x000fe400007e24ff */
[--C-:B-1----:R-:W-:Y:S02]  /*2150*/  IADD3 R2, P0, P1, R9, UR8, R0.reuse ;  /* 0x0000000809027c10 */ /* 0x102fe4000f91e000 */
[----:B------:R-:W-:-:S04]  /*2160*/  SHF.R.S32.HI R0, RZ, 0x1f, R0 ;  /* 0x0000001fff007819 */ /* 0x000fc80000011400 */
[----:B------:R-:W-:-:S05]  /*2170*/  IADD3.X R3, PT, PT, R3, UR9, R0, P0, P1 ;  /* 0x0000000903037c10 */ /* 0x000fca00087e2400 */
[----:B--2---:R-:W-:Y:S01]  /*2180*/  STG.E.128 desc[UR6][R2.64], R4 ;  /* 0x0000000402007986 */ /* 0x004fe2000c101d06 */
[----:B------:R-:W-:Y:S05]  /*2190*/  EXIT ;  /* 0x000000000000794d */ /* 0x000fea0003800000 */
.L_x_275:
        /* <DEDUP_REMOVED lines=14> */
.L_x_397:


//--------------------- .text._Z57mx_block_rearrange_2d_K_groups_rowmajor_vectorized_kernelPKhiiiiPKiPhii --------------------------
	.section	.text._Z57mx_block_rearrange_2d_K_groups_rowmajor_vectorized_kernelPKhiiiiPKiPhii,"ax",@progbits
	.align	128
        .global         _Z57mx_block_rearrange_2d_K_groups_rowmajor_vectorized_kernelPKhiiiiPKiPhii
        .type           _Z57mx_block_rearrange_2d_K_groups_rowmajor_vectorized_kernelPKhiiiiPKiPhii,@function
        .size           _Z57mx_block_rearrange_2d_K_groups_rowmajor_vectorized_kernelPKhiiiiPKiPhii,(.L_x_398 - _Z57mx_block_rearrange_2d_K_groups_rowmajor_vectorized_kernelPKhiiiiPKiPhii)
        .other          _Z57mx_block_rearrange_2d_K_groups_rowmajor_vectorized_kernelPKhiiiiPKiPhii,@"STO_CUDA_ENTRY STV_DEFAULT"
_Z57mx_block_rearrange_2d_K_groups_rowmajor_vectorized_kernelPKhiiiiPKiPhii:
.text._Z57mx_block_rearrange_2d_K_groups_rowmajor_vectorized_kernelPKhiiiiPKiPhii:
        /* <DEDUP_REMOVED lines=24> */
.L_x_278:
        /* <DEDUP_REMOVED lines=20> */
.L_x_280:
        /* <DEDUP_REMOVED lines=56> */
.L_x_279:
        /* <DEDUP_REMOVED lines=45> */
.L_x_281:
        /* <DEDUP_REMOVED lines=8> */
[----:B------:R-:W1:Y:S04]  /*0990*/  LDG.E.CONSTANT R8, desc[UR6][R8.64+-0x4] ;  /* 0xfffffc0608087981 */ /* 0x000e68000c1e9900 */
[----:B------:R-:W1:Y:S04]  /*09a0*/  LDG.E.CONSTANT R10, desc[UR6][R2.64] ;  /* 0x00000006020a7981 */ /* 0x000e68000c1e9900 */
[----:B------:R-:W2:Y:S01]  /*09b0*/  LDG.E.CONSTANT R7, desc[UR6][R2.64+0x4] ;  /* 0x0000040602077981 */ /* 0x000ea2000c1e9900 */
[----:B------:R-:W-:Y:S01]  /*09c0*/  MOV R13, 0x400 ;  /* 0x00000400000d7802 */ /* 0x000fe20000000f00 */
[----:B------:R-:W3:Y:S04]  /*09d0*/  S2R R14, SR_CgaCtaId ;  /* 0x00000000000e7919 */ /* 0x000ee80000008800 */
[----:B------:R-:W-:-:S05]  /*09e0*/  VIADD R13, R13, 0x800 ;  /* 0x000008000d0d7836 */ /* 0x000fca0000000000 */
[----:B---3--:R-:W-:-:S05]  /*09f0*/  LEA R13, R14, R13, 0x18 ;  /* 0x0000000d0e0d7211 */ /* 0x008fca00078ec0ff */
[C---:B------:R-:W-:Y:S02]  /*0a00*/  IMAD R13, R4.reuse, 0x4, R13 ;  /* 0x00000004040d7824 */ /* 0x040fe400078e020d */
[----:B------:R-:W-:Y:S01]  /*0a10*/  VIADD R4, R4, 0x2 ;  /* 0x0000000204047836 */ /* 0x000fe20000000000 */
[----:B-1----:R-:W-:Y:S02]  /*0a20*/  IADD3 R11, PT, PT, R10, 0x3, -R8 ;  /* 0x000000030a0b7810 */ /* 0x002fe40007ffe808 */
[----:B--2---:R-:W-:Y:S02]  /*0a30*/  IADD3 R7, PT, PT, R7, 0x3, -R10 ;  /* 0x0000000307077810 */ /* 0x004fe40007ffe80a */
        /* <DEDUP_REMOVED lines=8> */
.L_x_282:
[----:B------:R-:W-:Y:S05]  /*0ac0*/  @P1 BRA `(.L_x_277) ;  /* 0x00000000003c1947 */ /* 0x000fea0003800000 */
[----:B------:R-:W3:Y:S02]  /*0ad0*/  LDC.64 R8, c[0x0][0x398] ;  /* 0x0000e600ff087b82 */ /* 0x000ee40000000a00 */
[----:B---3--:R-:W-:-:S04]  /*0ae0*/  IMAD.WIDE R2, R4, 0x4, R8 ;  /* 0x0000000404027825 */ /* 0x008fc800078e0208 */
[----:B------:R-:W-:Y:S02]  /*0af0*/  IMAD.WIDE.U32 R8, R4, 0x4, R8 ;  /* 0x0000000404087825 */ /* 0x000fe400078e0008 */
[----:B------:R-:W3:Y:S04]  /*0b00*/  LDG.E.CONSTANT R2, desc[UR6][R2.64+-0x4] ;  /* 0xfffffc0602027981 */ /* 0x000ee8000c1e9900 */
[----:B------:R-:W3:Y:S01]  /*0b10*/  LDG.E.CONSTANT R9, desc[UR6][R8.64] ;  /* 0x0000000608097981 */ /* 0x000ee2000c1e9900 */
[----:B------:R-:W-:Y:S01]  /*0b20*/  MOV R10, 0x400 ;  /* 0x00000400000a7802 */ /* 0x000fe20000000f00 */
[----:B------:R-:W4:Y:S04]  /*0b30*/  S2R R12, SR_CgaCtaId ;  /* 0x00000000000c7919 */ /* 0x000f280000008800 */
[----:B-12---:R-:W-:-:S05]  /*0b40*/  VIADD R11, R10, 0x800 ;  /* 0x000008000a0b7836 */ /* 0x006fca0000000000 */
[----:B----4-:R-:W-:-:S05]  /*0b50*/  LEA R11, R12, R11, 0x18 ;  /* 0x0000000b0c0b7211 */ /* 0x010fca00078ec0ff */
[----:B------:R-:W-:Y:S01]  /*0b60*/  IMAD R4, R4, 0x4, R11 ;  /* 0x0000000404047824 */ /* 0x000fe200078e020b */
[----:B---3--:R-:W-:-:S04]  /*0b70*/  IADD3 R7, PT, PT, R9, 0x3, -R2 ;  /* 0x0000000309077810 */ /* 0x008fc80007ffe802 */
[----:B------:R-:W-:-:S04]  /*0b80*/  SHF.R.S32.HI R10, RZ, 0x1f, R7 ;  /* 0x0000001fff0a7819 */ /* 0x000fc80000011407 */
[----:B------:R-:W-:-:S04]  /*0b90*/  LEA.HI R7, R10, R7, RZ, 0x2 ;  /* 0x000000070a077211 */ /* 0x000fc800078f10ff */
[----:B------:R-:W-:-:S05]  /*0ba0*/  LEA.HI.SX32 R7, R7, R6, 0x1e ;  /* 0x0000000607077211 */ /* 0x000fca00078ff2ff */
[----:B------:R3:W-:Y:S02]  /*0bb0*/  STS [R4], R7 ;  /* 0x0000000704007388 */ /* 0x0007e40000000800 */
.L_x_277:
[----:B------:R-:W-:Y:S05]  /*0bc0*/  BSYNC.RECONVERGENT B0 ;  /* 0x0000000000007941 */ /* 0x000fea0003800200 */
.L_x_276:
[----:B------:R-:W4:Y:S01]  /*0bd0*/  LDCU UR4, c[0x0][0x3ac] ;  /* 0x00007580ff0477ac */ /* 0x000f220008000800 */
[----:B------:R-:W-:Y:S02]  /*0be0*/  IMAD.MOV.U32 R14, RZ, RZ, RZ ;  /* 0x000000ffff0e7224 */ /* 0x000fe400078e00ff */
[----:B---3--:R-:W-:Y:S01]  /*0bf0*/  IMAD.MOV.U32 R4, RZ, RZ, RZ ;  /* 0x000000ffff047224 */ /* 0x008fe200078e00ff */
[----:B----4-:R-:W-:Y:S01]  /*0c00*/  UISETP.GE.AND UP0, UPT, UR4, 0x1, UPT ;  /* 0x000000010400788c */ /* 0x010fe2000bf06270 */
[----:B------:R-:W-:Y:S08]  /*0c10*/  BAR.SYNC.DEFER_BLOCKING 0x0 ;  /* 0x0000000000007b1d */ /* 0x000ff00000010000 */
[----:B------:R-:W-:Y:S05]  /*0c20*/  BRA.U !UP0, `(.L_x_283) ;  /* 0x00000001087c7547 */ /* 0x000fea000b800000 */
[----:B------:R-:W3:Y:S01]  /*0c30*/  S2R R4, SR_CgaCtaId ;  /* 0x0000000000047919 */ /* 0x000ee20000008800 */
[----:B------:R-:W-:Y:S01]  /*0c40*/  MOV R3, 0x400 ;  /* 0x0000040000037802 */ /* 0x000fe20000000f00 */
[----:B------:R-:W-:Y:S02]  /*0c50*/  IMAD.MOV.U32 R7, RZ, RZ, RZ ;  /* 0x000000ffff077224 */ /* 0x000fe400078e00ff */
[----:B-12---:R-:W-:Y:S01]  /*0c60*/  IMAD.MOV.U32 R11, RZ, RZ, RZ ;  /* 0x000000ffff0b7224 */ /* 0x006fe200078e00ff */
[----:B---3--:R-:W-:Y:S01]  /*0c70*/  LEA R2, R4, R3, 0x18 ;  /* 0x0000000304027211 */ /* 0x008fe200078ec0ff */
[----:B------:R-:W-:-:S05]  /*0c80*/  VIADD R3, R3, 0x800 ;  /* 0x0000080003037836 */ /* 0x000fca0000000000 */
[----:B------:R-:W1:Y:S01]  /*0c90*/  LDS R2, [R2+0x800] ;  /* 0x0008000002027984 */ /* 0x000e620000000800 */
[----:B0-----:R-:W-:Y:S02]  /*0ca0*/  LEA R6, R4, R3, 0x18 ;  /* 0x0000000304067211 */ /* 0x001fe400078ec0ff */
[----:B-1----:R-:W-:-:S13]  /*0cb0*/  ISETP.LE.AND P0, PT, R2, UR8, PT ;  /* 0x0000000802007c0c */ /* 0x002fda000bf03270 */
[----:B------:R-:W-:Y:S05]  /*0cc0*/  @!P0 BRA `(.L_x_284) ;  /* 0x0000000000308947 */ /* 0x000fea0003800000 */
[----:B------:R-:W0:Y:S01]  /*0cd0*/  LDCU UR4, c[0x0][0x3ac] ;  /* 0x00007580ff0477ac */ /* 0x000e220008000800 */
[----:B------:R-:W-:Y:S01]  /*0ce0*/  NOP ;  /* 0x0000000000007918 */ /* 0x000fe20000000000 */
.L_x_285:
        /* <DEDUP_REMOVED lines=10> */
.L_x_284:
[----:B------:R-:W-:Y:S01]  /*0d90*/  ISETP.NE.AND P0, PT, R7, RZ, PT ;  /* 0x000000ff0700720c */ /* 0x000fe20003f05270 */
[----:B------:R-:W-:Y:S01]  /*0da0*/  IMAD.MOV.U32 R14, RZ, RZ, RZ ;  /* 0x000000ffff0e7224 */ /* 0x000fe200078e00ff */
[----:B------:R-:W-:Y:S01]  /*0db0*/  IADD3 R11, PT, PT, -R11, UR8, RZ ;  /* 0x000000080b0b7c10 */ /* 0x000fe2000fffe1ff */
[----:B------:R-:W-:-:S10]  /*0dc0*/  IMAD.MOV.U32 R4, RZ, RZ, RZ ;  /* 0x000000ffff047224 */ /* 0x000fd400078e00ff */
[----:B------:R-:W-:Y:S05]  /*0dd0*/  @!P0 BRA `(.L_x_283) ;  /* 0x0000000000108947 */ /* 0x000fea0003800000 */
[----:B------:R-:W0:Y:S02]  /*0de0*/  LDC.64 R2, c[0x0][0x398] ;  /* 0x0000e600ff027b82 */ /* 0x000e240000000a00 */
[----:B0-----:R-:W-:-:S05]  /*0df0*/  IMAD.WIDE.U32 R2, R7, 0x4, R2 ;  /* 0x0000000407027825 */ /* 0x001fca00078e0002 */
[----:B------:R3:W5:Y:S01]  /*0e00*/  LDG.E.CONSTANT R4, desc[UR6][R2.64+-0x4] ;  /* 0xfffffc0602047981 */ /* 0x000762000c1e9900 */
[----:B------:R-:W-:-:S07]  /*0e10*/  IMAD.MOV.U32 R14, RZ, RZ, R7 ;  /* 0x000000ffff0e7224 */ /* 0x000fce00078e0007 */
.L_x_283:
[----:B012---:R-:W0:Y:S02]  /*0e20*/  LDC.64 R6, c[0x0][0x398] ;  /* 0x0000e600ff067b82 */ /* 0x007e240000000a00 */
[----:B0-----:R-:W-:-:S05]  /*0e30*/  IMAD.WIDE.U32 R8, R14, 0x4, R6 ;  /* 0x000000040e087825 */ /* 0x001fca00078e0006 */
[----:B------:R-:W2:Y:S01]  /*0e40*/  LDG.E.CONSTANT R13, desc[UR6][R8.64] ;  /* 0x00000006080d7981 */ /* 0x000ea2000c1e9900 */
[----:B---3-5:R-:W-:-:S05]  /*0e50*/  IMAD R2, R11, 0x4, R4 ;  /* 0x000000040b027824 */ /* 0x028fca00078e0204 */
        /* <DEDUP_REMOVED lines=10> */
[----:B0-----:R-:W2:Y:S02]  /*0f00*/  LDG.E.CONSTANT R8, desc[UR6][R8.64] ;  /* 0x0000000608087981 */ /* 0x001ea4000c1e9900 */
[----:B--2---:R-:W-:-:S05]  /*0f10*/  VIADD R10, R8, 0x3 ;  /* 0x00000003080a7836 */ /* 0x004fca0000000000 */
[----:B------:R-:W-:-:S04]  /*0f20*/  SHF.R.S32.HI R15, RZ, 0x1f, R10 ;  /* 0x0000001fff0f7819 */ /* 0x000fc8000001140a */
[----:B------:R-:W-:Y:S01]  /*0f30*/  LEA.HI R10, R15, R10, RZ, 0x2 ;  /* 0x0000000a0f0a7211 */ /* 0x000fe200078f10ff */
[----:B------:R-:W-:-:S03]  /*0f40*/  IMAD.MOV.U32 R15, RZ, RZ, 0x1 ;  /* 0x00000001ff0f7424 */ /* 0x000fc600078e00ff */
[----:B------:R-:W-:-:S07]  /*0f50*/  LOP3.LUT R10, R10, 0xfffffffc, RZ, 0xc0, !PT ;  /* 0xfffffffc0a0a7812 */ /* 0x000fce00078ec0ff */
.L_x_288:
        /* <DEDUP_REMOVED lines=13> */
.L_x_291:
        /* <DEDUP_REMOVED lines=48> */
.L_x_290:
        /* <DEDUP_REMOVED lines=36> */
.L_x_292:
        /* <DEDUP_REMOVED lines=14> */
[----:B--2---:R-:W-:-:S04]  /*1650*/  @P0 IADD3 R12, PT, PT, R12, 0x3, -R21 ;  /* 0x000000030c0c0810 */ /* 0x004fc80007ffe815 */
[----:B------:R-:W-:Y:S02]  /*1660*/  @P0 SHF.R.S32.HI R15, RZ, 0x1f, R12 ;  /* 0x0000001fff0f0819 */ /* 0x000fe4000001140c */
[----:B---3--:R-:W-:Y:S02]  /*1670*/  @P0 IADD3 R21, PT, PT, R21, 0x3, -R16 ;  /* 0x0000000315150810 */ /* 0x008fe40007ffe810 */
[----:B------:R-:W-:Y:S02]  /*1680*/  @P0 LEA.HI R15, R15, R12, RZ, 0x2 ;  /* 0x0000000c0f0f0211 */ /* 0x000fe400078f10ff */
[----:B------:R-:W-:Y:S02]  /*1690*/  @P0 SHF.R.S32.HI R14, RZ, 0x1f, R21 ;  /* 0x0000001fff0e0819 */ /* 0x000fe40000011415 */
[----:B----4-:R-:W-:Y:S02]  /*16a0*/  @!P1 IADD3 R12, PT, PT, R7, 0x3, -R8 ;  /* 0x00000003070c9810 */ /* 0x010fe40007ffe808 */
[----:B------:R-:W-:-:S02]  /*16b0*/  @P0 LEA.HI R14, R14, R21, RZ, 0x2 ;  /* 0x000000150e0e0211 */ /* 0x000fc400078f10ff */
[----:B------:R-:W-:Y:S02]  /*16c0*/  @P0 SHF.R.U32.HI R15, RZ, 0x2, R15 ;  /* 0x00000002ff0f0819 */ /* 0x000fe4000001160f */
[----:B------:R-:W-:Y:S02]  /*16d0*/  @!P1 SHF.R.S32.HI R17, RZ, 0x1f, R12 ;  /* 0x0000001fff119819 */ /* 0x000fe4000001140c */
[----:B------:R-:W-:Y:S02]  /*16e0*/  @P0 LEA.HI R15, R14, R15, RZ, 0x1e ;  /* 0x0000000f0e0f0211 */ /* 0x000fe400078ff0ff */
[----:B------:R-:W-:-:S03]  /*16f0*/  @!P1 LEA.HI R17, R17, R12, RZ, 0x2 ;  /* 0x0000000c11119211 */ /* 0x000fc600078f10ff */
[----:B------:R-:W-:Y:S01]  /*1700*/  @P0 IMAD R10, R15, 0x4, R10 ;  /* 0x000000040f0a0824 */ /* 0x000fe200078e020a */
[----:B------:R-:W-:-:S05]  /*1710*/  @!P1 LOP3.LUT R17, R17, 0xfffffffc, RZ, 0xc0, !PT ;  /* 0xfffffffc11119812 */ /* 0x000fca00078ec0ff */
[----:B------:R-:W-:-:S07]  /*1720*/  @!P1 IMAD.IADD R10, R10, 0x1, R17 ;  /* 0x000000010a0a9824 */ /* 0x000fce00078e0211 */
.L_x_289:
[----:B------:R-:W0:Y:S01]  /*1730*/  S2UR UR5, SR_CgaCtaId ;  /* 0x00000000000579c3 */ /* 0x000e220000008800 */
[----:B------:R-:W-:Y:S02]  /*1740*/  UMOV UR4, 0x400 ;  /* 0x0000040000047882 */ /* 0x000fe40000000000 */
[----:B0-----:R-:W-:-:S09]  /*1750*/  ULEA UR4, UR5, UR4, 0x18 ;  /* 0x0000000405047291 */ /* 0x001fd2000f8ec0ff */
[----:B------:R0:W-:Y:S03]  /*1760*/  STS [UR4+0x880], R10 ;  /* 0x0008800aff007988 */ /* 0x0001e60008000804 */
.L_x_287:
[----:B------:R-:W-:Y:S05]  /*1770*/  BSYNC.RECONVERGENT B0 ;  /* 0x0000000000007941 */ /* 0x000fea0003800200 */
.L_x_286:
[----:B------:R-:W1:Y:S01]  /*1780*/  LDCU.64 UR10, c[0x0][0x388] ;  /* 0x00007100ff0a77ac */ /* 0x000e620008000a00 */
[--C-:B------:R-:W-:Y:S01]  /*1790*/  IMAD R9, R5, 0x200, R0.reuse ;  /* 0x0000020005097824 */ /* 0x100fe200078e0200 */
[----:B------:R-:W-:Y:S01]  /*17a0*/  SHF.R.U32.HI R7, RZ, 0x5, R0 ;  /* 0x00000005ff077819 */ /* 0x000fe20000011600 */
[----:B------:R-:W-:Y:S01]  /*17b0*/  IMAD.SHL.U32 R6, R0, 0x10, RZ ;  /* 0x0000001000067824 */ /* 0x000fe200078e00ff */
[----:B------:R-:W-:Y:S01]  /*17c0*/  BSSY.RECONVERGENT B0, `(.L_x_293) ;  /* 0x0000027000007945 */ /* 0x000fe20003800200 */
[--C-:B------:R-:W-:Y:S01]  /*17d0*/  IMAD.IADD R12, R13, 0x1, -R2.reuse ;  /* 0x000000010d0c7824 */ /* 0x100fe200078e0a02 */
[----:B------:R-:W-:Y:S02]  /*17e0*/  SHF.R.S32.HI R3, RZ, 0x1f, R2 ;  /* 0x0000001fff037819 */ /* 0x000fe40000011402 */
[----:B------:R-:W-:Y:S02]  /*17f0*/  PRMT R8, RZ, 0x7610, R8 ;  /* 0x00007610ff087816 */ /* 0x000fe40000000008 */
[----:B0-----:R-:W-:-:S02]  /*1800*/  PRMT R10, RZ, 0x7610, R10 ;  /* 0x00007610ff0a7816 */ /* 0x001fc4000000000a */
[----:B------:R-:W-:Y:S02]  /*1810*/  PRMT R16, RZ, 0x7610, R16 ;  /* 0x00007610ff107816 */ /* 0x000fe40000000010 */
[----:B------:R-:W-:Y:S02]  /*1820*/  PRMT R17, RZ, 0x7610, R17 ;  /* 0x00007610ff117816 */ /* 0x000fe40000000011 */
[----:B------:R-:W-:Y:S01]  /*1830*/  LOP3.LUT R7, R7, 0x3, RZ, 0xc0, !PT ;  /* 0x0000000307077812 */ /* 0x000fe200078ec0ff */
[----:B------:R-:W-:Y:S01]  /*1840*/  BAR.SYNC.DEFER_BLOCKING 0x0 ;  /* 0x0000000000007b1d */ /* 0x000fe20000010000 */
[----:B-1----:R-:W-:Y:S01]  /*1850*/  ISETP.GE.AND P0, PT, R9, UR11, PT ;  /* 0x0000000b09007c0c */ /* 0x002fe2000bf06270 */
[----:B------:R-:W-:Y:S01]  /*1860*/  USHF.R.S32.HI UR8, URZ, 0x1f, UR10 ;  /* 0x0000001fff087899 */ /* 0x000fe2000801140a */
[----:B------:R-:W-:-:S11]  /*1870*/  LOP3.LUT R6, R6, 0x1f0, RZ, 0xc0, !PT ;  /* 0x000001f006067812 */ /* 0x000fd600078ec0ff */
[----:B------:R-:W-:Y:S05]  /*1880*/  @P0 BRA `(.L_x_294) ;  /* 0x0000000000680947 */ /* 0x000fea0003800000 */
[----:B------:R-:W0:Y:S01]  /*1890*/  LDCU.64 UR4, c[0x0][0x380] ;  /* 0x00007000ff0477ac */ /* 0x000e220008000a00 */
[----:B------:R-:W-:-:S04]  /*18a0*/  IMAD.WIDE.U32 R14, R9, UR10, R2 ;  /* 0x0000000a090e7c25 */ /* 0x000fc8000f8e0002 */
[----:B------:R-:W-:Y:S01]  /*18b0*/  IMAD R15, R9, UR8, R15 ;  /* 0x00000008090f7c24 */ /* 0x000fe2000f8e020f */
[----:B0-----:R-:W-:-:S04]  /*18c0*/  IADD3 R14, P1, PT, R14, UR4, RZ ;  /* 0x000000040e0e7c10 */ /* 0x001fc8000ff3e0ff */
[----:B------:R-:W-:Y:S02]  /*18d0*/  LOP3.LUT P0, RZ, R14, 0x3, RZ, 0xc0, !PT ;  /* 0x000000030eff7812 */ /* 0x000fe4000780c0ff */
[----:B------:R-:W-:Y:S02]  /*18e0*/  IADD3.X R15, PT, PT, R15, UR5, RZ, P1, !PT ;  /* 0x000000050f0f7c10 */ /* 0x000fe40008ffe4ff */
[----:B------:R-:W-:-:S13]  /*18f0*/  ISETP.LT.OR P0, PT, R12, 0x4, P0 ;  /* 0x000000040c00780c */ /* 0x000fda0000701670 */
[----:B------:R-:W-:Y:S05]  /*1900*/  @P0 BRA `(.L_x_295) ;  /* 0x0000000000180947 */ /* 0x000fea0003800000 */
[----:B------:R-:W2:Y:S02]  /*1910*/  LDG.E.CONSTANT R10, desc[UR6][R14.64] ;  /* 0x000000060e0a7981 */ /* 0x000ea4000c1e9900 */
[--C-:B--2---:R-:W-:Y:S02]  /*1920*/  SHF.R.U32.HI R8, RZ, 0x18, R10.reuse ;  /* 0x00000018ff087819 */ /* 0x104fe4000001160a */
[--C-:B------:R-:W-:Y:S02]  /*1930*/  SHF.R.U32.HI R16, RZ, 0x8, R10.reuse ;  /* 0x00000008ff107819 */ /* 0x100fe4000001160a */
[C---:B------:R-:W-:Y:S02]  /*1940*/  PRMT R17, R10.reuse, 0x7610, R17 ;  /* 0x000076100a117816 */ /* 0x040fe40000000011 */
[----:B------:R-:W-:Y:S01]  /*1950*/  PRMT R10, R10, 0x7632, R10 ;  /* 0x000076320a0a7816 */ /* 0x000fe2000000000a */
[----:B------:R-:W-:Y:S06]  /*1960*/  BRA `(.L_x_294) ;  /* 0x0000000000307947 */ /* 0x000fec0003800000 */
.L_x_295:
[C---:B------:R-:W-:Y:S02]  /*1970*/  ISETP.GE.AND P0, PT, R12.reuse, 0x1, PT ;  /* 0x000000010c00780c */ /* 0x040fe40003f06270 */
[C---:B------:R-:W-:Y:S02]  /*1980*/  ISETP.GE.AND P1, PT, R12.reuse, 0x2, PT ;  /* 0x000000020c00780c */ /* 0x040fe40003f26270 */
[C---:B------:R-:W-:Y:S02]  /*1990*/  ISETP.GE.AND P2, PT, R12.reuse, 0x3, PT ;  /* 0x000000030c00780c */ /* 0x040fe40003f46270 */
[----:B------:R-:W-:Y:S02]  /*19a0*/  ISETP.GE.AND P3, PT, R12, 0x4, PT ;  /* 0x000000040c00780c */ /* 0x000fe40003f66270 */
[----:B------:R-:W-:Y:S02]  /*19b0*/  PRMT R17, RZ, 0x7610, R17 ;  /* 0x00007610ff117816 */ /* 0x000fe40000000011 */
[----:B------:R-:W-:-:S02]  /*19c0*/  PRMT R16, RZ, 0x7610, R16 ;  /* 0x00007610ff107816 */ /* 0x000fc40000000010 */
[----:B------:R-:W-:Y:S02]  /*19d0*/  PRMT R10, RZ, 0x7610, R10 ;  /* 0x00007610ff0a7816 */ /* 0x000fe4000000000a */
[----:B------:R-:W-:Y:S01]  /*19e0*/  PRMT R8, RZ, 0x7610, R8 ;  /* 0x00007610ff087816 */ /* 0x000fe20000000008 */
[----:B------:R0:W5:Y:S04]  /*19f0*/  @P0 LDG.E.U8.CONSTANT R17, desc[UR6][R14.64] ;  /* 0x000000060e110981 */ /* 0x000168000c1e9100 */
[----:B------:R0:W5:Y:S04]  /*1a00*/  @P1 LDG.E.U8.CONSTANT R16, desc[UR6][R14.64+0x1] ;  /* 0x000001060e101981 */ /* 0x000168000c1e9100 */
[----:B------:R0:W5:Y:S04]  /*1a10*/  @P2 LDG.E.U8.CONSTANT R10, desc[UR6][R14.64+0x2] ;  /* 0x000002060e0a2981 */ /* 0x000168000c1e9100 */
[----:B------:R0:W5:Y:S02]  /*1a20*/  @P3 LDG.E.U8.CONSTANT R8, desc[UR6][R14.64+0x3] ;  /* 0x000003060e083981 */ /* 0x000164000c1e9100 */
.L_x_294:
[----:B------:R-:W-:Y:S05]  /*1a30*/  BSYNC.RECONVERGENT B0 ;  /* 0x0000000000007941 */ /* 0x000fea0003800200 */
.L_x_293:
[----:B------:R-:W1:Y:S01]  /*1a40*/  S2UR UR5, SR_CgaCtaId ;  /* 0x00000000000579c3 */ /* 0x000e620000008800 */
[----:B-----5:R-:W-:Y:S01]  /*1a50*/  LOP3.LUT R8, R8, 0xffff, RZ, 0xc0, !PT ;  /* 0x0000ffff08087812 */ /* 0x020fe200078ec0ff */
[----:B------:R-:W-:Y:S01]  /*1a60*/  UMOV UR4, 0x400 ;  /* 0x0000040000047882 */ /* 0x000fe20000000000 */
[----:B0-----:R-:W-:Y:S01]  /*1a70*/  LOP3.LUT R15, R10, 0xffff, RZ, 0xc0, !PT ;  /* 0x0000ffff0a0f7812 */ /* 0x001fe200078ec0ff */
[----:B------:R-:W-:Y:S01]  /*1a80*/  BSSY.RECONVERGENT B0, `(.L_x_296) ;  /* 0x000002f000007945 */ /* 0x000fe20003800200 */
[----:B------:R-:W-:Y:S02]  /*1a90*/  LOP3.LUT R16, R16, 0xffff, RZ, 0xc0, !PT ;  /* 0x0000ffff10107812 */ /* 0x000fe400078ec0ff */
[----:B------:R-:W-:Y:S02]  /*1aa0*/  LOP3.LUT R17, R17, 0xffff, RZ, 0xc0, !PT ;  /* 0x0000ffff11117812 */ /* 0x000fe400078ec0ff */
[----:B------:R-:W-:Y:S02]  /*1ab0*/  PRMT R8, R15, 0x3340, R8 ;  /* 0x000033400f087816 */ /* 0x000fe40000000008 */
[----:B------:R-:W-:-:S02]  /*1ac0*/  LOP3.LUT R15, R7, 0x380, R0, 0xf8, !PT ;  /* 0x00000380070f7812 */ /* 0x000fc400078ef800 */
[--C-:B------:R-:W-:Y:S02]  /*1ad0*/  PRMT R17, R17, 0x3340, R16.reuse ;  /* 0x0000334011117816 */ /* 0x100fe40000000010 */
[----:B------:R-:W-:Y:S01]  /*1ae0*/  PRMT R16, RZ, 0x7610, R16 ;  /* 0x00007610ff107816 */ /* 0x000fe20000000010 */
[----:B------:R-:W-:Y:S01]  /*1af0*/  IMAD R15, R15, 0x4, R6 ;  /* 0x000000040f0f7824 */ /* 0x000fe200078e0206 */
[----:B------:R-:W-:Y:S01]  /*1b00*/  PRMT R10, R17, 0x5410, R8 ;  /* 0x00005410110a7816 */ /* 0x000fe20000000008 */
[----:B------:R-:W-:Y:S01]  /*1b10*/  VIADD R17, R9, 0x80 ;  /* 0x0000008009117836 */ /* 0x000fe20000000000 */
[----:B------:R-:W-:Y:S01]  /*1b20*/  PRMT R18, RZ, 0x7610, R18 ;  /* 0x00007610ff127816 */ /* 0x000fe20000000012 */
[----:B------:R-:W-:Y:S01]  /*1b30*/  VIADD R8, R0, 0x80 ;  /* 0x0000008000087836 */ /* 0x000fe20000000000 */
[----:B------:R-:W-:Y:S02]  /*1b40*/  PRMT R19, RZ, 0x7610, R19 ;  /* 0x00007610ff137816 */ /* 0x000fe40000000013 */
[----:B------:R-:W-:Y:S01]  /*1b50*/  ISETP.GE.AND P0, PT, R17, UR11, PT ;  /* 0x0000000b11007c0c */ /* 0x000fe2000bf06270 */
[----:B-1----:R-:W-:Y:S01]  /*1b60*/  ULEA UR4, UR5, UR4, 0x18 ;  /* 0x0000000405047291 */ /* 0x002fe2000f8ec0ff */
[----:B------:R-:W-:-:S08]  /*1b70*/  PRMT R20, RZ, 0x7610, R20 ;  /* 0x00007610ff147816 */ /* 0x000fd00000000014 */
[----:B------:R0:W-:Y:S03]  /*1b80*/  STS [R15+UR4], R10 ;  /* 0x0000000a0f007988 */ /* 0x0001e60008000804 */
[----:B------:R-:W-:Y:S05]  /*1b90*/  @P0 BRA `(.L_x_297) ;  /* 0x0000000000740947 */ /* 0x000fea0003800000 */
[----:B------:R-:W1:Y:S01]  /*1ba0*/  LDCU.64 UR12, c[0x0][0x380] ;  /* 0x00007000ff0c77ac */ /* 0x000e620008000a00 */
[----:B------:R-:W-:Y:S01]  /*1bb0*/  IMAD.MOV.U32 R14, RZ, RZ, R2 ;  /* 0x000000ffff0e7224 */ /* 0x000fe200078e0002 */
[----:B------:R-:W-:Y:S01]  /*1bc0*/  ISETP.GT.AND P2, PT, R12, 0x3, PT ;  /* 0x000000030c00780c */ /* 0x000fe20003f44270 */
[----:B0-----:R-:W-:Y:S02]  /*1bd0*/  IMAD.MOV.U32 R15, RZ, RZ, R3 ;  /* 0x000000ffff0f7224 */ /* 0x001fe400078e0003 */
[----:B------:R-:W-:-:S04]  /*1be0*/  IMAD.WIDE.U32 R14, R17, UR10, R14 ;  /* 0x0000000a110e7c25 */ /* 0x000fc8000f8e000e */
[----:B------:R-:W-:Y:S01]  /*1bf0*/  IMAD R15, R17, UR8, R15 ;  /* 0x00000008110f7c24 */ /* 0x000fe2000f8e020f */
[----:B-1----:R-:W-:-:S04]  /*1c00*/  IADD3 R14, P1, PT, R14, UR12, RZ ;  /* 0x0000000c0e0e7c10 */ /* 0x002fc8000ff3e0ff */
[----:B------:R-:W-:Y:S02]  /*1c10*/  LOP3.LUT P0, RZ, R14, 0x3, RZ, 0xc0, !PT ;  /* 0x000000030eff7812 */ /* 0x000fe4000780c0ff */
[----:B------:R-:W-:-:S11]  /*1c20*/  IADD3.X R15, PT, PT, R15, UR13, RZ, P1, !PT ;  /* 0x0000000d0f0f7c10 */ /* 0x000fd60008ffe4ff */
[----:B------:R-:W-:Y:S05]  /*1c30*/  @!P0 BRA P2, `(.L_x_298) ;  /* 0x0000000000388947 */ /* 0x000fea0001000000 */
[C---:B------:R-:W-:Y:S02]  /*1c40*/  ISETP.GE.AND P1, PT, R12.reuse, 0x2, PT ;  /* 0x000000020c00780c */ /* 0x040fe40003f26270 */
[C---:B------:R-:W-:Y:S02]  /*1c50*/  ISETP.GE.AND P2, PT, R12.reuse, 0x3, PT ;  /* 0x000000030c00780c */ /* 0x040fe40003f46270 */
[----:B------:R-:W-:Y:S02]  /*1c60*/  PRMT R19, RZ, 0x7610, R19 ;  /* 0x00007610ff137816 */ /* 0x000fe40000000013 */
[----:B------:R-:W-:Y:S02]  /*1c70*/  PRMT R18, RZ, 0x7610, R18 ;  /* 0x00007610ff127816 */ /* 0x000fe40000000012 */
[----:B------:R-:W-:Y:S02]  /*1c80*/  ISETP.GE.AND P0, PT, R12, 0x1, PT ;  /* 0x000000010c00780c */ /* 0x000fe40003f06270 */
[----:B------:R-:W-:-:S03]  /*1c90*/  PRMT R20, RZ, 0x7610, R20 ;  /* 0x00007610ff147816 */ /* 0x000fc60000000014 */
[----:B------:R1:W5:Y:S04]  /*1ca0*/  @P1 LDG.E.U8.CONSTANT R19, desc[UR6][R14.64+0x1] ;  /* 0x000001060e131981 */ /* 0x000368000c1e9100 */
[----:B------:R1:W5:Y:S04]  /*1cb0*/  @P2 LDG.E.U8.CONSTANT R18, desc[UR6][R14.64+0x2] ;  /* 0x000002060e122981 */ /* 0x000368000c1e9100 */
[----:B------:R1:W5:Y:S01]  /*1cc0*/  @P0 LDG.E.U8.CONSTANT R20, desc[UR6][R14.64] ;  /* 0x000000060e140981 */ /* 0x000362000c1e9100 */
[----:B------:R-:W-:Y:S02]  /*1cd0*/  ISETP.GE.AND P0, PT, R12, 0x4, PT ;  /* 0x000000040c00780c */ /* 0x000fe40003f06270 */
[----:B------:R-:W-:-:S11]  /*1ce0*/  PRMT R16, RZ, 0x7610, R16 ;  /* 0x00007610ff107816 */ /* 0x000fd60000000010 */
[----:B-1----:R-:W-:Y:S05]  /*1cf0*/  @!P0 BRA `(.L_x_297) ;  /* 0x00000000001c8947 */ /* 0x002fea0003800000 */
[----:B------:R1:W5:Y:S01]  /*1d00*/  LDG.E.U8.CONSTANT R16, desc[UR6][R14.64+0x3] ;  /* 0x000003060e107981 */ /* 0x000362000c1e9100 */
[----:B------:R-:W-:Y:S05]  /*1d10*/  BRA `(.L_x_297) ;  /* 0x0000000000147947 */ /* 0x000fea0003800000 */
.L_x_298:
[----:B------:R-:W2:Y:S02]  /*1d20*/  LDG.E.CONSTANT R14, desc[UR6][R14.64] ;  /* 0x000000060e0e7981 */ /* 0x000ea4000c1e9900 */
[--C-:B--2---:R-:W-:Y:S02]  /*1d30*/  SHF.R.U32.HI R16, RZ, 0x18, R14.reuse ;  /* 0x00000018ff107819 */ /* 0x104fe4000001160e */
[----:B------:R-:W-:Y:S02]  /*1d40*/  SHF.R.U32.HI R19, RZ, 0x8, R14 ;  /* 0x00000008ff137819 */ /* 0x000fe4000001160e */
[C---:B------:R-:W-:Y:S02]  /*1d50*/  PRMT R20, R14.reuse, 0x7610, R20 ;  /* 0x000076100e147816 */ /* 0x040fe40000000014 */
[----:B------:R-:W-:-:S07]  /*1d60*/  PRMT R18, R14, 0x7632, R18 ;  /* 0x000076320e127816 */ /* 0x000fce0000000012 */
.L_x_297:
[----:B------:R-:W-:Y:S05]  /*1d70*/  BSYNC.RECONVERGENT B0 ;  /* 0x0000000000007941 */ /* 0x000fea0003800200 */
.L_x_296:
[----:B-----5:R-:W-:Y:S01]  /*1d80*/  LOP3.LUT R16, R16, 0xffff, RZ, 0xc0, !PT ;  /* 0x0000ffff10107812 */ /* 0x020fe200078ec0ff */
[----:B------:R-:W-:Y:S01]  /*1d90*/  VIADD R17, R9, 0x100 ;  /* 0x0000010009117836 */ /* 0x000fe20000000000 */
[----:B01----:R-:W-:Y:S01]  /*1da0*/  LOP3.LUT R15, R18, 0xffff, RZ, 0xc0, !PT ;  /* 0x0000ffff120f7812 */ /* 0x003fe200078ec0ff */
[----:B------:R-:W-:Y:S01]  /*1db0*/  BSSY.RECONVERGENT B0, `(.L_x_299) ;  /* 0x000002d000007945 */ /* 0x000fe20003800200 */
[----:B------:R-:W-:Y:S01]  /*1dc0*/  LOP3.LUT R19, R19, 0xffff, RZ, 0xc0, !PT ;  /* 0x0000ffff13137812 */ /* 0x000fe200078ec0ff */
[----:B------:R-:W-:Y:S01]  /*1dd0*/  VIADD R10, R0, 0x100 ;  /* 0x00000100000a7836 */ /* 0x000fe20000000000 */
[----:B------:R-:W-:Y:S02]  /*1de0*/  LOP3.LUT R20, R20, 0xffff, RZ, 0xc0, !PT ;  /* 0x0000ffff14147812 */ /* 0x000fe400078ec0ff */
[----:B------:R-:W-:Y:S02]  /*1df0*/  PRMT R16, R15, 0x3340, R16 ;  /* 0x000033400f107816 */ /* 0x000fe40000000010 */
[----:B------:R-:W-:-:S02]  /*1e00*/  LOP3.LUT R15, R7, 0x780, R8, 0xf8, !PT ;  /* 0x00000780070f7812 */ /* 0x000fc400078ef808 */
[----:B------:R-:W-:Y:S02]  /*1e10*/  PRMT R19, R20, 0x3340, R19 ;  /* 0x0000334014137816 */ /* 0x000fe40000000013 */
[----:B------:R-:W-:Y:S01]  /*1e20*/  ISETP.GE.AND P0, PT, R17, UR11, PT ;  /* 0x0000000b11007c0c */ /* 0x000fe2000bf06270 */
[----:B------:R-:W-:Y:S01]  /*1e30*/  IMAD R15, R15, 0x4, R6 ;  /* 0x000000040f0f7824 */ /* 0x000fe200078e0206 */
[----:B------:R-:W-:Y:S02]  /*1e40*/  PRMT R16, R19, 0x5410, R16 ;  /* 0x0000541013107816 */ /* 0x000fe40000000010 */
[----:B------:R-:W-:Y:S02]  /*1e50*/  PRMT R18, RZ, 0x7610, R18 ;  /* 0x00007610ff127816 */ /* 0x000fe40000000012 */
[----:B------:R-:W-:Y:S01]  /*1e60*/  PRMT R19, RZ, 0x7610, R19 ;  /* 0x00007610ff137816 */ /* 0x000fe20000000013 */
[----:B------:R0:W-:Y:S01]  /*1e70*/  STS [R15+UR4], R16 ;  /* 0x000000100f007988 */ /* 0x0001e20008000804 */
[----:B------:R-:W-:-:S02]  /*1e80*/  PRMT R20, RZ, 0x7610, R20 ;  /* 0x00007610ff147816 */ /* 0x000fc40000000014 */
[----:B------:R-:W-:-:S03]  /*1e90*/  PRMT R21, RZ, 0x7610, R21 ;  /* 0x00007610ff157816 */ /* 0x000fc60000000015 */
        /* <DEDUP_REMOVED lines=25> */
.L_x_301:
[----:B------:R-:W2:Y:S02]  /*2030*/  LDG.E.CONSTANT R14, desc[UR6][R14.64] ;  /* 0x000000060e0e7981 */ /* 0x000ea4000c1e9900 */
[--C-:B--2---:R-:W-:Y:S02]  /*2040*/  SHF.R.U32.HI R18, RZ, 0x18, R14.reuse ;  /* 0x00000018ff127819 */ /* 0x104fe4000001160e */
[----:B------:R-:W-:Y:S02]  /*2050*/  SHF.R.U32.HI R20, RZ, 0x8, R14 ;  /* 0x00000008ff147819 */ /* 0x000fe4000001160e */
[C---:B------:R-:W-:Y:S02]  /*2060*/  PRMT R21, R14.reuse, 0x7610, R21 ;  /* 0x000076100e157816 */ /* 0x040fe40000000015 */
[----:B------:R-:W-:-:S07]  /*2070*/  PRMT R19, R14, 0x7632, R19 ;  /* 0x000076320e137816 */ /* 0x000fce0000000013 */
.L_x_300:
[----:B------:R-:W-:Y:S05]  /*2080*/  BSYNC.RECONVERGENT B0 ;  /* 0x0000000000007941 */ /* 0x000fea0003800200 */
.L_x_299:
[----:B-----5:R-:W-:Y:S01]  /*2090*/  LOP3.LUT R18, R18, 0xffff, RZ, 0xc0, !PT ;  /* 0x0000ffff12127812 */ /* 0x020fe200078ec0ff */
[----:B------:R-:W-:Y:S01]  /*20a0*/  VIADD R9, R9, 0x180 ;  /* 0x0000018009097836 */ /* 0x000fe20000000000 */
[----:B------:R-:W-:Y:S01]  /*20b0*/  LOP3.LUT R19, R19, 0xffff, RZ, 0xc0, !PT ;  /* 0x0000ffff13137812 */ /* 0x000fe200078ec0ff */
[----:B------:R-:W-:Y:S01]  /*20c0*/  BSSY.RECONVERGENT B0, `(.L_x_302) ;  /* 0x000002a000007945 */ /* 0x000fe20003800200 */
[----:B------:R-:W-:Y:S02]  /*20d0*/  LOP3.LUT R20, R20, 0xffff, RZ, 0xc0, !PT ;  /* 0x0000ffff14147812 */ /* 0x000fe400078ec0ff */
[----:B------:R-:W-:Y:S02]  /*20e0*/  LOP3.LUT R21, R21, 0xffff, RZ, 0xc0, !PT ;  /* 0x0000ffff15157812 */ /* 0x000fe400078ec0ff */
[----:B01----:R-:W-:Y:S02]  /*20f0*/  LOP3.LUT R15, R7, 0x780, R10, 0xf8, !PT ;  /* 0x00000780070f7812 */ /* 0x003fe400078ef80a */
[----:B------:R-:W-:-:S02]  /*2100*/  PRMT R18, R19, 0x3340, R18 ;  /* 0x0000334013127816 */ /* 0x000fc40000000012 */
[----:B------:R-:W-:Y:S01]  /*2110*/  PRMT R21, R21, 0x3340, R20 ;  /* 0x0000334015157816 */ /* 0x000fe20000000014 */
[----:B------:R-:W-:Y:S01]  /*2120*/  IMAD R15, R15, 0x4, R6 ;  /* 0x000000040f0f7824 */ /* 0x000fe200078e0206 */
[----:B------:R-:W-:Y:S02]  /*2130*/  ISETP.GE.AND P0, PT, R9, UR11, PT ;  /* 0x0000000b09007c0c */ /* 0x000fe4000bf06270 */
        /* <DEDUP_REMOVED lines=8> */
[----:B------:R-:W-:Y:S01]  /*21c0*/  IMAD.WIDE.U32 R2, R9, UR10, R2 ;  /* 0x0000000a09027c25 */ /* 0x000fe2000f8e0002 */
[----:B------:R-:W-:-:S03]  /*21d0*/  ISETP.GT.AND P2, PT, R12, 0x3, PT ;  /* 0x000000030c00780c */ /* 0x000fc60003f44270 */
        /* <DEDUP_REMOVED lines=19> */
.L_x_304:
[----:B------:R-:W2:Y:S02]  /*2310*/  LDG.E.CONSTANT R2, desc[UR6][R2.64] ;  /* 0x0000000602027981 */ /* 0x000ea4000c1e9900 */
[--C-:B--2---:R-:W-:Y:S02]  /*2320*/  SHF.R.U32.HI R14, RZ, 0x18, R2.reuse ;  /* 0x00000018ff0e7819 */ /* 0x104fe40000011602 */
[----:B------:R-:W-:Y:S02]  /*2330*/  SHF.R.U32.HI R17, RZ, 0x8, R2 ;  /* 0x00000008ff117819 */ /* 0x000fe40000011602 */
[C---:B------:R-:W-:Y:S02]  /*2340*/  PRMT R19, R2.reuse, 0x7610, R19 ;  /* 0x0000761002137816 */ /* 0x040fe40000000013 */
[----:B------:R-:W-:-:S07]  /*2350*/  PRMT R16, R2, 0x7632, R16 ;  /* 0x0000763202107816 */ /* 0x000fce0000000010 */
.L_x_303:
[----:B------:R-:W-:Y:S05]  /*2360*/  BSYNC.RECONVERGENT B0 ;  /* 0x0000000000007941 */ /* 0x000fea0003800200 */
.L_x_302:
[----:B-1----:R-:W-:Y:S01]  /*2370*/  VIADD R2, R0, 0x180 ;  /* 0x0000018000027836 */ /* 0x002fe20000000000 */
[----:B-----5:R-:W-:Y:S01]  /*2380*/  LOP3.LUT R14, R14, 0xffff, RZ, 0xc0, !PT ;  /* 0x0000ffff0e0e7812 */ /* 0x020fe200078ec0ff */
[----:B0-----:R-:W-:Y:S01]  /*2390*/  IMAD.SHL.U32 R15, R0, 0x4, RZ ;  /* 0x00000004000f7824 */ /* 0x001fe200078e00ff */
[----:B------:R-:W-:Y:S01]  /*23a0*/  LOP3.LUT R3, R16, 0xffff, RZ, 0xc0, !PT ;  /* 0x0000ffff10037812 */ /* 0x000fe200078ec0ff */
[----:B------:R-:W0:Y:S01]  /*23b0*/  LDCU UR5, c[0x0][0x394] ;  /* 0x00007280ff0577ac */ /* 0x000e220008000800 */
[----:B------:R-:W-:Y:S01]  /*23c0*/  LOP3.LUT R17, R17, 0xffff, RZ, 0xc0, !PT ;  /* 0x0000ffff11117812 */ /* 0x000fe200078ec0ff */
[----:B------:R-:W-:Y:S01]  /*23d0*/  IMAD.SHL.U32 R5, R5, 0x4, RZ ;  /* 0x0000000405057824 */ /* 0x000fe200078e00ff */
[----:B------:R-:W-:Y:S01]  /*23e0*/  LOP3.LUT R12, R19, 0xffff, RZ, 0xc0, !PT ;  /* 0x0000ffff130c7812 */ /* 0x000fe200078ec0ff */
[----:B------:R-:W1:Y:S01]  /*23f0*/  LDCU.64 UR12, c[0x0][0x3a0] ;  /* 0x00007400ff0c77ac */ /* 0x000e620008000a00 */
[----:B------:R-:W-:Y:S01]  /*2400*/  LOP3.LUT R7, R7, 0x780, R2, 0xf8, !PT ;  /* 0x0000078007077812 */ /* 0x000fe200078ef802 */
[----:B------:R-:W-:Y:S01]  /*2410*/  IMAD.SHL.U32 R11, R11, 0x200, RZ ;  /* 0x000002000b0b7824 */ /* 0x000fe200078e00ff */
[----:B------:R-:W-:-:S02]  /*2420*/  PRMT R3, R3, 0x3340, R14 ;  /* 0x0000334003037816 */ /* 0x000fc4000000000e */
[----:B------:R-:W-:Y:S01]  /*2430*/  PRMT R12, R12, 0x3340, R17 ;  /* 0x000033400c0c7816 */ /* 0x000fe20000000011 */
[----:B------:R-:W-:Y:S01]  /*2440*/  IMAD R9, R7, 0x4, R6 ;  /* 0x0000000407097824 */ /* 0x000fe200078e0206 */
[----:B------:R-:W-:Y:S02]  /*2450*/  IADD3 R13, PT, PT, R13, 0x3, -R4 ;  /* 0x000000030d0d7810 */ /* 0x000fe40007ffe804 */
[----:B------:R-:W-:Y:S02]  /*2460*/  PRMT R12, R12, 0x5410, R3 ;  /* 0x000054100c0c7816 */ /* 0x000fe40000000003 */
[----:B------:R-:W-:Y:S02]  /*2470*/  SHF.R.S32.HI R16, RZ, 0x1f, R13 ;  /* 0x0000001fff107819 */ /* 0x000fe4000001140d */
[----:B------:R-:W-:Y:S01]  /*2480*/  LEA.HI R0, R0, R5, RZ, 0x19 ;  /* 0x0000000500007211 */ /* 0x000fe200078fc8ff */
[----:B------:R2:W-:Y:S01]  /*2490*/  STS [R9+UR4], R12 ;  /* 0x0000000c09007988 */ /* 0x0005e20008000804 */
[----:B------:R-:W-:-:S02]  /*24a0*/  LEA.HI R16, R16, R13, RZ, 0x2 ;  /* 0x0000000d10107211 */ /* 0x000fc400078f10ff */
[-C--:B------:R-:W-:Y:S01]  /*24b0*/  LEA.HI R8, R8, R5.reuse, RZ, 0x19 ;  /* 0x0000000508087211 */ /* 0x080fe200078fc8ff */
[----:B------:R-:W-:Y:S01]  /*24c0*/  BAR.SYNC.DEFER_BLOCKING 0x0 ;  /* 0x0000000000007b1d */ /* 0x000fe20000010000 */
[-C--:B------:R-:W-:Y:S01]  /*24d0*/  LEA.HI R2, R2, R5.reuse, RZ, 0x19 ;  /* 0x0000000502027211 */ /* 0x080fe200078fc8ff */
[----:B------:R-:W-:Y:S01]  /*24e0*/  IMAD.SHL.U32 R16, R16, 0x80, RZ ;  /* 0x0000008010107824 */ /* 0x000fe200078e00ff */
[----:B--2---:R-:W-:-:S04]  /*24f0*/  LEA.HI R9, R10, R5, RZ, 0x19 ;  /* 0x000000050a097211 */ /* 0x004fc800078fc8ff */
[----:B------:R-:W-:Y:S01]  /*2500*/  LOP3.LUT R16, R16, 0xfffffe00, RZ, 0xc0, !PT ;  /* 0xfffffe0010107812 */ /* 0x000fe200078ec0ff */
[----:B------:R-:W0:Y:S04]  /*2510*/  LDS R14, [UR4+0x880] ;  /* 0x00088004ff0e7984 */ /* 0x000e280008000800 */
[----:B------:R-:W2:Y:S04]  /*2520*/  LDS R7, [R15+UR4] ;  /* 0x000000040f077984 */ /* 0x000ea80008000800 */
[----:B------:R-:W3:Y:S04]  /*2530*/  LDS R6, [R15+UR4+0x200] ;  /* 0x000200040f067984 */ /* 0x000ee80008000800 */
[----:B------:R-:W4:Y:S04]  /*2540*/  LDS R4, [R15+UR4+0x400] ;  /* 0x000400040f047984 */ /* 0x000f280008000800 */
[----:B------:R1:W4:Y:S02]  /*2550*/  LDS R3, [R15+UR4+0x600] ;  /* 0x000600040f037984 */ /* 0x0003240008000800 */
[----:B-1----:R-:W-:Y:S01]  /*2560*/  LOP3.LUT R15, R15, 0x1fc, RZ, 0xc0, !PT ;  /* 0x000001fc0f0f7812 */ /* 0x002fe200078ec0ff */
[----:B0-----:R-:W-:-:S04]  /*2570*/  IMAD R11, R14, UR5, R11 ;  /* 0x000000050e0b7c24 */ /* 0x001fc8000f8e020b */
[C-C-:B------:R-:W-:Y:S02]  /*2580*/  IMAD R0, R16.reuse, R0, R11.reuse ;  /* 0x0000000010007224 */ /* 0x140fe400078e020b */
[C-C-:B------:R-:W-:Y:S02]  /*2590*/  IMAD R10, R16.reuse, R8, R11.reuse ;  /* 0x00000008100a7224 */ /* 0x140fe400078e020b */
[C-C-:B------:R-:W-:Y:S01]  /*25a0*/  IMAD R12, R16.reuse, R9, R11.reuse ;  /* 0x00000009100c7224 */ /* 0x140fe200078e020b */
[----:B------:R-:W-:Y:S01]  /*25b0*/  SHF.R.S32.HI R5, RZ, 0x1f, R0 ;  /* 0x0000001fff057819 */ /* 0x000fe20000011400 */
[----:B------:R-:W-:Y:S01]  /*25c0*/  IMAD R2, R16, R2, R11 ;  /* 0x0000000210027224 */ /* 0x000fe200078e020b */
[--C-:B------:R-:W-:Y:S02]  /*25d0*/  IADD3 R8, P4, P5, R0, UR12, R15.reuse ;  /* 0x0000000c00087c10 */ /* 0x100fe4000fd9e00f */
[----:B------:R-:W-:Y:S02]  /*25e0*/  SHF.R.S32.HI R0, RZ, 0x1f, R10 ;  /* 0x0000001fff007819 */ /* 0x000fe4000001140a */
[----:B------:R-:W-:-:S02]  /*25f0*/  IADD3 R10, P2, P3, R10, UR12, R15 ;  /* 0x0000000c0a0a7c10 */ /* 0x000fc4000fb5e00f */
[----:B------:R-:W-:Y:S02]  /*2600*/  SHF.R.S32.HI R13, RZ, 0x1f, R12 ;  /* 0x0000001fff0d7819 */ /* 0x000fe4000001140c */
[----:B------:R-:W-:Y:S02]  /*2610*/  IADD3.X R9, PT, PT, R5, UR13, RZ, P4, P5 ;  /* 0x0000000d05097c10 */ /* 0x000fe4000a7ea4ff */
[--C-:B------:R-:W-:Y:S02]  /*2620*/  IADD3 R12, P0, P1, R12, UR12, R15.reuse ;  /* 0x0000000c0c0c7c10 */ /* 0x100fe4000f91e00f */
[----:B------:R-:W-:Y:S01]  /*2630*/  IADD3 R14, P4, P5, R2, UR12, R15 ;  /* 0x0000000c020e7c10 */ /* 0x000fe2000fd9e00f */
[----:B--2---:R-:W-:Y:S01]  /*2640*/  STG.E desc[UR6][R8.64], R7 ;  /* 0x0000000708007986 */ /* 0x004fe2000c101906 */
[----:B------:R-:W-:Y:S02]  /*2650*/  SHF.R.S32.HI R2, RZ, 0x1f, R2 ;  /* 0x0000001fff027819 */ /* 0x000fe40000011402 */
[----:B------:R-:W-:-:S02]  /*2660*/  IADD3.X R11, PT, PT, R0, UR13, RZ, P2, P3 ;  /* 0x0000000d000b7c10 */ /* 0x000fc400097e64ff */
[----:B------:R-:W-:Y:S02]  /*2670*/  IADD3.X R13, PT, PT, R13, UR13, RZ, P0, P1 ;  /* 0x0000000d0d0d7c10 */ /* 0x000fe400087e24ff */
[----:B------:R-:W-:Y:S01]  /*2680*/  IADD3.X R15, PT, PT, R2, UR13, RZ, P4, P5 ;  /* 0x0000000d020f7c10 */ /* 0x000fe2000a7ea4ff */
[----:B---3--:R-:W-:Y:S04]  /*2690*/  STG.E desc[UR6][R10.64], R6 ;  /* 0x000000060a007986 */ /* 0x008fe8000c101906 */
[----:B----4-:R-:W-:Y:S04]  /*26a0*/  STG.E desc[UR6][R12.64], R4 ;  /* 0x000000040c007986 */ /* 0x010fe8000c101906 */
[----:B------:R-:W-:Y:S01]  /*26b0*/  STG.E desc[UR6][R14.64], R3 ;  /* 0x000000030e007986 */ /* 0x000fe2000c101906 */
[----:B------:R-:W-:Y:S05]  /*26c0*/  EXIT ;  /* 0x000000000000794d */ /* 0x000fea0003800000 */
.L_x_305:
        /* <DEDUP_REMOVED lines=11> */
.L_x_398:


//--------------------- .text._Z61mx_block_rearrange_2d_K_groups_colmajor_vectorized_16B_kernelPKhiiiiPKiPhii --------------------------
	.section	.text._Z61mx_block_rearrange_2d_K_groups_colmajor_vectorized_16B_kernelPKhiiiiPKiPhii,"ax",@progbits
	.align	128
        .global         _Z61mx_block_rearrange_2d_K_groups_colmajor_vectorized_16B_kernelPKhiiiiPKiPhii
        .type           _Z61mx_block_rearrange_2d_K_groups_colmajor_vectorized_16B_kernelPKhiiiiPKiPhii,@function
        .size           _Z61mx_block_rearrange_2d_K_groups_colmajor_vectorized_16B_kernelPKhiiiiPKiPhii,(.L_x_399 - _Z61mx_block_rearrange_2d_K_groups_colmajor_vectorized_16B_kernelPKhiiiiPKiPhii)
        .other          _Z61mx_block_rearrange_2d_K_groups_colmajor_vectorized_16B_kernelPKhiiiiPKiPhii,@"STO_CUDA_ENTRY STV_DEFAULT"
_Z61mx_block_rearrange_2d_K_groups_colmajor_vectorized_16B_kernelPKhiiiiPKiPhii:
.text._Z61mx_block_rearrange_2d_K_groups_colmajor_vectorized_16B_kernelPKhiiiiPKiPhii:
[----:B------:R-:W-:Y:S01]  /*0000*/  LDC R1, c[0x0][0x37c] ;  /* 0x0000df00ff017b82 */ /* 0x000fe20000000800 */
[----:B------:R-:W0:Y:S07]  /*0010*/  S2R R3, SR_TID.X ;  /* 0x0000000000037919 */ /* 0x000e2e0000002100 */
[----:B------:R-:W1:Y:S01]  /*0020*/  S2UR UR8, SR_CTAID.X ;  /* 0x00000000000879c3 */ /* 0x000e620000002500 */
[----:B------:R-:W2:Y:S01]  /*0030*/  LDCU.64 UR6, c[0x0][0x358] ;  /* 0x00006b00ff0677ac */ /* 0x000ea20008000a00 */
[----:B------:R-:W-:Y:S01]  /*0040*/  BSSY.RECONVERGENT B0, `(.L_x_306) ;  /* 0x00000ba000007945 */ /* 0x000fe20003800200 */
[----:B------:R-:W3:Y:S01]  /*0050*/  S2R R2, SR_CTAID.Y ;  /* 0x0000000000027919 */ /* 0x000ee20000002600 */
[----:B0-----:R-:W-:-:S02]  /*0060*/  ISETP.NE.AND P0, PT, R3, RZ, PT ;  /* 0x000000ff0300720c */ /* 0x001fc40003f05270 */
[----:B------:R-:W-:Y:S02]  /*0070*/  SHF.R.U32.HI R0, RZ, 0x5, R3 ;  /* 0x00000005ff007819 */ /* 0x000fe40000011603 */
[----:B------:R-:W-:-:S09]  /*0080*/  LOP3.LUT R15, R3, 0x1f, RZ, 0xc0, !PT ;  /* 0x0000001f030f7812 */ /* 0x000fd200078ec0ff */
        /* <DEDUP_REMOVED lines=13> */
[----:B------:R-:W-:-:S04]  /*0160*/  LEA.HI R7, R7, R6, RZ, 0x2 ;  /* 0x0000000607077211 */ /* 0x000fc800078f10ff */
[----:B------:R-:W-:Y:S01]  /*0170*/  SHF.R.S32.HI R8, RZ, 0x2, R7 ;  /* 0x00000002ff087819 */ /* 0x000fe20000011407 */
[----:B------:R-:W-:-:S04]  /*0180*/  IMAD.MOV.U32 R7, RZ, RZ, 0x1 ;  /* 0x00000001ff077424 */ /* 0x000fc800078e00ff */
[----:B------:R0:W-:Y:S03]  /*0190*/  STS [UR4+0x800], R8 ;  /* 0x00080008ff007988 */ /* 0x0001e60008000804 */
.L_x_308:
        /* <DEDUP_REMOVED lines=20> */
.L_x_310:
[----:B------:R-:W2:Y:S04]  /*02e0*/  LDG.E.CONSTANT R16, desc[UR6][R4.64+-0x10] ;  /* 0xfffff00604107981 */ /* 0x000ea8000c1e9900 */
[----:B------:R-:W2:Y:S04]  /*02f0*/  LDG.E.CONSTANT R21, desc[UR6][R4.64+-0xc] ;  /* 0xfffff40604157981 */ /* 0x000ea8000c1e9900 */
[----:B------:R-:W3:Y:S04]  /*0300*/  LDG.E.CONSTANT R18, desc[UR6][R4.64+-0x8] ;  /* 0xfffff80604127981 */ /* 0x000ee8000c1e9900 */
[----:B------:R-:W4:Y:S04]  /*0310*/  LDG.E.CONSTANT R25, desc[UR6][R4.64+-0x4] ;  /* 0xfffffc0604197981 */ /* 0x000f28000c1e9900 */
[----:B------:R-:W5:Y:S04]  /*0320*/  LDG.E.CONSTANT R14, desc[UR6][R4.64] ;  /* 0x00000006040e7981 */ /* 0x000f68000c1e9900 */
[----:B------:R-:W0:Y:S04]  /*0330*/  LDG.E.CONSTANT R17, desc[UR6][R4.64+0x4] ;  /* 0x0000040604117981 */ /* 0x000e28000c1e9900 */
        /* <DEDUP_REMOVED lines=18> */
[----:B------:R-:W-:Y:S01]  /*0460*/  SHF.R.S32.HI R23, RZ, 0x1f, R18 ;  /* 0x0000001fff177819 */ /* 0x000fe20000011412 */
[----:B------:R-:W-:Y:S01]  /*0470*/  STS [R11+-0x10], R16 ;  /* 0xfffff0100b007388 */ /* 0x000fe20000000800 */
[----:B0-----:R-:W-:Y:S02]  /*0480*/  IADD3 R8, PT, PT, R17, 0x3, -R14 ;  /* 0x0000000311087810 */ /* 0x001fe40007ffe80e */
[----:B------:R-:W-:-:S02]  /*0490*/  LEA.HI R27, R27, R22, RZ, 0x2 ;  /* 0x000000161b1b7211 */ /* 0x000fc400078f10ff */
[----:B------:R-:W-:Y:S02]  /*04a0*/  LEA.HI.SX32 R14, R21, R16, 0x1e ;  /* 0x00000010150e7211 */ /* 0x000fe400078ff2ff */
[----:B------:R-:W-:Y:S02]  /*04b0*/  IADD3 R20, PT, PT, R12, 0x3, -R17 ;  /* 0x000000030c147810 */ /* 0x000fe40007ffe811 */
[----:B------:R-:W-:Y:S01]  /*04c0*/  LEA.HI R23, R23, R18, RZ, 0x2 ;  /* 0x0000001217177211 */ /* 0x000fe200078f10ff */
        /* <DEDUP_REMOVED lines=8> */
[----:B------:R-:W-:Y:S02]  /*0550*/  IADD3 R13, PT, PT, R10, 0x3, -R13 ;  /* 0x000000030a0d7810 */ /* 0x000fe40007ffe80d */
[----:B------:R-:W-:Y:S01]  /*0560*/  LEA.HI R21, R21, R20, RZ, 0x2 ;  /* 0x0000001415157211 */ /* 0x000fe200078f10ff */
[----:B------:R-:W-:Y:S01]  /*0570*/  STS [R11+-0x4], R12 ;  /* 0xfffffc0c0b007388 */ /* 0x000fe20000000800 */
[----:B------:R-:W-:-:S02]  /*0580*/  SHF.R.S32.HI R23, RZ, 0x1f, R22 ;  /* 0x0000001fff177819 */ /* 0x000fc40000011416 */
        /* <DEDUP_REMOVED lines=13> */
.L_x_309:
        /* <DEDUP_REMOVED lines=15> */
[----:B------:R1:W4:Y:S04]  /*0750*/  LDG.E.CONSTANT R16, desc[UR6][R16.64] ;  /* 0x0000000610107981 */ /* 0x000328000c1e9900 */
[----:B------:R-:W3:Y:S04]  /*0760*/  LDG.E.CONSTANT R12, desc[UR6][R12.64] ;  /* 0x000000060c0c7981 */ /* 0x000ee8000c1e9900 */
[----:B------:R5:W5:Y:S04]  /*0770*/  LDG.E.CONSTANT R23, desc[UR6][R10.64+0xc] ;  /* 0x00000c060a177981 */ /* 0x000b68000c1e9900 */
[----:B------:R-:W5:Y:S01]  /*0780*/  LDG.E.CONSTANT R22, desc[UR6][R4.64+0x8] ;  /* 0x0000080604167981 */ /* 0x000f62000c1e9900 */
[----:B------:R-:W0:Y:S01]  /*0790*/  S2R R9, SR_CgaCtaId ;  /* 0x0000000000097919 */ /* 0x000e220000008800 */
[----:B--2---:R-:W-:-:S04]  /*07a0*/  IADD3 R14, PT, PT, R19, 0x3, -R14 ;  /* 0x00000003130e7810 */ /* 0x004fc80007ffe80e */
[----:B-1----:R-:W-:Y:S02]  /*07b0*/  SHF.R.S32.HI R17, RZ, 0x1f, R14 ;  /* 0x0000001fff117819 */ /* 0x002fe4000001140e */
[----:B----4-:R-:W-:Y:S02]  /*07c0*/  IADD3 R18, PT, PT, R16, 0x3, -R19 ;  /* 0x0000000310127810 */ /* 0x010fe40007ffe813 */
[----:B------:R-:W-:Y:S02]  /*07d0*/  LEA.HI R17, R17, R14, RZ, 0x2 ;  /* 0x0000000e11117211 */ /* 0x000fe400078f10ff */
[----:B------:R-:W-:Y:S02]  /*07e0*/  SHF.R.S32.HI R19, RZ, 0x1f, R18 ;  /* 0x0000001fff137819 */ /* 0x000fe40000011412 */
[----:B---3--:R-:W-:Y:S02]  /*07f0*/  IADD3 R21, PT, PT, R12, 0x3, -R21 ;  /* 0x000000030c157810 */ /* 0x008fe40007ffe815 */
[----:B------:R-:W-:-:S02]  /*0800*/  MOV R12, 0x400 ;  /* 0x00000400000c7802 */ /* 0x000fc40000000f00 */
[----:B------:R-:W-:Y:S02]  /*0810*/  LEA.HI R18, R19, R18, RZ, 0x2 ;  /* 0x0000001213127211 */ /* 0x000fe400078f10ff */
[----:B-----5:R-:W-:Y:S02]  /*0820*/  SHF.R.S32.HI R10, RZ, 0x1f, R21 ;  /* 0x0000001fff0a7819 */ /* 0x020fe40000011415 */
[----:B------:R-:W-:Y:S02]  /*0830*/  IADD3 R22, PT, PT, R23, 0x3, -R22 ;  /* 0x0000000317167810 */ /* 0x000fe40007ffe816 */
        /* <DEDUP_REMOVED lines=15> */
.L_x_311:
        /* <DEDUP_REMOVED lines=9> */
[----:B------:R-:W2:Y:S04]  /*09c0*/  LDG.E.CONSTANT R9, desc[UR6][R4.64] ;  /* 0x0000000604097981 */ /* 0x000ea8000c1e9900 */
[----:B------:R3:W4:Y:S01]  /*09d0*/  LDG.E.CONSTANT R6, desc[UR6][R4.64+0x4] ;  /* 0x0000040604067981 */ /* 0x000722000c1e9900 */
[----:B------:R-:W-:Y:S01]  /*09e0*/  MOV R14, 0x400 ;  /* 0x00000400000e7802 */ /* 0x000fe20000000f00 */
[----:B-1----:R-:W1:Y:S04]  /*09f0*/  S2R R17, SR_CgaCtaId ;  /* 0x0000000000117919 */ /* 0x002e680000008800 */
[----:B------:R-:W-:-:S05]  /*0a00*/  VIADD R14, R14, 0x800 ;  /* 0x000008000e0e7836 */ /* 0x000fca0000000000 */
[----:B-1----:R-:W-:-:S05]  /*0a10*/  LEA R14, R17, R14, 0x18 ;  /* 0x0000000e110e7211 */ /* 0x002fca00078ec0ff */
[C---:B---3--:R-:W-:Y:S02]  /*0a20*/  IMAD R5, R7.reuse, 0x4, R14 ;  /* 0x0000000407057824 */ /* 0x048fe400078e020e */
[----:B------:R-:W-:Y:S01]  /*0a30*/  VIADD R7, R7, 0x2 ;  /* 0x0000000207077836 */ /* 0x000fe20000000000 */
[----:B--2---:R-:W-:Y:S02]  /*0a40*/  IADD3 R12, PT, PT, R9, 0x3, -R10 ;  /* 0x00000003090c7810 */ /* 0x004fe40007ffe80a */
[----:B----4-:R-:W-:Y:S02]  /*0a50*/  IADD3 R6, PT, PT, R6, 0x3, -R9 ;  /* 0x0000000306067810 */ /* 0x010fe40007ffe809 */
        /* <DEDUP_REMOVED lines=8> */
.L_x_312:
[----:B------:R-:W-:Y:S05]  /*0ae0*/  @P1 BRA `(.L_x_307) ;  /* 0x00000000003c1947 */ /* 0x000fea0003800000 */
[----:B------:R-:W2:Y:S02]  /*0af0*/  LDC.64 R10, c[0x0][0x398] ;  /* 0x0000e600ff0a7b82 */ /* 0x000ea40000000a00 */
[----:B--2---:R-:W-:-:S04]  /*0b00*/  IMAD.WIDE R4, R7, 0x4, R10 ;  /* 0x0000000407047825 */ /* 0x004fc800078e020a */
[----:B------:R-:W-:Y:S02]  /*0b10*/  IMAD.WIDE.U32 R10, R7, 0x4, R10 ;  /* 0x00000004070a7825 */ /* 0x000fe400078e000a */
[----:B------:R-:W2:Y:S04]  /*0b20*/  LDG.E.CONSTANT R4, desc[UR6][R4.64+-0x4] ;  /* 0xfffffc0604047981 */ /* 0x000ea8000c1e9900 */
[----:B------:R-:W2:Y:S01]  /*0b30*/  LDG.E.CONSTANT R11, desc[UR6][R10.64] ;  /* 0x000000060a0b7981 */ /* 0x000ea2000c1e9900 */
[----:B------:R-:W-:Y:S01]  /*0b40*/  MOV R9, 0x400 ;  /* 0x0000040000097802 */ /* 0x000fe20000000f00 */
[----:B------:R-:W3:Y:S04]  /*0b50*/  S2R R13, SR_CgaCtaId ;  /* 0x00000000000d7919 */ /* 0x000ee80000008800 */
[----:B-1----:R-:W-:-:S05]  /*0b60*/  VIADD R12, R9, 0x800 ;  /* 0x00000800090c7836 */ /* 0x002fca0000000000 */
[----:B---3--:R-:W-:Y:S02]  /*0b70*/  LEA R12, R13, R12, 0x18 ;  /* 0x0000000c0d0c7211 */ /* 0x008fe400078ec0ff */
[----:B--2---:R-:W-:-:S04]  /*0b80*/  IADD3 R6, PT, PT, R11, 0x3, -R4 ;  /* 0x000000030b067810 */ /* 0x004fc80007ffe804 */
[----:B------:R-:W-:-:S04]  /*0b90*/  SHF.R.S32.HI R9, RZ, 0x1f, R6 ;  /* 0x0000001fff097819 */ /* 0x000fc80000011406 */
[----:B------:R-:W-:Y:S01]  /*0ba0*/  LEA.HI R9, R9, R6, RZ, 0x2 ;  /* 0x0000000609097211 */ /* 0x000fe200078f10ff */
[----:B------:R-:W-:-:S03]  /*0bb0*/  IMAD R6, R7, 0x4, R12 ;  /* 0x0000000407067824 */ /* 0x000fc600078e020c */
[----:B------:R-:W-:-:S05]  /*0bc0*/  LEA.HI.SX32 R9, R9, R8, 0x1e ;  /* 0x0000000809097211 */ /* 0x000fca00078ff2ff */
[----:B------:R3:W-:Y:S02]  /*0bd0*/  STS [R6], R9 ;  /* 0x0000000906007388 */ /* 0x0007e40000000800 */
.L_x_307:
[----:B------:R-:W-:Y:S05]  /*0be0*/  BSYNC.RECONVERGENT B0 ;  /* 0x0000000000007941 */ /* 0x000fea0003800200 */
.L_x_306:
[----:B------:R-:W4:Y:S01]  /*0bf0*/  LDCU UR4, c[0x0][0x3ac] ;  /* 0x00007580ff0477ac */ /* 0x000f220008000800 */
[----:B-1----:R-:W-:Y:S02]  /*0c00*/  IMAD.MOV.U32 R12, RZ, RZ, RZ ;  /* 0x000000ffff0c7224 */ /* 0x002fe400078e00ff */
[----:B0-2---:R-:W-:Y:S01]  /*0c10*/  IMAD.MOV.U32 R8, RZ, RZ, RZ ;  /* 0x000000ffff087224 */ /* 0x005fe200078e00ff */
[----:B----4-:R-:W-:Y:S01]  /*0c20*/  UISETP.GE.AND UP0, UPT, UR4, 0x1, UPT ;  /* 0x000000010400788c */ /* 0x010fe2000bf06270 */
[----:B------:R-:W-:Y:S08]  /*0c30*/  BAR.SYNC.DEFER_BLOCKING 0x0 ;  /* 0x0000000000007b1d */ /* 0x000ff00000010000 */
[----:B------:R-:W-:Y:S05]  /*0c40*/  BRA.U !UP0, `(.L_x_313) ;  /* 0x00000001087c7547 */ /* 0x000fea000b800000 */
[----:B---3--:R-:W0:Y:S01]  /*0c50*/  S2R R6, SR_CgaCtaId ;  /* 0x0000000000067919 */ /* 0x008e220000008800 */
[----:B------:R-:W-:Y:S01]  /*0c60*/  MOV R5, 0x400 ;  /* 0x0000040000057802 */ /* 0x000fe20000000f00 */
[----:B------:R-:W-:Y:S02]  /*0c70*/  IMAD.MOV.U32 R7, RZ, RZ, RZ ;  /* 0x000000ffff077224 */ /* 0x000fe400078e00ff */
[----:B------:R-:W-:Y:S01]  /*0c80*/  IMAD.MOV.U32 R9, RZ, RZ, RZ ;  /* 0x000000ffff097224 */ /* 0x000fe200078e00ff */
[----:B0-----:R-:W-:Y:S01]  /*0c90*/  LEA R4, R6, R5, 0x18 ;  /* 0x0000000506047211 */ /* 0x001fe200078ec0ff */
[----:B------:R-:W-:-:S05]  /*0ca0*/  VIADD R5, R5, 0x800 ;  /* 0x0000080005057836 */ /* 0x000fca0000000000 */
[----:B------:R-:W0:Y:S01]  /*0cb0*/  LDS R4, [R4+0x800] ;  /* 0x0008000004047984 */ /* 0x000e220000000800 */
[----:B------:R-:W-:Y:S02]  /*0cc0*/  LEA R6, R6, R5, 0x18 ;  /* 0x0000000506067211 */ /* 0x000fe400078ec0ff */
[----:B0-----:R-:W-:-:S13]  /*0cd0*/  ISETP.LE.AND P0, PT, R4, UR8, PT ;  /* 0x0000000804007c0c */ /* 0x001fda000bf03270 */
[----:B------:R-:W-:Y:S05]  /*0ce0*/  @!P0 BRA `(.L_x_314) ;  /* 0x0000000000308947 */ /* 0x000fea0003800000 */
[----:B------:R-:W0:Y:S01]  /*0cf0*/  LDCU UR4, c[0x0][0x3ac] ;  /* 0x00007580ff0477ac */ /* 0x000e220008000800 */
[----:B------:R-:W-:Y:S01]  /*0d00*/  NOP ;  /* 0x0000000000007918 */ /* 0x000fe20000000000 */
.L_x_315:
        /* <DEDUP_REMOVED lines=10> */
.L_x_314:
        /* <DEDUP_REMOVED lines=9> */
.L_x_313:
[----:B0-----:R-:W3:Y:S02]  /*0e40*/  LDC.64 R4, c[0x0][0x398] ;  /* 0x0000e600ff047b82 */ /* 0x001ee40000000a00 */
[----:B---3--:R-:W-:-:S05]  /*0e50*/  IMAD.WIDE.U32 R6, R12, 0x4, R4 ;  /* 0x000000040c067825 */ /* 0x008fca00078e0004 */
[----:B------:R-:W2:Y:S01]  /*0e60*/  LDG.E.CONSTANT R11, desc[UR6][R6.64] ;  /* 0x00000006060b7981 */ /* 0x000ea2000c1e9900 */
        /* <DEDUP_REMOVED lines=17> */
.L_x_318:
        /* <DEDUP_REMOVED lines=13> */
.L_x_321:
[----:B------:R-:W2:Y:S04]  /*1050*/  LDG.E.CONSTANT R18, desc[UR6][R6.64+-0x10] ;  /* 0xfffff00606127981 */ /* 0x000ea8000c1e9900 */
[----:B------:R-:W2:Y:S04]  /*1060*/  LDG.E.CONSTANT R19, desc[UR6][R6.64+-0xc] ;  /* 0xfffff40606137981 */ /* 0x000ea8000c1e9900 */
[----:B------:R-:W3:Y:S04]  /*1070*/  LDG.E.CONSTANT R13, desc[UR6][R6.64+-0x8] ;  /* 0xfffff806060d7981 */ /* 0x000ee8000c1e9900 */
[----:B------:R-:W4:Y:S04]  /*1080*/  LDG.E.CONSTANT R16, desc[UR6][R6.64+-0x4] ;  /* 0xfffffc0606107981 */ /* 0x000f28000c1e9900 */
[----:B------:R-:W5:Y:S04]  /*1090*/  LDG.E.CONSTANT R17, desc[UR6][R6.64] ;  /* 0x0000000606117981 */ /* 0x000f68000c1e9900 */
[----:B------:R-:W5:Y:S01]  /*10a0*/  LDG.E.CONSTANT R22, desc[UR6][R6.64+0xc] ;  /* 0x00000c0606167981 */ /* 0x000f62000c1e9900 */
[----:B--2---:R-:W-:-:S03]  /*10b0*/  IADD3 R24, PT, PT, R19, 0x3, -R18 ;  /* 0x0000000313187810 */ /* 0x004fc60007ffe812 */
[----:B------:R-:W2:Y:S01]  /*10c0*/  LDG.E.CONSTANT R18, desc[UR6][R6.64+0x4] ;  /* 0x0000040606127981 */ /* 0x000ea2000c1e9900 */
[----:B------:R-:W-:Y:S02]  /*10d0*/  SHF.R.S32.HI R23, RZ, 0x1f, R24 ;  /* 0x0000001fff177819 */ /* 0x000fe40000011418 */
[----:B---3--:R-:W-:Y:S02]  /*10e0*/  IADD3 R26, PT, PT, R13, 0x3, -R19 ;  /* 0x000000030d1a7810 */ /* 0x008fe40007ffe813 */
[----:B------:R-:W3:Y:S01]  /*10f0*/  LDG.E.CONSTANT R19, desc[UR6][R6.64+0x8] ;  /* 0x0000080606137981 */ /* 0x000ee2000c1e9900 */
[----:B------:R-:W-:Y:S02]  /*1100*/  LEA.HI R24, R23, R24, RZ, 0x2 ;  /* 0x0000001817187211 */ /* 0x000fe400078f10ff */
[----:B------:R-:W-:-:S04]  /*1110*/  SHF.R.S32.HI R23, RZ, 0x1f, R26 ;  /* 0x0000001fff177819 */ /* 0x000fc8000001141a */
[----:B------:R-:W-:Y:S02]  /*1120*/  LEA.HI R26, R23, R26, RZ, 0x2 ;  /* 0x0000001a171a7211 */ /* 0x000fe400078f10ff */
[----:B------:R0:W3:Y:S01]  /*1130*/  LDG.E.CONSTANT R23, desc[UR6][R6.64+0x10] ;  /* 0x0000100606177981 */ /* 0x0000e2000c1e9900 */
[----:B----4-:R-:W-:Y:S02]  /*1140*/  IADD3 R13, PT, PT, R16, 0x3, -R13 ;  /* 0x00000003100d7810 */ /* 0x010fe40007ffe80d */
[----:B------:R-:W-:Y:S02]  /*1150*/  SHF.R.S32.HI R27, RZ, 0x2, R26 ;  /* 0x00000002ff1b7819 */ /* 0x000fe4000001141a */
[----:B------:R-:W-:Y:S02]  /*1160*/  SHF.R.S32.HI R26, RZ, 0x1f, R13 ;  /* 0x0000001fff1a7819 */ /* 0x000fe4000001140d */
[----:B-----5:R-:W-:Y:S02]  /*1170*/  IADD3 R16, PT, PT, R17, 0x3, -R16 ;  /* 0x0000000311107810 */ /* 0x020fe40007ffe810 */
[----:B------:R-:W-:-:S02]  /*1180*/  LEA.HI.SX32 R24, R24, R27, 0x1e ;  /* 0x0000001b18187211 */ /* 0x000fc400078ff2ff */
[----:B------:R-:W-:Y:S02]  /*1190*/  LEA.HI R13, R26, R13, RZ, 0x2 ;  /* 0x0000000d1a0d7211 */ /* 0x000fe400078f10ff */
[----:B------:R-:W-:Y:S02]  /*11a0*/  SHF.R.S32.HI R27, RZ, 0x1f, R16 ;  /* 0x0000001fff1b7819 */ /* 0x000fe40000011410 */
[----:B------:R-:W-:Y:S02]  /*11b0*/  LEA.HI.SX32 R13, R13, R24, 0x1e ;  /* 0x000000180d0d7211 */ /* 0x000fe400078ff2ff */
[----:B------:R-:W-:Y:S01]  /*11c0*/  LEA.HI R16, R27, R16, RZ, 0x2 ;  /* 0x000000101b107211 */ /* 0x000fe200078f10ff */
[----:B------:R-:W-:-:S03]  /*11d0*/  VIADD R12, R12, 0x8 ;  /* 0x000000080c0c7836 */ /* 0x000fc60000000000 */
[----:B------:R-:W-:Y:S02]  /*11e0*/  LEA.HI.SX32 R13, R16, R13, 0x1e ;  /* 0x0000000d100d7211 */ /* 0x000fe400078ff2ff */
[----:B------:R-:W-:Y:S02]  /*11f0*/  ISETP.NE.AND P0, PT, R12, RZ, PT ;  /* 0x000000ff0c00720c */ /* 0x000fe40003f05270 */
[----:B0-----:R-:W-:Y:S01]  /*1200*/  IADD3 R6, P2, PT, R6, 0x20, RZ ;  /* 0x0000002006067810 */ /* 0x001fe20007f5e0ff */
[----:B------:R-:W-:-:S04]  /*1210*/  VIADD R21, R21, 0x8 ;  /* 0x0000000815157836 */ /* 0x000fc80000000000 */
[----:B------:R-:W-:Y:S01]  /*1220*/  IMAD.X R7, RZ, RZ, R7, P2 ;  /* 0x000000ffff077224 */ /* 0x000fe200010e0607 */
[----:B--2---:R-:W-:-:S04]  /*1230*/  IADD3 R17, PT, PT, R18, 0x3, -R17 ;  /* 0x0000000312117810 */ /* 0x004fc80007ffe811 */
[----:B------:R-:W-:Y:S02]  /*1240*/  SHF.R.S32.HI R24, RZ, 0x1f, R17 ;  /* 0x0000001fff187819 */ /* 0x000fe40000011411 */
[----:B---3--:R-:W-:Y:S02]  /*1250*/  IADD3 R18, PT, PT, R19, 0x3, -R18 ;  /* 0x0000000313127810 */ /* 0x008fe40007ffe812 */
[----:B------:R-:W-:Y:S02]  /*1260*/  LEA.HI R24, R24, R17, RZ, 0x2 ;  /* 0x0000001118187211 */ /* 0x000fe400078f10ff */
[----:B------:R-:W-:Y:S02]  /*1270*/  IADD3 R19, PT, PT, R22, 0x3, -R19 ;  /* 0x0000000316137810 */ /* 0x000fe40007ffe813 */
[----:B------:R-:W-:Y:S02]  /*1280*/  SHF.R.S32.HI R17, RZ, 0x1f, R18 ;  /* 0x0000001fff117819 */ /* 0x000fe40000011412 */
[----:B------:R-:W-:-:S02]  /*1290*/  LEA.HI R13, R24, R13, RZ, 0x1e ;  /* 0x0000000d180d7211 */ /* 0x000fc400078ff0ff */
[----:B------:R-:W-:Y:S02]  /*12a0*/  SHF.R.S32.HI R16, RZ, 0x1f, R19 ;  /* 0x0000001fff107819 */ /* 0x000fe40000011413 */
[----:B------:R-:W-:Y:S02]  /*12b0*/  IADD3 R23, PT, PT, R23, 0x3, -R22 ;  /* 0x0000000317177810 */ /* 0x000fe40007ffe816 */
[----:B------:R-:W-:Y:S02]  /*12c0*/  LEA.HI R18, R17, R18, RZ, 0x2 ;  /* 0x0000001211127211 */ /* 0x000fe400078f10ff */
[----:B------:R-:W-:Y:S02]  /*12d0*/  LEA.HI R16, R16, R19, RZ, 0x2 ;  /* 0x0000001310107211 */ /* 0x000fe400078f10ff */
[----:B------:R-:W-:Y:S02]  /*12e0*/  SHF.R.S32.HI R22, RZ, 0x1f, R23 ;  /* 0x0000001fff167819 */ /* 0x000fe40000011417 */
[----:B------:R-:W-:-:S02]  /*12f0*/  LEA.HI R13, R18, R13, RZ, 0x1e ;  /* 0x0000000d120d7211 */ /* 0x000fc400078ff0ff */
[----:B------:R-:W-:Y:S02]  /*1300*/  LEA.HI R22, R22, R23, RZ, 0x2 ;  /* 0x0000001716167211 */ /* 0x000fe400078f10ff */
[----:B------:R-:W-:-:S04]  /*1310*/  LEA.HI R13, R16, R13, RZ, 0x1e ;  /* 0x0000000d100d7211 */ /* 0x000fc800078ff0ff */
[----:B------:R-:W-:-:S05]  /*1320*/  LEA.HI R13, R22, R13, RZ, 0x1e ;  /* 0x0000000d160d7211 */ /* 0x000fca00078ff0ff */
[----:B------:R-:W-:Y:S01]  /*1330*/  IMAD R14, R13, 0x4, R14 ;  /* 0x000000040d0e7824 */ /* 0x000fe200078e020e */
[----:B------:R-:W-:Y:S06]  /*1340*/  @P0 BRA `(.L_x_321) ;  /* 0xfffffffc00400947 */ /* 0x000fec000383ffff */
.L_x_320:
        /* <DEDUP_REMOVED lines=36> */
.L_x_322:
        /* <DEDUP_REMOVED lines=28> */
.L_x_319:
[----:B------:R-:W0:Y:S01]  /*1750*/  S2UR UR5, SR_CgaCtaId ;  /* 0x00000000000579c3 */ /* 0x000e220000008800 */
[----:B------:R-:W-:Y:S02]  /*1760*/  UMOV UR4, 0x400 ;  /* 0x0000040000047882 */ /* 0x000fe40000000000 */
[----:B0-----:R-:W-:-:S09]  /*1770*/  ULEA UR4, UR5, UR4, 0x18 ;  /* 0x0000000405047291 */ /* 0x001fd2000f8ec0ff */
[----:B------:R0:W-:Y:S03]  /*1780*/  STS [UR4+0x880], R14 ;  /* 0x0008800eff007988 */ /* 0x0001e60008000804 */
.L_x_317:
[----:B------:R-:W-:Y:S05]  /*1790*/  BSYNC.RECONVERGENT B0 ;  /* 0x0000000000007941 */ /* 0x000fea0003800200 */
.L_x_316:
[----:B------:R-:W-:Y:S01]  /*17a0*/  IMAD.IADD R5, R11, 0x1, -R10 ;  /* 0x000000010b057824 */ /* 0x000fe200078e0a0a */
[----:B------:R-:W-:Y:S01]  /*17b0*/  BAR.SYNC.DEFER_BLOCKING 0x0 ;  /* 0x0000000000007b1d */ /* 0x000fe20000010000 */
[----:B------:R-:W-:-:S03]  /*17c0*/  CS2R R6, SRZ ;  /* 0x0000000000067805 */ /* 0x000fc6000001ff00 */
[----:B------:R-:W-:Y:S02]  /*17d0*/  ISETP.GE.AND P0, PT, R0, R5, PT ;  /* 0x000000050000720c */ /* 0x000fe40003f06270 */
[----:B------:R-:W-:Y:S01]  /*17e0*/  CS2R R4, SRZ ;  /* 0x0000000000047805 */ /* 0x000fe2000001ff00 */
[----:B------:R-:W-:Y:S10]  /*17f0*/  BSSY.RECONVERGENT B0, `(.L_x_323) ;  /* 0x0000059000007945 */ /* 0x000ff40003800200 */
[----:B------:R-:W-:Y:S05]  /*1800*/  @P0 BRA `(.L_x_324) ;  /* 0x00000004005c0947 */ /* 0x000fea0003800000 */
[----:B------:R-:W1:Y:S01]  /*1810*/  LDC.64 R12, c[0x0][0x388] ;  /* 0x0000e200ff0c7b82 */ /* 0x000e620000000a00 */
[----:B0-----:R-:W-:Y:S01]  /*1820*/  IMAD R14, R2, 0x20, R15 ;  /* 0x00000020020e7824 */ /* 0x001fe200078e020f */
[----:B------:R-:W0:Y:S01]  /*1830*/  LDCU.64 UR4, c[0x0][0x380] ;  /* 0x00007000ff0477ac */ /* 0x000e220008000a00 */
[----:B------:R-:W-:Y:S02]  /*1840*/  IMAD.IADD R17, R0, 0x1, R10 ;  /* 0x0000000100117824 */ /* 0x000fe400078e020a */
[----:B------:R-:W-:-:S04]  /*1850*/  IMAD.SHL.U32 R14, R14, 0x10, RZ ;  /* 0x000000100e0e7824 */ /* 0x000fc800078e00ff */
[----:B------:R-:W-:-:S05]  /*1860*/  VIADD R4, R14, 0xf ;  /* 0x0000000f0e047836 */ /* 0x000fca0000000000 */
[----:B-1----:R-:W-:Y:S01]  /*1870*/  ISETP.GE.AND P0, PT, R4, R13, PT ;  /* 0x0000000d0400720c */ /* 0x002fe20003f06270 */
[----:B0-----:R-:W-:-:S12]  /*1880*/  IMAD.WIDE R16, R17, R12, UR4 ;  /* 0x0000000411107e25 */ /* 0x001fd8000f8e020c */
[----:B------:R-:W-:Y:S05]  /*1890*/  @P0 BRA `(.L_x_325) ;  /* 0x0000000000100947 */ /* 0x000fea0003800000 */
[----:B------:R-:W-:-:S05]  /*18a0*/  IADD3 R4, P0, PT, R14, R16, RZ ;  /* 0x000000100e047210 */ /* 0x000fca0007f1e0ff */
[----:B------:R-:W-:-:S06]  /*18b0*/  IMAD.X R5, RZ, RZ, R17, P0 ;  /* 0x000000ffff057224 */ /* 0x000fcc00000e0611 */
[----:B------:R-:W5:Y:S01]  /*18c0*/  LDG.E.128.CONSTANT R4, desc[UR6][R4.64] ;  /* 0x0000000604047981 */ /* 0x000f62000c1e9d00 */
[----:B------:R-:W-:Y:S05]  /*18d0*/  BRA `(.L_x_324) ;  /* 0x0000000400287947 */ /* 0x000fea0003800000 */
.L_x_325:
[----:B------:R-:W-:Y:S01]  /*18e0*/  ISETP.GE.AND P0, PT, R14, R13, PT ;  /* 0x0000000d0e00720c */ /* 0x000fe20003f06270 */
[----:B------:R-:W-:Y:S01]  /*18f0*/  IMAD.MOV.U32 R6, RZ, RZ, RZ ;  /* 0x000000ffff067224 */ /* 0x000fe200078e00ff */
[----:B------:R-:W-:-:S11]  /*1900*/  CS2R R4, SRZ ;  /* 0x0000000000047805 */ /* 0x000fd6000001ff00 */
[----:B------:R-:W-:Y:S05]  /*1910*/  @P0 BRA `(.L_x_324) ;  /* 0x0000000400180947 */ /* 0x000fea0003800000 */
[C---:B------:R-:W-:Y:S01]  /*1920*/  VIADD R4, R14.reuse, 0x1 ;  /* 0x000000010e047836 */ /* 0x040fe20000000000 */
[C---:B------:R-:W-:Y:S01]  /*1930*/  IADD3 R16, P0, PT, R14.reuse, R16, RZ ;  /* 0x000000100e107210 */ /* 0x040fe20007f1e0ff */
[C---:B------:R-:W-:Y:S02]  /*1940*/  VIADD R6, R14.reuse, 0x4 ;  /* 0x000000040e067836 */ /* 0x040fe40000000000 */
[----:B------:R-:W-:Y:S01]  /*1950*/  VIADD R10, R14, 0x5 ;  /* 0x000000050e0a7836 */ /* 0x000fe20000000000 */
[-C--:B------:R-:W-:Y:S01]  /*1960*/  ISETP.GE.AND P3, PT, R4, R13.reuse, PT ;  /* 0x0000000d0400720c */ /* 0x080fe20003f66270 */
[----:B------:R-:W-:Y:S01]  /*1970*/  VIADD R4, R14, 0x2 ;  /* 0x000000020e047836 */ /* 0x000fe20000000000 */
[-C--:B------:R-:W-:Y:S01]  /*1980*/  ISETP.GE.AND P2, PT, R6, R13.reuse, PT ;  /* 0x0000000d0600720c */ /* 0x080fe20003f46270 */
[----:B------:R-:W-:Y:S01]  /*1990*/  VIADD R6, R14, 0x6 ;  /* 0x000000060e067836 */ /* 0x000fe20000000000 */
[-C--:B------:R-:W-:Y:S01]  /*19a0*/  ISETP.GE.AND P5, PT, R10, R13.reuse, PT ;  /* 0x0000000d0a00720c */ /* 0x080fe20003fa6270 */
[----:B------:R-:W-:Y:S01]  /*19b0*/  IMAD.X R17, RZ, RZ, R17, P0 ;  /* 0x000000ffff117224 */ /* 0x000fe200000e0611 */
[-C--:B------:R-:W-:Y:S01]  /*19c0*/  ISETP.GE.AND P4, PT, R4, R13.reuse, PT ;  /* 0x0000000d0400720c */ /* 0x080fe20003f86270 */
[----:B------:R-:W-:Y:S01]  /*19d0*/  VIADD R10, R14, 0x9 ;  /* 0x000000090e0a7836 */ /* 0x000fe20000000000 */
[-C--:B------:R-:W-:Y:S01]  /*19e0*/  ISETP.GE.AND P0, PT, R6, R13.reuse, PT ;  /* 0x0000000d0600720c */ /* 0x080fe20003f06270 */
[----:B------:R-:W-:Y:S01]  /*19f0*/  IMAD.MOV.U32 R5, RZ, RZ, RZ ;  /* 0x000000ffff057224 */ /* 0x000fe200078e00ff */
[----:B------:R-:W2:Y:S01]  /*1a00*/  LDG.E.U8.CONSTANT R4, desc[UR6][R16.64] ;  /* 0x0000000610047981 */ /* 0x000ea2000c1e9100 */
[----:B------:R-:W-:Y:S01]  /*1a10*/  VIADD R6, R14, 0x8 ;  /* 0x000000080e067836 */ /* 0x000fe20000000000 */
[----:B------:R-:W-:-:S02]  /*1a20*/  ISETP.GE.AND P1, PT, R10, R13, PT ;  /* 0x0000000d0a00720c */ /* 0x000fc40003f26270 */
[----:B------:R-:W3:Y:S04]  /*1a30*/  @!P3 LDG.E.U8.CONSTANT R7, desc[UR6][R16.64+0x1] ;  /* 0x000001061007b981 */ /* 0x000ee8000c1e9100 */
[----:B------:R-:W4:Y:S04]  /*1a40*/  @!P5 LDG.E.U8.CONSTANT R18, desc[UR6][R16.64+0x5] ;  /* 0x000005061012d981 */ /* 0x000f28000c1e9100 */
[----:B------:R-:W5:Y:S01]  /*1a50*/  @!P2 LDG.E.U8.CONSTANT R5, desc[UR6][R16.64+0x4] ;  /* 0x000004061005a981 */ /* 0x000f62000c1e9100 */
[----:B------:R-:W-:-:S03]  /*1a60*/  ISETP.GE.AND P2, PT, R6, R13, PT ;  /* 0x0000000d0600720c */ /* 0x000fc60003f46270 */
[----:B------:R-:W5:Y:S04]  /*1a70*/  @!P4 LDG.E.U8.CONSTANT R10, desc[UR6][R16.64+0x2] ;  /* 0x00000206100ac981 */ /* 0x000f68000c1e9100 */
[----:B------:R-:W5:Y:S01]  /*1a80*/  @!P0 LDG.E.U8.CONSTANT R19, desc[UR6][R16.64+0x6] ;  /* 0x0000060610138981 */ /* 0x000f62000c1e9100 */
[----:B------:R-:W-:-:S03]  /*1a90*/  IMAD.MOV.U32 R6, RZ, RZ, RZ ;  /* 0x000000ffff067224 */ /* 0x000fc600078e00ff */
[----:B------:R-:W5:Y:S04]  /*1aa0*/  @!P1 LDG.E.U8.CONSTANT R20, desc[UR6][R16.64+0x9] ;  /* 0x0000090610149981 */ /* 0x000f68000c1e9100 */
[----:B------:R-:W5:Y:S01]  /*1ab0*/  @!P2 LDG.E.U8.CONSTANT R6, desc[UR6][R16.64+0x8] ;  /* 0x000008061006a981 */ /* 0x000f62000c1e9100 */
[C---:B------:R-:W-:Y:S02]  /*1ac0*/  VIADD R12, R14.reuse, 0x3 ;  /* 0x000000030e0c7836 */ /* 0x040fe40000000000 */
[----:B------:R-:W-:-:S03]  /*1ad0*/  VIADD R22, R14, 0xa ;  /* 0x0000000a0e167836 */ /* 0x000fc60000000000 */
[----:B------:R-:W-:Y:S01]  /*1ae0*/  ISETP.GE.AND P2, PT, R12, R13, PT ;  /* 0x0000000d0c00720c */ /* 0x000fe20003f46270 */
[----:B------:R-:W-:Y:S02]  /*1af0*/  VIADD R12, R14, 0xc ;  /* 0x0000000c0e0c7836 */ /* 0x000fe40000000000 */
[----:B---3--:R-:W-:Y:S02]  /*1b00*/  @!P3 IMAD.SHL.U32 R7, R7, 0x100, RZ ;  /* 0x000001000707b824 */ /* 0x008fe400078e00ff */
[----:B----4-:R-:W-:-:S03]  /*1b10*/  @!P5 IMAD.SHL.U32 R18, R18, 0x100, RZ ;  /* 0x000001001212d824 */ /* 0x010fc600078e00ff */
[----:B--2---:R-:W-:Y:S02]  /*1b20*/  @!P3 LOP3.LUT R4, R4, 0xff00, R7, 0xf8, !PT ;  /* 0x0000ff000404b812 */ /* 0x004fe400078ef807 */
[----:B-----5:R-:W-:Y:S01]  /*1b30*/  @!P5 LOP3.LUT R5, R5, 0xff00, R18, 0xf8, !PT ;  /* 0x0000ff000505d812 */ /* 0x020fe200078ef812 */
[----:B------:R-:W-:Y:S02]  /*1b40*/  @!P4 IMAD.U32 R7, R10, 0x10000, RZ ;  /* 0x000100000a07c824 */ /* 0x000fe400078e00ff */
[----:B------:R-:W-:Y:S02]  /*1b50*/  @!P0 IMAD.U32 R10, R19, 0x10000, RZ ;  /* 0x00010000130a8824 */ /* 0x000fe400078e00ff */
[----:B------:R-:W-:Y:S01]  /*1b60*/  VIADD R18, R14, 0xd ;  /* 0x0000000d0e127836 */ /* 0x000fe20000000000 */
[-C--:B------:R-:W-:Y:S01]  /*1b70*/  ISETP.GE.AND P5, PT, R12, R13.reuse, PT ;  /* 0x0000000d0c00720c */ /* 0x080fe20003fa6270 */
[----:B------:R-:W-:Y:S01]  /*1b80*/  VIADD R12, R14, 0xb ;  /* 0x0000000b0e0c7836 */ /* 0x000fe20000000000 */
[----:B------:R-:W-:Y:S01]  /*1b90*/  @!P4 LOP3.LUT R4, R4, 0xff0000, R7, 0xf8, !PT ;  /* 0x00ff00000404c812 */ /* 0x000fe200078ef807 */
[----:B------:R-:W-:Y:S01]  /*1ba0*/  @!P1 IMAD.SHL.U32 R7, R20, 0x100, RZ ;  /* 0x0000010014079824 */ /* 0x000fe200078e00ff */
[----:B------:R-:W-:Y:S01]  /*1bb0*/  @!P0 LOP3.LUT R5, R5, 0xff0000, R10, 0xf8, !PT ;  /* 0x00ff000005058812 */ /* 0x000fe200078ef80a */
[----:B------:R-:W-:Y:S01]  /*1bc0*/  VIADD R10, R14, 0x7 ;  /* 0x000000070e0a7836 */ /* 0x000fe20000000000 */
[-C--:B------:R-:W-:Y:S01]  /*1bd0*/  ISETP.GE.AND P3, PT, R22, R13.reuse, PT ;  /* 0x0000000d1600720c */ /* 0x080fe20003f66270 */
[----:B------:R-:W-:Y:S01]  /*1be0*/  VIADD R14, R14, 0xe ;  /* 0x0000000e0e0e7836 */ /* 0x000fe20000000000 */
[----:B------:R-:W-:-:S02]  /*1bf0*/  ISETP.GE.AND P4, PT, R18, R13, PT ;  /* 0x0000000d1200720c */ /* 0x000fc40003f86270 */
[----:B------:R-:W-:Y:S02]  /*1c00*/  @!P1 LOP3.LUT R6, R6, 0xff00, R7, 0xf8, !PT ;  /* 0x0000ff0006069812 */ /* 0x000fe400078ef807 */
[-C--:B------:R-:W-:Y:S02]  /*1c10*/  ISETP.GE.AND P6, PT, R10, R13.reuse, PT ;  /* 0x0000000d0a00720c */ /* 0x080fe40003fc6270 */
[-C--:B------:R-:W-:Y:S01]  /*1c20*/  ISETP.GE.AND P0, PT, R12, R13.reuse, PT ;  /* 0x0000000d0c00720c */ /* 0x080fe20003f06270 */
[----:B------:R-:W-:Y:S01]  /*1c30*/  IMAD.MOV.U32 R7, RZ, RZ, RZ ;  /* 0x000000ffff077224 */ /* 0x000fe200078e00ff */
[----:B------:R-:W-:Y:S01]  /*1c40*/  ISETP.GE.AND P1, PT, R14, R13, PT ;  /* 0x0000000d0e00720c */ /* 0x000fe20003f26270 */
[----:B------:R-:W2:Y:S04]  /*1c50*/  @!P2 LDG.E.U8.CONSTANT R10, desc[UR6][R16.64+0x3] ;  /* 0x00000306100aa981 */ /* 0x000ea8000c1e9100 */
[----:B------:R-:W3:Y:S04]  /*1c60*/  @!P3 LDG.E.U8.CONSTANT R13, desc[UR6][R16.64+0xa] ;  /* 0x00000a06100db981 */ /* 0x000ee8000c1e9100 */
[----:B------:R-:W4:Y:S04]  /*1c70*/  @!P4 LDG.E.U8.CONSTANT R18, desc[UR6][R16.64+0xd] ;  /* 0x00000d061012c981 */ /* 0x000f28000c1e9100 */
[----:B------:R-:W5:Y:S04]  /*1c80*/  @!P6 LDG.E.U8.CONSTANT R12, desc[UR6][R16.64+0x7] ;  /* 0x00000706100ce981 */ /* 0x000f68000c1e9100 */
[----:B------:R-:W5:Y:S04]  /*1c90*/  @!P0 LDG.E.U8.CONSTANT R14, desc[UR6][R16.64+0xb] ;  /* 0x00000b06100e8981 */ /* 0x000f68000c1e9100 */
[----:B------:R-:W5:Y:S04]  /*1ca0*/  @!P1 LDG.E.U8.CONSTANT R20, desc[UR6][R16.64+0xe] ;  /* 0x00000e0610149981 */ /* 0x000f68000c1e9100 */
[----:B------:R-:W5:Y:S01]  /*1cb0*/  @!P5 LDG.E.U8.CONSTANT R7, desc[UR6][R16.64+0xc] ;  /* 0x00000c061007d981 */ /* 0x000f62000c1e9100 */
[----:B---3--:R-:W-:-:S02]  /*1cc0*/  @!P3 IMAD.U32 R13, R13, 0x10000, RZ ;  /* 0x000100000d0db824 */ /* 0x008fc400078e00ff */
[----:B----4-:R-:W-:-:S03]  /*1cd0*/  @!P4 IMAD.SHL.U32 R18, R18, 0x100, RZ ;  /* 0x000001001212c824 */ /* 0x010fc600078e00ff */
[----:B------:R-:W-:Y:S01]  /*1ce0*/  @!P3 LOP3.LUT R6, R6, 0xff0000, R13, 0xf8, !PT ;  /* 0x00ff00000606b812 */ /* 0x000fe200078ef80d */
[----:B--2---:R-:W-:Y:S02]  /*1cf0*/  @!P2 IMAD.SHL.U32 R13, R10, 0x1000000, RZ ;  /* 0x010000000a0da824 */ /* 0x004fe400078e00ff */
[----:B-----5:R-:W-:Y:S02]  /*1d00*/  @!P6 IMAD.SHL.U32 R12, R12, 0x1000000, RZ ;  /* 0x010000000c0ce824 */ /* 0x020fe400078e00ff */
[----:B------:R-:W-:Y:S02]  /*1d10*/  @!P0 IMAD.SHL.U32 R19, R14, 0x1000000, RZ ;  /* 0x010000000e138824 */ /* 0x000fe400078e00ff */
[----:B------:R-:W-:Y:S01]  /*1d20*/  @!P1 IMAD.U32 R20, R20, 0x10000, RZ ;  /* 0x0001000014149824 */ /* 0x000fe200078e00ff */
[----:B------:R-:W-:Y:S02]  /*1d30*/  @!P4 LOP3.LUT R7, R7, 0xff00, R18, 0xf8, !PT ;  /* 0x0000ff000707c812 */ /* 0x000fe400078ef812 */
[----:B------:R-:W-:-:S02]  /*1d40*/  @!P2 LOP3.LUT R4, R4, R13, RZ, 0xfc, !PT ;  /* 0x0000000d0404a212 */ /* 0x000fc400078efcff */
[----:B------:R-:W-:Y:S02]  /*1d50*/  @!P6 LOP3.LUT R5, R5, R12, RZ, 0xfc, !PT ;  /* 0x0000000c0505e212 */ /* 0x000fe400078efcff */
[----:B------:R-:W-:Y:S02]  /*1d60*/  @!P0 LOP3.LUT R6, R6, R19, RZ, 0xfc, !PT ;  /* 0x0000001306068212 */ /* 0x000fe400078efcff */
[----:B------:R-:W-:-:S07]  /*1d70*/  @!P1 LOP3.LUT R7, R7, 0xff0000, R20, 0xf8, !PT ;  /* 0x00ff000007079812 */ /* 0x000fce00078ef814 */
.L_x_324:
[----:B------:R-:W-:Y:S05]  /*1d80*/  BSYNC.RECONVERGENT B0 ;  /* 0x0000000000007941 */ /* 0x000fea0003800200 */
.L_x_323:
[----:B------:R-:W1:Y:S01]  /*1d90*/  S2UR UR5, SR_CgaCtaId ;  /* 0x00000000000579c3 */ /* 0x000e620000008800 */
[----:B------:R-:W-:Y:S01]  /*1da0*/  IMAD.SHL.U32 R12, R3, 0x100, RZ ;  /* 0x00000100030c7824 */ /* 0x000fe200078e00ff */
[----:B------:R-:W-:Y:S01]  /*1db0*/  UMOV UR4, 0x400 ;  /* 0x0000040000047882 */ /* 0x000fe20000000000 */
[----:B------:R-:W-:Y:S01]  /*1dc0*/  IMAD.SHL.U32 R10, R15, 0x100, RZ ;  /* 0x000001000f0a7824 */ /* 0x000fe200078e00ff */
[----:B------:R-:W-:Y:S01]  /*1dd0*/  IADD3 R8, PT, PT, R11, 0x3, -R8 ;  /* 0x000000030b087810 */ /* 0x000fe20007ffe808 */
[----:B------:R-:W-:Y:S01]  /*1de0*/  IMAD.SHL.U32 R13, R3, 0x2, RZ ;  /* 0x00000002030d7824 */ /* 0x000fe200078e00ff */
[----:B------:R-:W-:Y:S01]  /*1df0*/  LOP3.LUT R12, R12, 0x100, RZ, 0xc0, !PT ;  /* 0x000001000c0c7812 */ /* 0x000fe200078ec0ff */
[----:B0-----:R-:W-:Y:S01]  /*1e00*/  VIADD R14, R10, 0x10 ;  /* 0x000000100a0e7836 */ /* 0x001fe20000000000 */
[----:B------:R-:W0:Y:S01]  /*1e10*/  LDCU.64 UR8, c[0x0][0x3a0] ;  /* 0x00007400ff0877ac */ /* 0x000e220008000a00 */
[C---:B------:R-:W-:Y:S01]  /*1e20*/  IMAD.SHL.U32 R16, R15.reuse, 0x40, RZ ;  /* 0x000000400f107824 */ /* 0x040fe200078e00ff */
[----:B------:R-:W-:Y:S01]  /*1e30*/  LOP3.LUT R13, R12, 0xc, R13, 0xf8, !PT ;  /* 0x0000000c0c0d7812 */ /* 0x000fe200078ef80d */
[----:B------:R-:W-:Y:S01]  /*1e40*/  IMAD.SHL.U32 R12, R15, 0x2, RZ ;  /* 0x000000020f0c7824 */ /* 0x000fe200078e00ff */
[----:B------:R-:W-:Y:S01]  /*1e50*/  LOP3.LUT R17, R14, 0x110, RZ, 0xc0, !PT ;  /* 0x000001100e117812 */ /* 0x000fe200078ec0ff */
[----:B------:R-:W-:-:S02]  /*1e60*/  IMAD.SHL.U32 R14, R3, 0x40, RZ ;  /* 0x00000040030e7824 */ /* 0x000fc400078e00ff */
[----:B------:R-:W-:Y:S01]  /*1e70*/  VIADD R18, R10, 0x20 ;  /* 0x000000200a127836 */ /* 0x000fe20000000000 */
[----:B------:R-:W-:Y:S01]  /*1e80*/  LOP3.LUT R19, R17, 0xc, R12, 0xf8, !PT ;  /* 0x0000000c11137812 */ /* 0x000fe200078ef80c */
[----:B------:R-:W-:Y:S01]  /*1e90*/  IMAD.IADD R17, R0, 0x1, R13 ;  /* 0x0000000100117824 */ /* 0x000fe200078e020d */
[----:B------:R-:W-:Y:S01]  /*1ea0*/  LOP3.LUT R13, R16, 0x600, RZ, 0xc0, !PT ;  /* 0x00000600100d7812 */ /* 0x000fe200078ec0ff */
[----:B------:R-:W-:Y:S02]  /*1eb0*/  VIADD R20, R10, 0xe0 ;  /* 0x000000e00a147836 */ /* 0x000fe40000000000 */
[----:B------:R-:W-:Y:S01]  /*1ec0*/  IMAD.IADD R16, R0, 0x1, R19 ;  /* 0x0000000100107824 */ /* 0x000fe200078e0213 */
[----:B------:R-:W-:Y:S01]  /*1ed0*/  LOP3.LUT R21, R17, 0x600, R14, 0xf8, !PT ;  /* 0x0000060011157812 */ /* 0x000fe200078ef80e */
[C---:B------:R-:W-:Y:S01]  /*1ee0*/  VIADD R22, R10.reuse, 0x30 ;  /* 0x000000300a167836 */ /* 0x040fe20000000000 */
[----:B-1----:R-:W-:Y:S01]  /*1ef0*/  ULEA UR4, UR5, UR4, 0x18 ;  /* 0x0000000405047291 */ /* 0x002fe2000f8ec0ff */
[----:B-----5:R-:W-:Y:S01]  /*1f00*/  SHF.R.U32.HI R14, RZ, 0x8, R4 ;  /* 0x00000008ff0e7819 */ /* 0x020fe20000011604 */
[C---:B------:R-:W-:Y:S01]  /*1f10*/  VIADD R27, R10.reuse, 0x50 ;  /* 0x000000500a1b7836 */ /* 0x040fe20000000000 */
[----:B------:R-:W-:Y:S01]  /*1f20*/  LOP3.LUT R23, R13, R16, RZ, 0xfc, !PT ;  /* 0x000000100d177212 */ /* 0x000fe200078efcff */
[----:B------:R-:W-:Y:S01]  /*1f30*/  IMAD R16, R15, 0x100, R12 ;  /* 0x000001000f107824 */ /* 0x000fe200078e020c */
[----:B------:R-:W1:Y:S01]  /*1f40*/  LDCU UR5, c[0x0][0x394] ;  /* 0x00007280ff0577ac */ /* 0x000e620008000800 */
[C---:B------:R-:W-:Y:S01]  /*1f50*/  VIADD R25, R10.reuse, 0x60 ;  /* 0x000000600a197836 */ /* 0x040fe20000000000 */
[----:B------:R-:W-:Y:S01]  /*1f60*/  LOP3.LUT R27, R27, 0x150, RZ, 0xc0, !PT ;  /* 0x000001501b1b7812 */ /* 0x000fe200078ec0ff */
[C---:B------:R-:W-:Y:S01]  /*1f70*/  VIADD R24, R10.reuse, 0x70 ;  /* 0x000000700a187836 */ /* 0x040fe20000000000 */
[----:B------:R2:W-:Y:S01]  /*1f80*/  STS.U8 [R21+UR4], R4 ;  /* 0x0000000415007988 */ /* 0x0005e20008000004 */
[C---:B------:R-:W-:Y:S01]  /*1f90*/  VIADD R15, R10.reuse, 0x90 ;  /* 0x000000900a0f7836 */ /* 0x040fe20000000000 */
[----:B------:R-:W-:Y:S01]  /*1fa0*/  LOP3.LUT R25, R25, 0x160, RZ, 0xc0, !PT ;  /* 0x0000016019197812 */ /* 0x000fe200078ec0ff */
[C---:B------:R-:W-:Y:S01]  /*1fb0*/  VIADD R17, R10.reuse, 0xa0 ;  /* 0x000000a00a117836 */ /* 0x040fe20000000000 */
[----:B------:R3:W-:Y:S01]  /*1fc0*/  STS.U8 [R23+UR4], R14 ;  /* 0x0000000e17007988 */ /* 0x0007e20008000004 */
[C---:B------:R-:W-:Y:S01]  /*1fd0*/  VIADD R19, R10.reuse, 0xb0 ;  /* 0x000000b00a137836 */ /* 0x040fe20000000000 */
[----:B------:R-:W-:Y:S01]  /*1fe0*/  LOP3.LUT R15, R15, 0x190, RZ, 0xc0, !PT ;  /* 0x000001900f0f7812 */ /* 0x000fe200078ec0ff */
[----:B------:R-:W-:Y:S01]  /*1ff0*/  VIADD R29, R10, 0xf0 ;  /* 0x000000f00a1d7836 */ /* 0x000fe20000000000 */
[----:B------:R-:W-:Y:S01]  /*2000*/  LOP3.LUT R17, R17, 0x1a0, RZ, 0xc0, !PT ;  /* 0x000001a011117812 */ /* 0x000fe200078ec0ff */
[----:B------:R-:W-:Y:S01]  /*2010*/  IMAD.SHL.U32 R2, R2, 0x4, RZ ;  /* 0x0000000402027824 */ /* 0x000fe200078e00ff */
[----:B------:R-:W-:Y:S01]  /*2020*/  LOP3.LUT R19, R19, 0x1b0, RZ, 0xc0, !PT ;  /* 0x000001b013137812 */ /* 0x000fe200078ec0ff */
[----:B--2---:R-:W-:Y:S01]  /*2030*/  VIADD R21, R10, 0xd0 ;  /* 0x000000d00a157836 */ /* 0x004fe20000000000 */
[----:B------:R-:W-:Y:S01]  /*2040*/  LOP3.LUT R10, R20, 0x1e0, RZ, 0xc0, !PT ;  /* 0x000001e0140a7812 */ /* 0x000fe200078ec0ff */
[----:B------:R-:W-:Y:S01]  /*2050*/  IMAD.SHL.U32 R9, R9, 0x200, RZ ;  /* 0x0000020009097824 */ /* 0x000fe200078e00ff */
[----:B---3--:R-:W-:Y:S01]  /*2060*/  LOP3.LUT R14, R18, 0x120, RZ, 0xc0, !PT ;  /* 0x00000120120e7812 */ /* 0x008fe200078ec0ff */
[----:B------:R-:W-:Y:S01]  /*2070*/  VIADD R11, R3, 0x80 ;  /* 0x00000080030b7836 */ /* 0x000fe20000000000 */
[----:B------:R-:W-:Y:S01]  /*2080*/  LOP3.LUT R18, R22, 0x130, RZ, 0xc0, !PT ;  /* 0x0000013016127812 */ /* 0x000fe200078ec0ff */
[----:B------:R-:W-:Y:S01]  /*2090*/  VIADD R22, R16, 0x80 ;  /* 0x0000008010167836 */ /* 0x000fe20000000000 */
[----:B------:R-:W-:-:S02]  /*20a0*/  LOP3.LUT R23, R24, 0x170, RZ, 0xc0, !PT ;  /* 0x0000017018177812 */ /* 0x000fc400078ec0ff */
[----:B------:R-:W-:Y:S02]  /*20b0*/  LOP3.LUT R21, R21, 0x1d0, RZ, 0xc0, !PT ;  /* 0x000001d015157812 */ /* 0x000fe400078ec0ff */
[--C-:B------:R-:W-:Y:S02]  /*20c0*/  LOP3.LUT R20, R14, 0xc, R12.reuse, 0xf8, !PT ;  /* 0x0000000c0e147812 */ /* 0x100fe400078ef80c */
[----:B------:R-:W-:Y:S02]  /*20d0*/  LOP3.LUT R29, R29, 0x1f0, RZ, 0xc0, !PT ;  /* 0x000001f01d1d7812 */ /* 0x000fe400078ec0ff */
[----:B------:R-:W-:Y:S01]  /*20e0*/  LOP3.LUT R14, R18, 0xc, R12, 0xf8, !PT ;  /* 0x0000000c120e7812 */ /* 0x000fe200078ef80c */
[----:B------:R-:W-:Y:S01]  /*20f0*/  IMAD.IADD R20, R0, 0x1, R20 ;  /* 0x0000000100147824 */ /* 0x000fe200078e0214 */
[--C-:B------:R-:W-:Y:S01]  /*2100*/  LOP3.LUT R27, R27, 0xc, R12.reuse, 0xf8, !PT ;  /* 0x0000000c1b1b7812 */ /* 0x100fe200078ef80c */
[----:B------:R-:W-:Y:S01]  /*2110*/  VIADD R18, R16, 0x40 ;  /* 0x0000004010127836 */ /* 0x000fe20000000000 */
[----:B------:R-:W-:Y:S01]  /*2120*/  LOP3.LUT R25, R25, 0xc, R12, 0xf8, !PT ;  /* 0x0000000c19197812 */ /* 0x000fe200078ef80c */
[----:B------:R-:W-:Y:S01]  /*2130*/  IMAD.IADD R14, R0, 0x1, R14 ;  /* 0x00000001000e7824 */ /* 0x000fe200078e020e */
[----:B------:R-:W-:-:S02]  /*2140*/  LOP3.LUT R23, R23, 0xc, R12, 0xf8, !PT ;  /* 0x0000000c17177812 */ /* 0x000fc400078ef80c */
[--C-:B------:R-:W-:Y:S02]  /*2150*/  LOP3.LUT R15, R15, 0xc, R12.reuse, 0xf8, !PT ;  /* 0x0000000c0f0f7812 */ /* 0x100fe400078ef80c */
[--C-:B------:R-:W-:Y:S02]  /*2160*/  LOP3.LUT R17, R17, 0xc, R12.reuse, 0xf8, !PT ;  /* 0x0000000c11117812 */ /* 0x100fe400078ef80c */
[--C-:B------:R-:W-:Y:S02]  /*2170*/  LOP3.LUT R19, R19, 0xc, R12.reuse, 0xf8, !PT ;  /* 0x0000000c13137812 */ /* 0x100fe400078ef80c */
[--C-:B------:R-:W-:Y:S01]  /*2180*/  LOP3.LUT R21, R21, 0xc, R12.reuse, 0xf8, !PT ;  /* 0x0000000c15157812 */ /* 0x100fe200078ef80c */
[----:B------:R-:W-:Y:S01]  /*2190*/  IMAD.IADD R28, R0, 0x1, R17 ;  /* 0x00000001001c7824 */ /* 0x000fe200078e0211 */
[--C-:B------:R-:W-:Y:S01]  /*21a0*/  LOP3.LUT R10, R10, 0xc, R12.reuse, 0xf8, !PT ;  /* 0x0000000c0a0a7812 */ /* 0x100fe200078ef80c */
[----:B------:R-:W-:Y:S01]  /*21b0*/  IMAD.IADD R19, R0, 0x1, R19 ;  /* 0x0000000100137824 */ /* 0x000fe200078e0213 */
[----:B------:R-:W-:Y:S01]  /*21c0*/  LOP3.LUT R12, R29, 0xc, R12, 0xf8, !PT ;  /* 0x0000000c1d0c7812 */ /* 0x000fe200078ef80c */
[----:B------:R-:W-:Y:S01]  /*21d0*/  VIADD R29, R16, 0xc0 ;  /* 0x000000c0101d7836 */ /* 0x000fe20000000000 */
[----:B------:R-:W-:Y:S01]  /*21e0*/  LOP3.LUT R26, R13, R20, RZ, 0xfc, !PT ;  /* 0x000000140d1a7212 */ /* 0x000fe200078efcff */
[C---:B------:R-:W-:Y:S01]  /*21f0*/  IMAD.IADD R20, R0.reuse, 0x1, R25 ;  /* 0x0000000100147824 */ /* 0x040fe200078e0219 */
[----:B------:R-:W-:Y:S01]  /*2200*/  SHF.R.U32.HI R24, RZ, 0x10, R4 ;  /* 0x00000010ff187819 */ /* 0x000fe20000011604 */
[----:B------:R-:W-:Y:S01]  /*2210*/  IMAD.IADD R21, R0, 0x1, R21 ;  /* 0x0000000100157824 */ /* 0x000fe200078e0215 */
[----:B------:R-:W-:Y:S01]  /*2220*/  LOP3.LUT R16, R18, 0x14c, RZ, 0xc0, !PT ;  /* 0x0000014c12107812 */ /* 0x000fe200078ec0ff */
[----:B------:R-:W-:Y:S01]  /*2230*/  IMAD.IADD R18, R0, 0x1, R27 ;  /* 0x0000000100127824 */ /* 0x000fe200078e021b */
[----:B------:R-:W-:Y:S01]  /*2240*/  LOP3.LUT R22, R22, 0x18c, RZ, 0xc0, !PT ;  /* 0x0000018c16167812 */ /* 0x000fe200078ec0ff */
[----:B------:R2:W-:Y:S01]  /*2250*/  STS.U8 [R26+UR4], R24 ;  /* 0x000000181a007988 */ /* 0x0005e20008000004 */
[----:B------:R-:W-:Y:S01]  /*2260*/  LOP3.LUT R29, R29, 0x1cc, RZ, 0xc0, !PT ;  /* 0x000001cc1d1d7812 */ /* 0x000fe200078ec0ff */
[C---:B------:R-:W-:Y:S01]  /*2270*/  IMAD.IADD R16, R0.reuse, 0x1, R16 ;  /* 0x0000000100107824 */ /* 0x040fe200078e0210 */
[CC--:B------:R-:W-:Y:S01]  /*2280*/  IADD3 R10, PT, PT, R13.reuse, R0.reuse, R10 ;  /* 0x000000000d0a7210 */ /* 0x0c0fe20007ffe00a */
[C---:B------:R-:W-:Y:S01]  /*2290*/  IMAD.IADD R22, R0.reuse, 0x1, R22 ;  /* 0x0000000100167824 */ /* 0x040fe200078e0216 */
[----:B------:R-:W-:Y:S01]  /*22a0*/  IADD3 R12, PT, PT, R13, R0, R12 ;  /* 0x000000000d0c7210 */ /* 0x000fe20007ffe00c */
[----:B------:R-:W-:Y:S01]  /*22b0*/  IMAD.IADD R29, R0, 0x1, R29 ;  /* 0x00000001001d7824 */ /* 0x000fe200078e021d */
[----:B------:R-:W-:-:S02]  /*22c0*/  SHF.R.U32.HI R4, RZ, 0x18, R4 ;  /* 0x00000018ff047819 */ /* 0x000fc40000011604 */
[C---:B------:R-:W-:Y:S01]  /*22d0*/  LOP3.LUT R16, R13.reuse, R16, RZ, 0xfc, !PT ;  /* 0x000000100d107212 */ /* 0x040fe200078efcff */
[C---:B--2---:R-:W-:Y:S01]  /*22e0*/  IMAD.IADD R24, R0.reuse, 0x1, R23 ;  /* 0x0000000100187824 */ /* 0x044fe200078e0217 */
[C---:B------:R-:W-:Y:S01]  /*22f0*/  LOP3.LUT R18, R13.reuse, R18, RZ, 0xfc, !PT ;  /* 0x000000120d127212 */ /* 0x040fe200078efcff */
[----:B------:R-:W-:Y:S01]  /*2300*/  IMAD.IADD R26, R0, 0x1, R15 ;  /* 0x00000001001a7824 */ /* 0x000fe200078e020f */
[C---:B------:R-:W-:Y:S02]  /*2310*/  LOP3.LUT R15, R13.reuse, R14, RZ, 0xfc, !PT ;  /* 0x0000000e0d0f7212 */ /* 0x040fe400078efcff */
[C---:B------:R-:W-:Y:S02]  /*2320*/  LOP3.LUT R20, R13.reuse, R20, RZ, 0xfc, !PT ;  /* 0x000000140d147212 */ /* 0x040fe400078efcff */
[C---:B------:R-:W-:Y:S01]  /*2330*/  LOP3.LUT R24, R13.reuse, R24, RZ, 0xfc, !PT ;  /* 0x000000180d187212 */ /* 0x040fe200078efcff */
[----:B------:R2:W-:Y:S01]  /*2340*/  STS.U8 [R15+UR4], R4 ;  /* 0x000000040f007988 */ /* 0x0005e20008000004 */
[----:B------:R-:W-:-:S02]  /*2350*/  LOP3.LUT R17, R13, R22, RZ, 0xfc, !PT ;  /* 0x000000160d117212 */ /* 0x000fc400078efcff */
[C---:B------:R-:W-:Y:S01]  /*2360*/  LOP3.LUT R26, R13.reuse, R26, RZ, 0xfc, !PT ;  /* 0x0000001a0d1a7212 */ /* 0x040fe200078efcff */
[----:B------:R-:W-:Y:S01]  /*2370*/  STS.U8 [R16+UR4], R5 ;  /* 0x0000000510007988 */ /* 0x000fe20008000004 */
[C---:B------:R-:W-:Y:S02]  /*2380*/  LOP3.LUT R28, R13.reuse, R28, RZ, 0xfc, !PT ;  /* 0x0000001c0d1c7212 */ /* 0x040fe400078efcff */
[C---:B------:R-:W-:Y:S02]  /*2390*/  LOP3.LUT R19, R13.reuse, R19, RZ, 0xfc, !PT ;  /* 0x000000130d137212 */ /* 0x040fe400078efcff */
[C---:B------:R-:W-:Y:S02]  /*23a0*/  LOP3.LUT R0, R13.reuse, R29, RZ, 0xfc, !PT ;  /* 0x0000001d0d007212 */ /* 0x040fe400078efcff */
[----:B------:R-:W-:Y:S02]  /*23b0*/  LOP3.LUT R21, R13, R21, RZ, 0xfc, !PT ;  /* 0x000000150d157212 */ /* 0x000fe400078efcff */
[----:B------:R-:W-:-:S02]  /*23c0*/  SHF.R.U32.HI R13, RZ, 0x8, R5 ;  /* 0x00000008ff0d7819 */ /* 0x000fc40000011605 */
[--C-:B------:R-:W-:Y:S02]  /*23d0*/  SHF.R.U32.HI R23, RZ, 0x10, R5.reuse ;  /* 0x00000010ff177819 */ /* 0x100fe40000011605 */
[----:B------:R-:W-:Y:S01]  /*23e0*/  SHF.R.U32.HI R25, RZ, 0x18, R5 ;  /* 0x00000018ff197819 */ /* 0x000fe20000011605 */
[----:B------:R3:W-:Y:S01]  /*23f0*/  STS.U8 [R18+UR4], R13 ;  /* 0x0000000d12007988 */ /* 0x0007e20008000004 */
[--C-:B------:R-:W-:Y:S02]  /*2400*/  SHF.R.U32.HI R27, RZ, 0x8, R6.reuse ;  /* 0x00000008ff1b7819 */ /* 0x100fe40000011606 */
[--C-:B------:R-:W-:Y:S01]  /*2410*/  SHF.R.U32.HI R29, RZ, 0x10, R6.reuse ;  /* 0x00000010ff1d7819 */ /* 0x100fe20000011606 */
[----:B------:R-:W-:Y:S01]  /*2420*/  STS.U8 [R20+UR4], R23 ;  /* 0x0000001714007988 */ /* 0x000fe20008000004 */
[----:B--2---:R-:W-:Y:S02]  /*2430*/  SHF.R.U32.HI R4, RZ, 0x18, R6 ;  /* 0x00000018ff047819 */ /* 0x004fe40000011606 */
[--C-:B------:R-:W-:Y:S01]  /*2440*/  SHF.R.U32.HI R14, RZ, 0x8, R7.reuse ;  /* 0x00000008ff0e7819 */ /* 0x100fe20000011607 */
[----:B------:R-:W-:Y:S01]  /*2450*/  STS.U8 [R24+UR4], R25 ;  /* 0x0000001918007988 */ /* 0x000fe20008000004 */
[----:B------:R-:W-:-:S02]  /*2460*/  SHF.R.U32.HI R15, RZ, 0x10, R7 ;  /* 0x00000010ff0f7819 */ /* 0x000fc40000011607 */
[----:B---3--:R-:W-:Y:S01]  /*2470*/  SHF.R.U32.HI R13, RZ, 0x18, R7 ;  /* 0x00000018ff0d7819 */ /* 0x008fe20000011607 */
[----:B------:R2:W-:Y:S01]  /*2480*/  STS.U8 [R17+UR4], R6 ;  /* 0x0000000611007988 */ /* 0x0005e20008000004 */
[----:B------:R-:W-:-:S03]  /*2490*/  LEA.HI R11, R11, R2, RZ, 0x19 ;  /* 0x000000020b0b7211 */ /* 0x000fc600078fc8ff */
[----:B------:R-:W-:Y:S04]  /*24a0*/  STS.U8 [R26+UR4], R27 ;  /* 0x0000001b1a007988 */ /* 0x000fe80008000004 */
[----:B------:R-:W-:Y:S01]  /*24b0*/  STS.U8 [R28+UR4], R29 ;  /* 0x0000001d1c007988 */ /* 0x000fe20008000004 */
[----:B--2---:R-:W-:-:S03]  /*24c0*/  IMAD.SHL.U32 R17, R3, 0x4, RZ ;  /* 0x0000000403117824 */ /* 0x004fc600078e00ff */
[----:B------:R-:W-:Y:S04]  /*24d0*/  STS.U8 [R19+UR4], R4 ;  /* 0x0000000413007988 */ /* 0x000fe80008000004 */
[----:B------:R2:W-:Y:S04]  /*24e0*/  STS.U8 [R0+UR4], R7 ;  /* 0x0000000700007988 */ /* 0x0005e80008000004 */
[----:B------:R-:W-:Y:S04]  /*24f0*/  STS.U8 [R21+UR4], R14 ;  /* 0x0000000e15007988 */ /* 0x000fe80008000004 */
[----:B------:R3:W-:Y:S01]  /*2500*/  STS.U8 [R10+UR4], R15 ;  /* 0x0000000f0a007988 */ /* 0x0007e20008000004 */
[----:B--2---:R-:W-:-:S03]  /*2510*/  SHF.R.S32.HI R7, RZ, 0x1f, R8 ;  /* 0x0000001fff077819 */ /* 0x004fc60000011408 */
[----:B------:R2:W-:Y:S01]  /*2520*/  STS.U8 [R12+UR4], R13 ;  /* 0x0000000d0c007988 */ /* 0x0005e20008000004 */
[----:B------:R-:W-:Y:S01]  /*2530*/  LEA.HI R7, R7, R8, RZ, 0x2 ;  /* 0x0000000807077211 */ /* 0x000fe200078f10ff */
[----:B------:R-:W-:Y:S01]  /*2540*/  BAR.SYNC.DEFER_BLOCKING 0x0 ;  /* 0x0000000000007b1d */ /* 0x000fe20000010000 */
[----:B---3--:R-:W-:-:S03]  /*2550*/  VIADD R15, R3, 0x180 ;  /* 0x00000180030f7836 */ /* 0x008fc60000000000 */
[----:B------:R-:W-:Y:S02]  /*2560*/  IMAD.SHL.U32 R7, R7, 0x80, RZ ;  /* 0x0000008007077824 */ /* 0x000fe400078e00ff */
[C---:B--2---:R-:W-:Y:S01]  /*2570*/  VIADD R13, R3.reuse, 0x100 ;  /* 0x00000100030d7836 */ /* 0x044fe20000000000 */
[-C--:B------:R-:W-:Y:S02]  /*2580*/  LEA.HI R3, R3, R2.reuse, RZ, 0x19 ;  /* 0x0000000203037211 */ /* 0x080fe400078fc8ff */
[----:B------:R-:W-:Y:S02]  /*2590*/  LOP3.LUT R8, R7, 0xfffffe00, RZ, 0xc0, !PT ;  /* 0xfffffe0007087812 */ /* 0x000fe400078ec0ff */
[-C--:B------:R-:W-:Y:S02]  /*25a0*/  LEA.HI R13, R13, R2.reuse, RZ, 0x19 ;  /* 0x000000020d0d7211 */ /* 0x080fe400078fc8ff */
[----:B------:R-:W-:Y:S02]  /*25b0*/  LEA.HI R15, R15, R2, RZ, 0x19 ;  /* 0x000000020f0f7211 */ /* 0x000fe400078fc8ff */
[----:B------:R-:W-:Y:S01]  /*25c0*/  LOP3.LUT R12, R17, 0x1fc, RZ, 0xc0, !PT ;  /* 0x000001fc110c7812 */ /* 0x000fe200078ec0ff */
[----:B------:R-:W1:Y:S04]  /*25d0*/  LDS R16, [UR4+0x880] ;  /* 0x00088004ff107984 */ /* 0x000e680008000800 */
[----:B------:R-:W2:Y:S04]  /*25e0*/  LDS R6, [R17+UR4] ;  /* 0x0000000411067984 */ /* 0x000ea80008000800 */
[----:B------:R-:W3:Y:S04]  /*25f0*/  LDS R5, [R17+UR4+0x200] ;  /* 0x0002000411057984 */ /* 0x000ee80008000800 */
[----:B------:R-:W4:Y:S04]  /*2600*/  LDS R4, [R17+UR4+0x400] ;  /* 0x0004000411047984 */ /* 0x000f280008000800 */
[----:B------:R-:W4:Y:S01]  /*2610*/  LDS R0, [R17+UR4+0x600] ;  /* 0x0006000411007984 */ /* 0x000f220008000800 */
[----:B-1----:R-:W-:-:S04]  /*2620*/  IMAD R9, R16, UR5, R9 ;  /* 0x0000000510097c24 */ /* 0x002fc8000f8e0209 */
[C-C-:B------:R-:W-:Y:S02]  /*2630*/  IMAD R3, R8.reuse, R3, R9.reuse ;  /* 0x0000000308037224 */ /* 0x140fe400078e0209 */
[C-C-:B------:R-:W-:Y:S02]  /*2640*/  IMAD R11, R8.reuse, R11, R9.reuse ;  /* 0x0000000b080b7224 */ /* 0x140fe400078e0209 */
[C---:B------:R-:W-:Y:S01]  /*2650*/  IMAD R13, R8.reuse, R13, R9 ;  /* 0x0000000d080d7224 */ /* 0x040fe200078e0209 */
[----:B------:R-:W-:Y:S01]  /*2660*/  SHF.R.S32.HI R7, RZ, 0x1f, R3 ;  /* 0x0000001fff077819 */ /* 0x000fe20000011403 */
[----:B------:R-:W-:Y:S01]  /*2670*/  IMAD R15, R8, R15, R9 ;  /* 0x0000000f080f7224 */ /* 0x000fe200078e0209 */
[--C-:B0-----:R-:W-:Y:S02]  /*2680*/  IADD3 R2, P4, P5, R3, UR8, R12.reuse ;  /* 0x0000000803027c10 */ /* 0x101fe4000fd9e00c */
[----:B------:R-:W-:Y:S02]  /*2690*/  SHF.R.S32.HI R9, RZ, 0x1f, R11 ;  /* 0x0000001fff097819 */ /* 0x000fe4000001140b */
[----:B------:R-:W-:-:S02]  /*26a0*/  IADD3 R8, P3, P0, R11, UR8, R12 ;  /* 0x000000080b087c10 */ /* 0x000fc4000f87e00c */
[--C-:B------:R-:W-:Y:S02]  /*26b0*/  IADD3 R10, P1, P2, R13, UR8, R12.reuse ;  /* 0x000000080d0a7c10 */ /* 0x100fe4000fa3e00c */
[----:B------:R-:W-:Y:S02]  /*26c0*/  IADD3.X R3, PT, PT, R7, UR9, RZ, P4, P5 ;  /* 0x0000000907037c10 */ /* 0x000fe4000a7ea4ff */
[----:B------:R-:W-:Y:S02]  /*26d0*/  SHF.R.S32.HI R11, RZ, 0x1f, R13 ;  /* 0x0000001fff0b7819 */ /* 0x000fe4000001140d */
        /* <DEDUP_REMOVED lines=10> */
.L_x_326:
        /* <DEDUP_REMOVED lines=16> */
.L_x_399:


//--------------------- .text._Z57mx_block_rearrange_2d_K_groups_colmajor_vectorized_kernelPKhiiiiPKiPhii --------------------------
	.section	.text._Z57mx_block_rearrange_2d_K_groups_colmajor_vectorized_kernelPKhiiiiPKiPhii,"ax",@progbits
	.align	128
        .global         _Z57mx_block_rearrange_2d_K_groups_colmajor_vectorized_kernelPKhiiiiPKiPhii
        .type           _Z57mx_block_rearrange_2d_K_groups_colmajor_vectorized_kernelPKhiiiiPKiPhii,@function
        .size           _Z57mx_block_rearrange_2d_K_groups_colmajor_vectorized_kernelPKhiiiiPKiPhii,(.L_x_400 - _Z57mx_block_rearrange_2d_K_groups_colmajor_vectorized_kernelPKhiiiiPKiPhii)
        .other          _Z57mx_block_rearrange_2d_K_groups_colmajor_vectorized_kernelPKhiiiiPKiPhii,@"STO_CUDA_ENTRY STV_DEFAULT"
_Z57mx_block_rearrange_2d_K_groups_colmajor_vectorized_kernelPKhiiiiPKiPhii:
.text._Z57mx_block_rearrange_2d_K_groups_colmajor_vectorized_kernelPKhiiiiPKiPhii:
        /* <DEDUP_REMOVED lines=26> */
.L_x_329:
        /* <DEDUP_REMOVED lines=20> */
.L_x_331:
        /* <DEDUP_REMOVED lines=56> */
.L_x_330:
        /* <DEDUP_REMOVED lines=45> */
.L_x_332:
        /* <DEDUP_REMOVED lines=11> */
[----:B-1----:R-:W-:Y:S01]  /*09e0*/  MOV R15, 0x400 ;  /* 0x00000400000f7802 */ /* 0x002fe20000000f00 */
[----:B------:R-:W1:Y:S04]  /*09f0*/  S2R R16, SR_CgaCtaId ;  /* 0x0000000000107919 */ /* 0x000e680000008800 */
        /* <DEDUP_REMOVED lines=14> */
.L_x_333:
        /* <DEDUP_REMOVED lines=16> */
.L_x_328:
[----:B------:R-:W-:Y:S05]  /*0be0*/  BSYNC.RECONVERGENT B0 ;  /* 0x0000000000007941 */ /* 0x000fea0003800200 */
.L_x_327:
[----:B------:R-:W4:Y:S01]  /*0bf0*/  LDCU UR4, c[0x0][0x3ac] ;  /* 0x00007580ff0477ac */ /* 0x000f220008000800 */
[----:B012---:R-:W-:Y:S02]  /*0c00*/  IMAD.MOV.U32 R6, RZ, RZ, RZ ;  /* 0x000000ffff067224 */ /* 0x007fe400078e00ff */
[----:B------:R-:W-:Y:S01]  /*0c10*/  IMAD.MOV.U32 R15, RZ, RZ, RZ ;  /* 0x000000ffff0f7224 */ /* 0x000fe200078e00ff */
        /* <DEDUP_REMOVED lines=15> */
.L_x_336:
        /* <DEDUP_REMOVED lines=10> */
.L_x_335:
        /* <DEDUP_REMOVED lines=9> */
.L_x_334:
[----:B0-----:R-:W0:Y:S02]  /*0e40*/  LDC.64 R2, c[0x0][0x398] ;  /* 0x0000e600ff027b82 */ /* 0x001e240000000a00 */
[----:B0-----:R-:W-:-:S06]  /*0e50*/  IMAD.WIDE.U32 R18, R6, 0x4, R2 ;  /* 0x0000000406127825 */ /* 0x001fcc00078e0002 */
        /* <DEDUP_REMOVED lines=11> */
[----:B---3--:R-:W0:Y:S02]  /*0f10*/  LDC.64 R4, c[0x0][0x398] ;  /* 0x0000e600ff047b82 */ /* 0x008e240000000a00 */
[----:B0-----:R-:W2:Y:S01]  /*0f20*/  LDG.E.CONSTANT R4, desc[UR6][R4.64] ;  /* 0x0000000604047981 */ /* 0x001ea2000c1e9900 */
[----:B------:R-:W-:Y:S02]  /*0f30*/  IMAD.MOV.U32 R21, RZ, RZ, 0x1 ;  /* 0x00000001ff157424 */ /* 0x000fe400078e00ff */
[----:B--2---:R-:W-:-:S05]  /*0f40*/  VIADD R7, R4, 0x3 ;  /* 0x0000000304077836 */ /* 0x004fca0000000000 */
[----:B------:R-:W-:-:S04]  /*0f50*/  SHF.R.S32.HI R8, RZ, 0x1f, R7 ;  /* 0x0000001fff087819 */ /* 0x000fc80000011407 */
[----:B------:R-:W-:-:S04]  /*0f60*/  LEA.HI R8, R8, R7, RZ, 0x2 ;  /* 0x0000000708087211 */ /* 0x000fc800078f10ff */
[----:B------:R-:W-:-:S07]  /*0f70*/  LOP3.LUT R19, R8, 0xfffffffc, RZ, 0xc0, !PT ;  /* 0xfffffffc08137812 */ /* 0x000fce00078ec0ff */
.L_x_339:
        /* <DEDUP_REMOVED lines=8> */
[----:B---3--:R-:W-:Y:S01]  /*1000*/  IMAD.WIDE.U32 R4, R21, 0x4, R2 ;  /* 0x0000000415047825 */ /* 0x008fe200078e0002 */
[----:B------:R-:W-:Y:S02]  /*1010*/  LOP3.LUT R6, R20, 0x7ffffff8, RZ, 0xc0, !PT ;  /* 0x7ffffff814067812 */ /* 0x000fe400078ec0ff */
[----:B------:R-:W-:-:S03]  /*1020*/  IADD3 R4, P1, PT, R4, 0xc, RZ ;  /* 0x0000000c04047810 */ /* 0x000fc60007f3e0ff */
[----:B------:R-:W-:Y:S02]  /*1030*/  IMAD.MOV R6, RZ, RZ, -R6 ;  /* 0x000000ffff067224 */ /* 0x000fe400078e0a06 */
[----:B------:R-:W-:-:S08]  /*1040*/  IMAD.X R5, RZ, RZ, R5, P1 ;  /* 0x000000ffff057224 */ /* 0x000fd000008e0605 */
.L_x_342:
        /* <DEDUP_REMOVED lines=48> */
.L_x_341:
[----:B------:R-:W-:Y:S05]  /*1350*/  @!P0 BRA `(.L_x_340) ;  /* 0x0000000000fc8947 */ /* 0x000fea0003800000 */
[----:B------:R-:W-:Y:S02]  /*1360*/  ISETP.GE.U32.AND P0, PT, R25, 0x4, PT ;  /* 0x000000041900780c */ /* 0x000fe40003f06070 */
[----:B------:R-:W-:-:S04]  /*1370*/  LOP3.LUT R26, R20, 0x3, RZ, 0xc0, !PT ;  /* 0x00000003141a7812 */ /* 0x000fc800078ec0ff */
[----:B------:R-:W-:-:S07]  /*1380*/  ISETP.NE.AND P1, PT, R26, RZ, PT ;  /* 0x000000ff1a00720c */ /* 0x000fce0003f25270 */
[----:B------:R-:W-:Y:S06]  /*1390*/  @!P0 BRA `(.L_x_343) ;  /* 0x00000000007c8947 */ /* 0x000fec0003800000 */
[C---:B------:R-:W-:Y:S02]  /*13a0*/  VIADD R9, R21.reuse, 0x1 ;  /* 0x0000000115097836 */ /* 0x040fe40000000000 */
[----:B---3--:R-:W-:-:S04]  /*13b0*/  IMAD.WIDE.U32 R4, R21, 0x4, R2 ;  /* 0x0000000415047825 */ /* 0x008fc800078e0002 */
        /* <DEDUP_REMOVED lines=29> */
.L_x_343:
[----:B------:R-:W-:Y:S05]  /*1590*/  @!P1 BRA `(.L_x_340) ;  /* 0x00000000006c9947 */ /* 0x000fea0003800000 */
[----:B------:R-:W-:Y:S02]  /*15a0*/  ISETP.NE.AND P0, PT, R26, 0x1, PT ;  /* 0x000000011a00780c */ /* 0x000fe40003f05270 */
[----:B------:R-:W-:-:S04]  /*15b0*/  LOP3.LUT R20, R20, 0x1, RZ, 0xc0, !PT ;  /* 0x0000000114147812 */ /* 0x000fc800078ec0ff */
[----:B------:R-:W-:-:S07]  /*15c0*/  ISETP.NE.U32.AND P1, PT, R20, 0x1, PT ;  /* 0x000000011400780c */ /* 0x000fce0003f25070 */
[----:B------:R-:W-:-:S04]  /*15d0*/  @P0 IMAD.WIDE.U32 R8, R21, 0x4, R2 ;  /* 0x0000000415080825 */ /* 0x000fc800078e0002 */
[C-C-:B---3--:R-:W-:Y:S01]  /*15e0*/  @P0 IMAD.WIDE R6, R21.reuse, 0x4, R2.reuse ;  /* 0x0000000415060825 */ /* 0x148fe200078e0202 */
        /* <DEDUP_REMOVED lines=22> */
.L_x_340:
[----:B------:R-:W0:Y:S01]  /*1750*/  S2UR UR5, SR_CgaCtaId ;  /* 0x00000000000579c3 */ /* 0x000e220000008800 */
[----:B------:R-:W-:Y:S02]  /*1760*/  UMOV UR4, 0x400 ;  /* 0x0000040000047882 */ /* 0x000fe40000000000 */
[----:B0-----:R-:W-:-:S09]  /*1770*/  ULEA UR4, UR5, UR4, 0x18 ;  /* 0x0000000405047291 */ /* 0x001fd2000f8ec0ff */
[----:B------:R0:W-:Y:S03]  /*1780*/  STS [UR4+0x280], R19 ;  /* 0x00028013ff007988 */ /* 0x0001e60008000804 */
.L_x_338:
[----:B------:R-:W-:Y:S05]  /*1790*/  BSYNC.RECONVERGENT B0 ;  /* 0x0000000000007941 */ /* 0x000fea0003800200 */
.L_x_337:
[----:B------:R-:W-:Y:S01]  /*17a0*/  IMAD.IADD R3, R18, 0x1, -R17 ;  /* 0x0000000112037824 */ /* 0x000fe200078e0a11 */
[----:B------:R-:W-:Y:S01]  /*17b0*/  BSSY.RECONVERGENT B0, `(.L_x_344) ;  /* 0x0000029000007945 */ /* 0x000fe20003800200 */
[----:B------:R-:W-:Y:S02]  /*17c0*/  PRMT R2, RZ, 0x7610, R2 ;  /* 0x00007610ff027816 */ /* 0x000fe40000000002 */
[----:B---3--:R-:W-:Y:S02]  /*17d0*/  PRMT R7, RZ, 0x7610, R7 ;  /* 0x00007610ff077816 */ /* 0x008fe40000000007 */
[----:B------:R-:W-:Y:S02]  /*17e0*/  ISETP.GE.AND P0, PT, R12, R3, PT ;  /* 0x000000030c00720c */ /* 0x000fe40003f06270 */
[----:B------:R-:W-:Y:S02]  /*17f0*/  PRMT R8, RZ, 0x7610, R8 ;  /* 0x00007610ff087816 */ /* 0x000fe40000000008 */
[----:B------:R-:W-:-:S09]  /*1800*/  PRMT R6, RZ, 0x7610, R6 ;  /* 0x00007610ff067816 */ /* 0x000fd20000000006 */
[----:B------:R-:W-:Y:S05]  /*1810*/  @P0 BRA `(.L_x_345) ;  /* 0x0000000000880947 */ /* 0x000fea0003800000 */
[----:B------:R-:W1:Y:S01]  /*1820*/  LDC.64 R2, c[0x0][0x388] ;  /* 0x0000e200ff027b82 */ /* 0x000e620000000a00 */
[----:B------:R-:W-:Y:S01]  /*1830*/  IMAD R9, R13, 0x20, R0 ;  /* 0x000000200d097824 */ /* 0x000fe200078e0200 */
[----:B------:R-:W2:Y:S01]  /*1840*/  LDCU.64 UR4, c[0x0][0x380] ;  /* 0x00007000ff0477ac */ /* 0x000ea20008000a00 */
[----:B------:R-:W-:Y:S02]  /*1850*/  IMAD.IADD R5, R12, 0x1, R17 ;  /* 0x000000010c057824 */ /* 0x000fe400078e0211 */
[----:B------:R-:W-:-:S04]  /*1860*/  IMAD.SHL.U32 R9, R9, 0x4, RZ ;  /* 0x0000000409097824 */ /* 0x000fc800078e00ff */
[----:B------:R-:W-:-:S05]  /*1870*/  VIADD R4, R9, 0x3 ;  /* 0x0000000309047836 */ /* 0x000fca0000000000 */
[----:B-1----:R-:W-:Y:S01]  /*1880*/  ISETP.GE.AND P0, PT, R4, R3, PT ;  /* 0x000000030400720c */ /* 0x002fe20003f06270 */
[----:B--2---:R-:W-:-:S12]  /*1890*/  IMAD.WIDE R4, R5, R2, UR4 ;  /* 0x0000000405047e25 */ /* 0x004fd8000f8e0202 */
[----:B------:R-:W-:Y:S05]  /*18a0*/  @P0 BRA `(.L_x_346) ;  /* 0x0000000000200947 */ /* 0x000fea0003800000 */
[----:B------:R-:W-:-:S05]  /*18b0*/  IADD3 R4, P0, PT, R9, R4, RZ ;  /* 0x0000000409047210 */ /* 0x000fca0007f1e0ff */
[----:B------:R-:W-:-:S05]  /*18c0*/  IMAD.X R5, RZ, RZ, R5, P0 ;  /* 0x000000ffff057224 */ /* 0x000fca00000e0605 */
[----:B------:R-:W2:Y:S02]  /*18d0*/  LDG.E.CONSTANT R4, desc[UR6][R4.64] ;  /* 0x0000000604047981 */ /* 0x000ea4000c1e9900 */
[--C-:B--2---:R-:W-:Y:S02]  /*18e0*/  SHF.R.U32.HI R6, RZ, 0x18, R4.reuse ;  /* 0x00000018ff067819 */ /* 0x104fe40000011604 */
[----:B------:R-:W-:Y:S02]  /*18f0*/  SHF.R.U32.HI R7, RZ, 0x8, R4 ;  /* 0x00000008ff077819 */ /* 0x000fe40000011604 */
[C---:B------:R-:W-:Y:S02]  /*1900*/  PRMT R8, R4.reuse, 0x7610, R8 ;  /* 0x0000761004087816 */ /* 0x040fe40000000008 */
[----:B------:R-:W-:Y:S01]  /*1910*/  PRMT R2, R4, 0x7632, R2 ;  /* 0x0000763204027816 */ /* 0x000fe20000000002 */
[----:B------:R-:W-:Y:S06]  /*1920*/  BRA `(.L_x_345) ;  /* 0x0000000000447947 */ /* 0x000fec0003800000 */
.L_x_346:
[----:B------:R-:W-:Y:S02]  /*1930*/  ISETP.GE.AND P0, PT, R9, R3, PT ;  /* 0x000000030900720c */ /* 0x000fe40003f06270 */
[----:B------:R-:W-:Y:S02]  /*1940*/  PRMT R2, RZ, 0x7610, R2 ;  /* 0x00007610ff027816 */ /* 0x000fe40000000002 */
[----:B------:R-:W-:Y:S02]  /*1950*/  PRMT R7, RZ, 0x7610, R7 ;  /* 0x00007610ff077816 */ /* 0x000fe40000000007 */
[----:B------:R-:W-:-:S07]  /*1960*/  PRMT R8, RZ, 0x7610, R8 ;  /* 0x00007610ff087816 */ /* 0x000fce0000000008 */
[----:B------:R-:W-:Y:S05]  /*1970*/  @P0 BRA `(.L_x_345) ;  /* 0x0000000000300947 */ /* 0x000fea0003800000 */
[C---:B------:R-:W-:Y:S01]  /*1980*/  VIADD R2, R9.reuse, 0x1 ;  /* 0x0000000109027836 */ /* 0x040fe20000000000 */
[C---:B------:R-:W-:Y:S01]  /*1990*/  IADD3 R4, P2, PT, R9.reuse, R4, RZ ;  /* 0x0000000409047210 */ /* 0x040fe20007f5e0ff */
[----:B------:R-:W-:Y:S01]  /*19a0*/  VIADD R6, R9, 0x2 ;  /* 0x0000000209067836 */ /* 0x000fe20000000000 */
[----:B------:R-:W-:Y:S02]  /*19b0*/  PRMT R7, RZ, 0x7610, R7 ;  /* 0x00007610ff077816 */ /* 0x000fe40000000007 */
[-C--:B------:R-:W-:Y:S01]  /*19c0*/  ISETP.GE.AND P0, PT, R2, R3.reuse, PT ;  /* 0x000000030200720c */ /* 0x080fe20003f06270 */
[----:B------:R-:W-:Y:S01]  /*19d0*/  IMAD.X R5, RZ, RZ, R5, P2 ;  /* 0x000000ffff057224 */ /* 0x000fe200010e0605 */
[----:B------:R-:W-:Y:S02]  /*19e0*/  ISETP.GE.AND P1, PT, R6, R3, PT ;  /* 0x000000030600720c */ /* 0x000fe40003f26270 */
[----:B------:R-:W-:Y:S02]  /*19f0*/  PRMT R2, RZ, 0x7610, R2 ;  /* 0x00007610ff027816 */ /* 0x000fe40000000002 */
[----:B------:R1:W5:Y:S07]  /*1a00*/  LDG.E.U8.CONSTANT R8, desc[UR6][R4.64] ;  /* 0x0000000604087981 */ /* 0x00036e000c1e9100 */
[----:B------:R1:W5:Y:S04]  /*1a10*/  @!P0 LDG.E.U8.CONSTANT R7, desc[UR6][R4.64+0x1] ;  /* 0x0000010604078981 */ /* 0x000368000c1e9100 */
[----:B------:R1:W5:Y:S01]  /*1a20*/  @!P1 LDG.E.U8.CONSTANT R2, desc[UR6][R4.64+0x2] ;  /* 0x0000020604029981 */ /* 0x000362000c1e9100 */
[----:B------:R-:W-:-:S07]  /*1a30*/  PRMT R6, RZ, 0x7610, R6 ;  /* 0x00007610ff067816 */ /* 0x000fce0000000006 */
.L_x_345:
[----:B------:R-:W-:Y:S05]  /*1a40*/  BSYNC.RECONVERGENT B0 ;  /* 0x0000000000007941 */ /* 0x000fea0003800200 */
.L_x_344:
[----:B------:R-:W2:Y:S01]  /*1a50*/  S2UR UR5, SR_CgaCtaId ;  /* 0x00000000000579c3 */ /* 0x000ea20000008800 */
[----:B------:R-:W-:Y:S01]  /*1a60*/  SHF.R.U32.HI R3, RZ, 0x1, R14 ;  /* 0x00000001ff037819 */ /* 0x000fe2000001160e */
[----:B------:R-:W-:Y:S01]  /*1a70*/  UMOV UR4, 0x400 ;  /* 0x0000040000047882 */ /* 0x000fe20000000000 */
[----:B-1----:R-:W-:Y:S01]  /*1a80*/  SHF.R.U32.HI R4, RZ, 0x1, R0 ;  /* 0x00000001ff047819 */ /* 0x002fe20000011600 */
[----:B------:R-:W-:Y:S01]  /*1a90*/  IMAD.SHL.U32 R0, R0, 0x40, RZ ;  /* 0x0000004000007824 */ /* 0x000fe200078e00ff */
[----:B------:R-:W-:Y:S01]  /*1aa0*/  LOP3.LUT R3, R3, 0xc, RZ, 0xc0, !PT ;  /* 0x0000000c03037812 */ /* 0x000fe200078ec0ff */
[----:B------:R-:W1:Y:S01]  /*1ab0*/  LDCU.64 UR8, c[0x0][0x3a0] ;  /* 0x00007400ff0877ac */ /* 0x000e620008000a00 */
[----:B------:R-:W-:Y:S01]  /*1ac0*/  LOP3.LUT R5, R4, 0xc, RZ, 0xc0, !PT ;  /* 0x0000000c04057812 */ /* 0x000fe200078ec0ff */
[----:B------:R-:W-:Y:S01]  /*1ad0*/  VIADD R4, R0, 0x10 ;  /* 0x0000001000047836 */ /* 0x000fe20000000000 */
[----:B------:R-:W-:Y:S01]  /*1ae0*/  IADD3 R15, PT, PT, R18, 0x3, -R15 ;  /* 0x00000003120f7810 */ /* 0x000fe20007ffe80f */
[----:B------:R-:W-:-:S02]  /*1af0*/  VIADD R9, R0, 0x20 ;  /* 0x0000002000097836 */ /* 0x000fc40000000000 */
[----:B------:R-:W-:Y:S01]  /*1b00*/  VIADD R11, R0, 0x30 ;  /* 0x00000030000b7836 */ /* 0x000fe20000000000 */
[----:B------:R-:W-:Y:S01]  /*1b10*/  LOP3.LUT R4, R4, 0x1d0, RZ, 0xc0, !PT ;  /* 0x000001d004047812 */ /* 0x000fe200078ec0ff */
[----:B------:R-:W-:Y:S01]  /*1b20*/  IMAD.IADD R3, R12, 0x1, R3 ;  /* 0x000000010c037824 */ /* 0x000fe200078e0203 */
[----:B------:R-:W-:Y:S01]  /*1b30*/  LOP3.LUT R10, R9, 0x1e0, RZ, 0xc0, !PT ;  /* 0x000001e0090a7812 */ /* 0x000fe200078ec0ff */
[----:B------:R-:W-:Y:S02]  /*1b40*/  IMAD.SHL.U32 R0, R14, 0x40, RZ ;  /* 0x000000400e007824 */ /* 0x000fe400078e00ff */
[----:B------:R-:W-:Y:S01]  /*1b50*/  IMAD.IADD R5, R12, 0x1, R5 ;  /* 0x000000010c057824 */ /* 0x000fe200078e0205 */
[----:B------:R-:W-:Y:S01]  /*1b60*/  LOP3.LUT R12, R11, 0x1f0, RZ, 0xc0, !PT ;  /* 0x000001f00b0c7812 */ /* 0x000fe200078ec0ff */
[----:B------:R-:W-:Y:S01]  /*1b70*/  IMAD.SHL.U32 R11, R14, 0x4, RZ ;  /* 0x000000040e0b7824 */ /* 0x000fe200078e00ff */
[----:B------:R-:W-:Y:S01]  /*1b80*/  LOP3.LUT R3, R3, 0x1c0, R0, 0xf8, !PT ;  /* 0x000001c003037812 */ /* 0x000fe200078ef800 */
[----:B--2---:R-:W-:Y:S01]  /*1b90*/  ULEA UR4, UR5, UR4, 0x18 ;  /* 0x0000000405047291 */ /* 0x004fe2000f8ec0ff */
[----:B------:R-:W2:Y:S05]  /*1ba0*/  LDCU UR5, c[0x0][0x394] ;  /* 0x00007280ff0577ac */ /* 0x000eaa0008000800 */
[----:B------:R-:W-:-:S02]  /*1bb0*/  IADD3 R4, PT, PT, R5, UR4, R4 ;  /* 0x0000000405047c10 */ /* 0x000fc4000fffe004 */
[C---:B------:R-:W-:Y:S01]  /*1bc0*/  IADD3 R9, PT, PT, R5.reuse, UR4, R10 ;  /* 0x0000000405097c10 */ /* 0x040fe2000fffe00a */
[----:B-----5:R3:W-:Y:S01]  /*1bd0*/  STS.U8 [R3+UR4], R8 ;  /* 0x0000000803007988 */ /* 0x0207e20008000004 */
[----:B------:R-:W-:Y:S02]  /*1be0*/  IADD3 R5, PT, PT, R5, UR4, R12 ;  /* 0x0000000405057c10 */ /* 0x000fe4000fffe00c */
[----:B------:R-:W-:Y:S01]  /*1bf0*/  SHF.R.S32.HI R10, RZ, 0x1f, R15 ;  /* 0x0000001fff0a7819 */ /* 0x000fe2000001140f */
[----:B------:R-:W-:Y:S03]  /*1c00*/  STS.U8 [R4], R7 ;  /* 0x0000000704007388 */ /* 0x000fe60000000000 */
[----:B------:R-:W-:Y:S01]  /*1c10*/  LEA.HI R10, R10, R15, RZ, 0x2 ;  /* 0x0000000f0a0a7211 */ /* 0x000fe200078f10ff */
[----:B------:R-:W-:Y:S03]  /*1c20*/  STS.U8 [R9], R2 ;  /* 0x0000000209007388 */ /* 0x000fe60000000000 */
[----:B------:R-:W-:Y:S01]  /*1c30*/  SHF.R.S32.HI R10, RZ, 0x2, R10 ;  /* 0x00000002ff0a7819 */ /* 0x000fe2000001140a */
[----:B------:R-:W-:Y:S01]  /*1c40*/  STS.U8 [R5], R6 ;  /* 0x0000000605007388 */ /* 0x000fe20000000000 */
[----:B------:R-:W-:Y:S03]  /*1c50*/  BAR.SYNC.DEFER_BLOCKING 0x0 ;  /* 0x0000000000007b1d */ /* 0x000fe60000010000 */
[----:B------:R-:W-:-:S03]  /*1c60*/  IMAD R10, R10, R13, R16 ;  /* 0x0000000d0a0a7224 */ /* 0x000fc600078e0210 */
[----:B------:R-:W2:Y:S04]  /*1c70*/  LDS R0, [UR4+0x280] ;  /* 0x00028004ff007984 */ /* 0x000ea80008000800 */
[----:B------:R-:W4:Y:S01]  /*1c80*/  LDS R17, [R11+UR4] ;  /* 0x000000040b117984 */ /* 0x000f220008000800 */
[----:B------:R-:W3:Y:S02]  /*1c90*/  LDCU UR4, c[0x0][0x3a8] ;  /* 0x00007500ff0477ac */ /* 0x000ee40008000800 */
[----:B---3--:R-:W-:-:S04]  /*1ca0*/  IMAD R3, R10, UR4, RZ ;  /* 0x000000040a037c24 */ /* 0x008fc8000f8e02ff */
[----:B--2---:R-:W-:-:S05]  /*1cb0*/  IMAD R0, R0, UR5, R3 ;  /* 0x0000000500007c24 */ /* 0x004fca000f8e0203 */
[----:B-1----:R-:W-:Y:S02]  /*1cc0*/  IADD3 R2, P0, P1, R0, UR8, R11 ;  /* 0x0000000800027c10 */ /* 0x002fe4000f91e00b */
[----:B------:R-:W-:-:S04]  /*1cd0*/  SHF.R.S32.HI R0, RZ, 0x1f, R0 ;  /* 0x0000001fff007819 */ /* 0x000fc80000011400 */
[----:B------:R-:W-:-:S05]  /*1ce0*/  IADD3.X R3, PT, PT, R0, UR9, RZ, P0, P1 ;  /* 0x0000000900037c10 */ /* 0x000fca00087e24ff */
[----:B----4-:R-:W-:Y:S01]  /*1cf0*/  STG.E desc[UR6][R2.64], R17 ;  /* 0x0000001102007986 */ /* 0x010fe2000c101906 */
[----:B------:R-:W-:Y:S05]  /*1d00*/  EXIT ;  /* 0x000000000000794d */ /* 0x000fea0003800000 */
.L_x_347:
        /* <DEDUP_REMOVED lines=15> */
.L_x_400:


//--------------------- .text._Z46mx_block_rearrange_2d_K_groups_colmajor_kernelPKhiiiiiPKiPhii --------------------------
	.section	.text._Z46mx_block_rearrange_2d_K_groups_colmajor_kernelPKhiiiiiPKiPhii,"ax",@progbits
	.align	128
        .global         _Z46mx_block_rearrange_2d_K_groups_colmajor_kernelPKhiiiiiPKiPhii
        .type           _Z46mx_block_rearrange_2d_K_groups_colmajor_kernelPKhiiiiiPKiPhii,@function
        .size           _Z46mx_block_rearrange_2d_K_groups_colmajor_kernelPKhiiiiiPKiPhii,(.L_x_401 - _Z46mx_block_rearrange_2d_K_groups_colmajor_kernelPKhiiiiiPKiPhii)
        .other          _Z46mx_block_rearrange_2d_K_groups_colmajor_kernelPKhiiiiiPKiPhii,@"STO_CUDA_ENTRY STV_DEFAULT"
_Z46mx_block_rearrange_2d_K_groups_colmajor_kernelPKhiiiiiPKiPhii:
.text._Z46mx_block_rearrange_2d_K_groups_colmajor_kernelPKhiiiiiPKiPhii:
        /* <DEDUP_REMOVED lines=9> */
[----:B------:R-:W-:Y:S01]  /*0090*/  CS2R R4, SRZ ;  /* 0x0000000000047805 */ /* 0x000fe2000001ff00 */
        /* <DEDUP_REMOVED lines=13> */
.L_x_350:
        /* <DEDUP_REMOVED lines=20> */
.L_x_352:
        /* <DEDUP_REMOVED lines=21> */
[----:B-----5:R-:W-:Y:S02]  /*0400*/  IADD3 R21, PT, PT, R13, 0x3, -R21 ;  /* 0x000000030d157810 */ /* 0x020fe40007ffe815 */
[----:B------:R-:W-:Y:S02]  /*0410*/  LEA.HI.SX32 R15, R14, R5, 0x1e ;  /* 0x000000050e0f7211 */ /* 0x000fe400078ff2ff */
[----:B------:R-:W-:Y:S02]  /*0420*/  LEA.HI R20, R17, R20, RZ, 0x2 ;  /* 0x0000001411147211 */ /* 0x000fe400078f10ff */
[----:B0-----:R-:W-:Y:S01]  /*0430*/  IADD3 R5, PT, PT, R12, 0x3, -R13 ;  /* 0x000000030c057810 */ /* 0x001fe20007ffe80d */
[----:B------:R-:W-:Y:S01]  /*0440*/  STS [R8+-0x10], R15 ;  /* 0xfffff00f08007388 */ /* 0x000fe20000000800 */
[----:B------:R-:W-:Y:S02]  /*0450*/  LEA.HI R18, R23, R18, RZ, 0x2 ;  /* 0x0000001217127211 */ /* 0x000fe400078f10ff */
[----:B------:R-:W-:-:S02]  /*0460*/  SHF.R.S32.HI R14, RZ, 0x1f, R21 ;  /* 0x0000001fff0e7819 */ /* 0x000fc40000011415 */
        /* <DEDUP_REMOVED lines=28> */
.L_x_351:
        /* <DEDUP_REMOVED lines=12> */
[----:B------:R-:W3:Y:S03]  /*06f0*/  LDG.E.CONSTANT R16, desc[UR6][R8.64+0x4] ;  /* 0x0000040608107981 */ /* 0x000ee6000c1e9900 */
[----:B------:R-:W-:Y:S01]  /*0700*/  IMAD.WIDE.U32 R12, R7, 0x4, R12 ;  /* 0x00000004070c7825 */ /* 0x000fe200078e000c */
[----:B------:R1:W4:Y:S04]  /*0710*/  LDG.E.CONSTANT R21, desc[UR6][R2.64+0xc] ;  /* 0x00000c0602157981 */ /* 0x000328000c1e9900 */
[----:B------:R-:W2:Y:S04]  /*0720*/  LDG.E.CONSTANT R7, desc[UR6][R8.64+-0x4] ;  /* 0xfffffc0608077981 */ /* 0x000ea8000c1e9900 */
[----:B------:R-:W5:Y:S04]  /*0730*/  LDG.E.CONSTANT R11, desc[UR6][R10.64] ;  /* 0x000000060a0b7981 */ /* 0x000f68000c1e9900 */
[----:B------:R-:W3:Y:S04]  /*0740*/  LDG.E.CONSTANT R13, desc[UR6][R12.64] ;  /* 0x000000060c0d7981 */ /* 0x000ee8000c1e9900 */
[----:B------:R-:W4:Y:S01]  /*0750*/  LDG.E.CONSTANT R18, desc[UR6][R8.64+0x8] ;  /* 0x0000080608127981 */ /* 0x000f22000c1e9900 */
[----:B------:R-:W0:Y:S01]  /*0760*/  S2R R20, SR_CgaCtaId ;  /* 0x0000000000147919 */ /* 0x000e220000008800 */
[----:B--2---:R-:W-:-:S02]  /*0770*/  IADD3 R7, PT, PT, R14, 0x3, -R7 ;  /* 0x000000030e077810 */ /* 0x004fc40007ffe807 */
[----:B-----5:R-:W-:Y:S02]  /*0780*/  IADD3 R15, PT, PT, R11, 0x3, -R14 ;  /* 0x000000030b0f7810 */ /* 0x020fe40007ffe80e */
[----:B------:R-:W-:Y:S02]  /*0790*/  SHF.R.S32.HI R10, RZ, 0x1f, R7 ;  /* 0x0000001fff0a7819 */ /* 0x000fe40000011407 */
[----:B---3--:R-:W-:Y:S02]  /*07a0*/  IADD3 R16, PT, PT, R13, 0x3, -R16 ;  /* 0x000000030d107810 */ /* 0x008fe40007ffe810 */
[----:B------:R-:W-:Y:S02]  /*07b0*/  SHF.R.S32.HI R14, RZ, 0x1f, R15 ;  /* 0x0000001fff0e7819 */ /* 0x000fe4000001140f */
[----:B------:R-:W-:Y:S02]  /*07c0*/  LEA.HI R10, R10, R7, RZ, 0x2 ;  /* 0x000000070a0a7211 */ /* 0x000fe400078f10ff */
[----:B------:R-:W-:-:S02]  /*07d0*/  MOV R7, 0x400 ;  /* 0x0000040000077802 */ /* 0x000fc40000000f00 */
[----:B-1----:R-:W-:Y:S02]  /*07e0*/  SHF.R.S32.HI R3, RZ, 0x1f, R16 ;  /* 0x0000001fff037819 */ /* 0x002fe40000011410 */
[----:B------:R-:W-:Y:S02]  /*07f0*/  LEA.HI R15, R14, R15, RZ, 0x2 ;  /* 0x0000000f0e0f7211 */ /* 0x000fe400078f10ff */
[----:B----4-:R-:W-:Y:S02]  /*0800*/  IADD3 R18, PT, PT, R21, 0x3, -R18 ;  /* 0x0000000315127810 */ /* 0x010fe40007ffe812 */
        /* <DEDUP_REMOVED lines=15> */
.L_x_353:
[----:B------:R-:W-:Y:S05]  /*0900*/  @!P1 BRA `(.L_x_349) ;  /* 0x0000000000a89947 */ /* 0x000fea0003800000 */
[----:B------:R-:W-:Y:S02]  /*0910*/  ISETP.NE.AND P0, PT, R17, 0x1, PT ;  /* 0x000000011100780c */ /* 0x000fe40003f05270 */
[----:B------:R-:W-:-:S04]  /*0920*/  LOP3.LUT R6, R6, 0x1, RZ, 0xc0, !PT ;  /* 0x0000000106067812 */ /* 0x000fc800078ec0ff */
[----:B------:R-:W-:-:S07]  /*0930*/  ISETP.NE.U32.AND P1, PT, R6, 0x1, PT ;  /* 0x000000010600780c */ /* 0x000fce0003f25070 */
[----:B------:R-:W-:Y:S06]  /*0940*/  @!P0 BRA `(.L_x_354) ;  /* 0x0000000000588947 */ /* 0x000fec0003800000 */
[----:B------:R-:W1:Y:S02]  /*0950*/  LDC.64 R2, c[0x0][0x3a0] ;  /* 0x0000e800ff027b82 */ /* 0x000e640000000a00 */
[----:B-1----:R-:W-:-:S04]  /*0960*/  IMAD.WIDE R6, R4, 0x4, R2 ;  /* 0x0000000404067825 */ /* 0x002fc800078e0202 */
[----:B------:R-:W-:Y:S02]  /*0970*/  IMAD.WIDE.U32 R2, R4, 0x4, R2 ;  /* 0x0000000404027825 */ /* 0x000fe400078e0002 */
[----:B------:R-:W2:Y:S04]  /*0980*/  LDG.E.CONSTANT R6, desc[UR6][R6.64+-0x4] ;  /* 0xfffffc0606067981 */ /* 0x000ea8000c1e9900 */
[----:B------:R-:W2:Y:S04]  /*0990*/  LDG.E.CONSTANT R9, desc[UR6][R2.64] ;  /* 0x0000000602097981 */ /* 0x000ea8000c1e9900 */
        /* <DEDUP_REMOVED lines=17> */
.L_x_354:
[----:B------:R-:W-:Y:S05]  /*0ab0*/  @P1 BRA `(.L_x_349) ;  /* 0x00000000003c1947 */ /* 0x000fea0003800000 */
[----:B-1----:R-:W1:Y:S02]  /*0ac0*/  LDC.64 R6, c[0x0][0x3a0] ;  /* 0x0000e800ff067b82 */ /* 0x002e640000000a00 */
[----:B-1----:R-:W-:-:S04]  /*0ad0*/  IMAD.WIDE R2, R4, 0x4, R6 ;  /* 0x0000000404027825 */ /* 0x002fc800078e0206 */
[----:B------:R-:W-:Y:S02]  /*0ae0*/  IMAD.WIDE.U32 R6, R4, 0x4, R6 ;  /* 0x0000000404067825 */ /* 0x000fe400078e0006 */
[----:B------:R-:W3:Y:S04]  /*0af0*/  LDG.E.CONSTANT R2, desc[UR6][R2.64+-0x4] ;  /* 0xfffffc0602027981 */ /* 0x000ee8000c1e9900 */
[----:B------:R-:W3:Y:S01]  /*0b00*/  LDG.E.CONSTANT R7, desc[UR6][R6.64] ;  /* 0x0000000606077981 */ /* 0x000ee2000c1e9900 */
[----:B------:R-:W-:Y:S01]  /*0b10*/  MOV R9, 0x400 ;  /* 0x0000040000097802 */ /* 0x000fe20000000f00 */
        /* <DEDUP_REMOVED lines=9> */
.L_x_349:
[----:B------:R-:W-:Y:S05]  /*0bb0*/  BSYNC.RECONVERGENT B0 ;  /* 0x0000000000007941 */ /* 0x000fea0003800200 */
.L_x_348:
[----:B------:R-:W4:Y:S01]  /*0bc0*/  LDCU UR4, c[0x0][0x3b4] ;  /* 0x00007680ff0477ac */ /* 0x000f220008000800 */
[----:B---3--:R-:W-:Y:S02]  /*0bd0*/  IMAD.MOV.U32 R8, RZ, RZ, RZ ;  /* 0x000000ffff087224 */ /* 0x008fe400078e00ff */
[----:B------:R-:W-:Y:S01]  /*0be0*/  IMAD.MOV.U32 R21, RZ, RZ, RZ ;  /* 0x000000ffff157224 */ /* 0x000fe200078e00ff */
[----:B----4-:R-:W-:Y:S01]  /*0bf0*/  UISETP.GE.AND UP0, UPT, UR4, 0x1, UPT ;  /* 0x000000010400788c */ /* 0x010fe2000bf06270 */
[----:B------:R-:W-:Y:S08]  /*0c00*/  BAR.SYNC.DEFER_BLOCKING 0x0 ;  /* 0x0000000000007b1d */ /* 0x000ff00000010000 */
[----:B------:R-:W-:Y:S05]  /*0c10*/  BRA.U !UP0, `(.L_x_355) ;  /* 0x00000001087c7547 */ /* 0x000fea000b800000 */
[----:B------:R-:W3:Y:S01]  /*0c20*/  S2R R4, SR_CgaCtaId ;  /* 0x0000000000047919 */ /* 0x000ee20000008800 */
[----:B------:R-:W-:Y:S01]  /*0c30*/  MOV R3, 0x400 ;  /* 0x0000040000037802 */ /* 0x000fe20000000f00 */
[----:B012---:R-:W-:Y:S02]  /*0c40*/  IMAD.MOV.U32 R5, RZ, RZ, RZ ;  /* 0x000000ffff057224 */ /* 0x007fe400078e00ff */
[----:B------:R-:W-:Y:S01]  /*0c50*/  IMAD.MOV.U32 R18, RZ, RZ, RZ ;  /* 0x000000ffff127224 */ /* 0x000fe200078e00ff */
[----:B---3--:R-:W-:Y:S01]  /*0c60*/  LEA R2, R4, R3, 0x18 ;  /* 0x0000000304027211 */ /* 0x008fe200078ec0ff */
[----:B------:R-:W-:-:S05]  /*0c70*/  VIADD R3, R3, 0x200 ;  /* 0x0000020003037836 */ /* 0x000fca0000000000 */
[----:B------:R-:W0:Y:S01]  /*0c80*/  LDS R2, [R2+0x200] ;  /* 0x0002000002027984 */ /* 0x000e220000000800 */
[----:B------:R-:W-:Y:S02]  /*0c90*/  LEA R4, R4, R3, 0x18 ;  /* 0x0000000304047211 */ /* 0x000fe400078ec0ff */
[----:B0-----:R-:W-:-:S13]  /*0ca0*/  ISETP.LE.AND P0, PT, R2, UR8, PT ;  /* 0x0000000802007c0c */ /* 0x001fda000bf03270 */
[----:B------:R-:W-:Y:S05]  /*0cb0*/  @!P0 BRA `(.L_x_356) ;  /* 0x0000000000308947 */ /* 0x000fea0003800000 */
[----:B------:R-:W0:Y:S01]  /*0cc0*/  LDCU UR4, c[0x0][0x3b4] ;  /* 0x00007680ff0477ac */ /* 0x000e220008000800 */
[----:B------:R-:W-:Y:S01]  /*0cd0*/  NOP ;  /* 0x0000000000007918 */ /* 0x000fe20000000000 */
.L_x_357:
        /* <DEDUP_REMOVED lines=10> */
.L_x_356:
        /* <DEDUP_REMOVED lines=9> */
.L_x_355:
[----:B---3--:R-:W0:Y:S02]  /*0e10*/  LDC.64 R2, c[0x0][0x3a0] ;  /* 0x0000e800ff027b82 */ /* 0x008e240000000a00 */
[----:B012---:R-:W-:-:S05]  /*0e20*/  IMAD.WIDE.U32 R4, R8, 0x4, R2 ;  /* 0x0000000408047825 */ /* 0x007fca00078e0002 */
        /* <DEDUP_REMOVED lines=18> */
.L_x_360:
        /* <DEDUP_REMOVED lines=13> */
.L_x_363:
        /* <DEDUP_REMOVED lines=14> */
[----:B--2---:R-:W-:-:S04]  /*1100*/  IADD3 R24, PT, PT, R26, 0x3, -R23 ;  /* 0x000000031a187810 */ /* 0x004fc80007ffe817 */
[----:B------:R-:W-:Y:S02]  /*1110*/  SHF.R.S32.HI R25, RZ, 0x1f, R24 ;  /* 0x0000001fff197819 */ /* 0x000fe40000011418 */
[----:B---3--:R-:W-:Y:S02]  /*1120*/  IADD3 R23, PT, PT, R23, 0x3, -R16 ;  /* 0x0000000317177810 */ /* 0x008fe40007ffe810 */
[----:B------:R-:W-:Y:S02]  /*1130*/  LEA.HI R25, R25, R24, RZ, 0x2 ;  /* 0x0000001819197211 */ /* 0x000fe400078f10ff */
[----:B------:R-:W-:Y:S02]  /*1140*/  SHF.R.S32.HI R24, RZ, 0x1f, R23 ;  /* 0x0000001fff187819 */ /* 0x000fe40000011417 */
[----:B----4-:R-:W-:Y:S02]  /*1150*/  IADD3 R16, PT, PT, R17, 0x3, -R26 ;  /* 0x0000000311107810 */ /* 0x010fe40007ffe81a */
[----:B------:R-:W-:-:S02]  /*1160*/  LEA.HI R24, R24, R23, RZ, 0x2 ;  /* 0x0000001718187211 */ /* 0x000fc400078f10ff */
[----:B------:R-:W-:Y:S02]  /*1170*/  SHF.R.S32.HI R23, RZ, 0x1f, R16 ;  /* 0x0000001fff177819 */ /* 0x000fe40000011410 */
[----:B-----5:R-:W-:Y:S02]  /*1180*/  IADD3 R17, PT, PT, R14, 0x3, -R17 ;  /* 0x000000030e117810 */ /* 0x020fe40007ffe811 */
[----:B------:R-:W-:Y:S02]  /*1190*/  SHF.R.S32.HI R25, RZ, 0x2, R25 ;  /* 0x00000002ff197819 */ /* 0x000fe40000011419 */
[----:B------:R-:W-:Y:S02]  /*11a0*/  LEA.HI R23, R23, R16, RZ, 0x2 ;  /* 0x0000001017177211 */ /* 0x000fe400078f10ff */
[----:B------:R-:W-:Y:S02]  /*11b0*/  SHF.R.S32.HI R16, RZ, 0x1f, R17 ;  /* 0x0000001fff107819 */ /* 0x000fe40000011411 */
[----:B------:R-:W-:-:S02]  /*11c0*/  IADD3 R14, PT, PT, R15, 0x3, -R14 ;  /* 0x000000030f0e7810 */ /* 0x000fc40007ffe80e */
[----:B------:R-:W-:Y:S02]  /*11d0*/  LEA.HI.SX32 R24, R24, R25, 0x1e ;  /* 0x0000001918187211 */ /* 0x000fe400078ff2ff */
[----:B------:R-:W-:Y:S02]  /*11e0*/  LEA.HI R16, R16, R17, RZ, 0x2 ;  /* 0x0000001110107211 */ /* 0x000fe400078f10ff */
[----:B------:R-:W-:Y:S02]  /*11f0*/  SHF.R.S32.HI R17, RZ, 0x1f, R14 ;  /* 0x0000001fff117819 */ /* 0x000fe4000001140e */
[----:B------:R-:W-:Y:S02]  /*1200*/  LEA.HI.SX32 R23, R23, R24, 0x1e ;  /* 0x0000001817177211 */ /* 0x000fe400078ff2ff */
[----:B------:R-:W-:Y:S02]  /*1210*/  IADD3 R15, PT, PT, R10, 0x3, -R15 ;  /* 0x000000030a0f7810 */ /* 0x000fe40007ffe80f */
[----:B------:R-:W-:-:S02]  /*1220*/  LEA.HI R17, R17, R14, RZ, 0x2 ;  /* 0x0000000e11117211 */ /* 0x000fc400078f10ff */
[----:B------:R-:W-:Y:S02]  /*1230*/  LEA.HI.SX32 R16, R16, R23, 0x1e ;  /* 0x0000001710107211 */ /* 0x000fe400078ff2ff */
[----:B------:R-:W-:Y:S02]  /*1240*/  IADD3 R14, PT, PT, R13, 0x3, -R10 ;  /* 0x000000030d0e7810 */ /* 0x000fe40007ffe80a */
[----:B------:R-:W-:Y:S02]  /*1250*/  SHF.R.S32.HI R10, RZ, 0x1f, R15 ;  /* 0x0000001fff0a7819 */ /* 0x000fe4000001140f */
[----:B------:R-:W-:Y:S02]  /*1260*/  LEA.HI R16, R17, R16, RZ, 0x1e ;  /* 0x0000001011107211 */ /* 0x000fe400078ff0ff */
[----:B------:R-:W-:Y:S02]  /*1270*/  SHF.R.S32.HI R17, RZ, 0x1f, R14 ;  /* 0x0000001fff117819 */ /* 0x000fe4000001140e */
[----:B------:R-:W-:-:S02]  /*1280*/  IADD3 R12, PT, PT, R12, 0x3, -R13 ;  /* 0x000000030c0c7810 */ /* 0x000fc40007ffe80d */
[----:B------:R-:W-:Y:S02]  /*1290*/  LEA.HI R15, R10, R15, RZ, 0x2 ;  /* 0x0000000f0a0f7211 */ /* 0x000fe400078f10ff */
        /* <DEDUP_REMOVED lines=8> */
.L_x_362:
        /* <DEDUP_REMOVED lines=36> */
.L_x_364:
        /* <DEDUP_REMOVED lines=28> */
.L_x_361:
[----:B------:R-:W0:Y:S01]  /*1720*/  S2UR UR5, SR_CgaCtaId ;  /* 0x00000000000579c3 */ /* 0x000e220000008800 */
[----:B------:R-:W-:Y:S02]  /*1730*/  UMOV UR4, 0x400 ;  /* 0x0000040000047882 */ /* 0x000fe40000000000 */
[----:B0-----:R-:W-:-:S09]  /*1740*/  ULEA UR4, UR5, UR4, 0x18 ;  /* 0x0000000405047291 */ /* 0x001fd2000f8ec0ff */
[----:B------:R0:W-:Y:S03]  /*1750*/  STS [UR4+0x280], R6 ;  /* 0x00028006ff007988 */ /* 0x0001e60008000804 */
.L_x_359:
[----:B------:R-:W-:Y:S05]  /*1760*/  BSYNC.RECONVERGENT B0 ;  /* 0x0000000000007941 */ /* 0x000fea0003800200 */
.L_x_358:
[----:B------:R-:W1:Y:S01]  /*1770*/  LDCU UR4, c[0x0][0x390] ;  /* 0x00007200ff0477ac */ /* 0x000e620008000800 */
[----:B------:R-:W-:Y:S01]  /*1780*/  IMAD R14, R19, 0x80, R0 ;  /* 0x00000080130e7824 */ /* 0x000fe200078e0200 */
[----:B------:R-:W-:Y:S01]  /*1790*/  BSSY.RECONVERGENT B0, `(.L_x_365) ;  /* 0x000002c000007945 */ /* 0x000fe20003800200 */
[----:B------:R-:W-:Y:S01]  /*17a0*/  PRMT R12, RZ, 0x7610, R12 ;  /* 0x00007610ff0c7816 */ /* 0x000fe2000000000c */
[----:B------:R-:W-:Y:S01]  /*17b0*/  IMAD.MOV.U32 R22, RZ, RZ, RZ ;  /* 0x000000ffff167224 */ /* 0x000fe200078e00ff */
[----:B------:R-:W-:Y:S02]  /*17c0*/  PRMT R13, RZ, 0x7610, R13 ;  /* 0x00007610ff0d7816 */ /* 0x000fe4000000000d */
[----:B------:R-:W-:Y:S02]  /*17d0*/  PRMT R10, RZ, 0x7610, R10 ;  /* 0x00007610ff0a7816 */ /* 0x000fe4000000000a */
[----:B-1----:R-:W-:-:S13]  /*17e0*/  ISETP.GE.AND P0, PT, R14, UR4, PT ;  /* 0x000000040e007c0c */ /* 0x002fda000bf06270 */
[----:B------:R-:W-:Y:S05]  /*17f0*/  @P0 BRA `(.L_x_366) ;  /* 0x0000000000940947 */ /* 0x000fea0003800000 */
[----:B------:R-:W-:Y:S02]  /*1800*/  IMAD.IADD R2, R20, 0x1, -R11 ;  /* 0x0000000114027824 */ /* 0x000fe400078e0a0b */
[----:B------:R-:W-:-:S03]  /*1810*/  IMAD.MOV.U32 R15, RZ, RZ, RZ ;  /* 0x000000ffff0f7224 */ /* 0x000fc600078e00ff */
[C---:B------:R-:W-:Y:S02]  /*1820*/  ISETP.GE.AND P3, PT, R2.reuse, 0x1, PT ;  /* 0x000000010200780c */ /* 0x040fe40003f66270 */
[C---:B------:R-:W-:Y:S02]  /*1830*/  ISETP.GE.AND P0, PT, R2.reuse, 0x4, PT ;  /* 0x000000040200780c */ /* 0x040fe40003f06270 */
[C---:B------:R-:W-:Y:S02]  /*1840*/  ISETP.GE.AND P2, PT, R2.reuse, 0x2, PT ;  /* 0x000000020200780c */ /* 0x040fe40003f46270 */
[----:B------:R-:W-:-:S07]  /*1850*/  ISETP.GE.AND P1, PT, R2, 0x3, PT ;  /* 0x000000030200780c */ /* 0x000fce0003f26270 */
[----:B------:R-:W1:Y:S02]  /*1860*/  @P3 LDC R16, c[0x0][0x38c] ;  /* 0x0000e300ff103b82 */ /* 0x000e640000000800 */
[C---:B------:R-:W-:Y:S02]  /*1870*/  @P0 VIADD R25, R11.reuse, 0x3 ;  /* 0x000000030b190836 */ /* 0x040fe40000000000 */
[C---:B------:R-:W-:Y:S02]  /*1880*/  @P2 VIADD R13, R11.reuse, 0x1 ;  /* 0x000000010b0d2836 */ /* 0x040fe40000000000 */
[C---:B------:R-:W-:Y:S02]  /*1890*/  @P1 VIADD R24, R11.reuse, 0x2 ;  /* 0x000000020b181836 */ /* 0x040fe40000000000 */
[----:B------:R-:W2:Y:S08]  /*18a0*/  @P0 LDC R10, c[0x0][0x38c] ;  /* 0x0000e300ff0a0b82 */ /* 0x000eb00000000800 */
[----:B------:R-:W3:Y:S08]  /*18b0*/  @P3 LDC.64 R2, c[0x0][0x380] ;  /* 0x0000e000ff023b82 */ /* 0x000ef00000000a00 */
[----:B------:R-:W4:Y:S01]  /*18c0*/  @P2 LDC R12, c[0x0][0x38c] ;  /* 0x0000e300ff0c2b82 */ /* 0x000f220000000800 */
[----:B-1----:R-:W-:-:S07]  /*18d0*/  @P3 IMAD.WIDE R16, R11, R16, R14 ;  /* 0x000000100b103225 */ /* 0x002fce00078e020e */
[----:B------:R-:W1:Y:S01]  /*18e0*/  @P1 LDC R23, c[0x0][0x38c] ;  /* 0x0000e300ff171b82 */ /* 0x000e620000000800 */
[----:B--2---:R-:W-:-:S07]  /*18f0*/  @P0 IMAD.WIDE R10, R25, R10, R14 ;  /* 0x0000000a190a0225 */ /* 0x004fce00078e020e */
[----:B------:R-:W2:Y:S01]  /*1900*/  @P0 LDC.64 R4, c[0x0][0x380] ;  /* 0x0000e000ff040b82 */ /* 0x000ea20000000a00 */
[----:B---3--:R-:W-:-:S05]  /*1910*/  @P3 IADD3 R2, P5, PT, R16, R2, RZ ;  /* 0x0000000210023210 */ /* 0x008fca0007fbe0ff */
[----:B------:R-:W-:Y:S02]  /*1920*/  @P3 IMAD.X R3, R17, 0x1, R3, P5 ;  /* 0x0000000111033824 */ /* 0x000fe400028e0603 */
[----:B0-----:R-:W0:Y:S01]  /*1930*/  @P2 LDC.64 R6, c[0x0][0x380] ;  /* 0x0000e000ff062b82 */ /* 0x001e220000000a00 */
[----:B----4-:R-:W-:-:S07]  /*1940*/  @P2 IMAD.WIDE R12, R13, R12, R14 ;  /* 0x0000000c0d0c2225 */ /* 0x010fce00078e020e */
[----:B------:R-:W3:Y:S01]  /*1950*/  @P1 LDC.64 R8, c[0x0][0x380] ;  /* 0x0000e000ff081b82 */ /* 0x000ee20000000a00 */
[----:B-1----:R-:W-:Y:S01]  /*1960*/  @P1 IMAD.WIDE R14, R24, R23, R14 ;  /* 0x00000017180e1225 */ /* 0x002fe200078e020e */
[----:B--2---:R-:W-:Y:S02]  /*1970*/  @P0 IADD3 R4, P4, PT, R10, R4, RZ ;  /* 0x000000040a040210 */ /* 0x004fe40007f9e0ff */
[----:B------:R-:W-:-:S03]  /*1980*/  PRMT R10, RZ, 0x7610, R10 ;  /* 0x00007610ff0a7816 */ /* 0x000fc6000000000a */
[----:B------:R-:W-:Y:S01]  /*1990*/  @P0 IMAD.X R5, R11, 0x1, R5, P4 ;  /* 0x000000010b050824 */ /* 0x000fe200020e0605 */
[----:B0-----:R-:W-:Y:S02]  /*19a0*/  @P2 IADD3 R6, P5, PT, R12, R6, RZ ;  /* 0x000000060c062210 */ /* 0x001fe40007fbe0ff */
[----:B------:R1:W5:Y:S01]  /*19b0*/  @P3 LDG.E.U8.CONSTANT R10, desc[UR6][R2.64] ;  /* 0x00000006020a3981 */ /* 0x000362000c1e9100 */
[----:B------:R-:W-:Y:S02]  /*19c0*/  PRMT R12, RZ, 0x7610, R12 ;  /* 0x00007610ff0c7816 */ /* 0x000fe4000000000c */
[----:B------:R-:W-:Y:S01]  /*19d0*/  @P2 IMAD.X R7, R13, 0x1, R7, P5 ;  /* 0x000000010d072824 */ /* 0x000fe200028e0607 */
[----:B---3--:R-:W-:Y:S01]  /*19e0*/  @P1 IADD3 R8, P6, PT, R14, R8, RZ ;  /* 0x000000080e081210 */ /* 0x008fe20007fde0ff */
[----:B------:R-:W2:Y:S01]  /*19f0*/  @P0 LDG.E.U8.CONSTANT R4, desc[UR6][R4.64] ;  /* 0x0000000604040981 */ /* 0x000ea2000c1e9100 */
[----:B------:R-:W-:-:S03]  /*1a00*/  PRMT R13, RZ, 0x7610, R13 ;  /* 0x00007610ff0d7816 */ /* 0x000fc6000000000d */
[----:B------:R-:W-:-:S03]  /*1a10*/  @P1 IMAD.X R9, R15, 0x1, R9, P6 ;  /* 0x000000010f091824 */ /* 0x000fc600030e0609 */
[----:B------:R1:W5:Y:S04]  /*1a20*/  @P2 LDG.E.U8.CONSTANT R13, desc[UR6][R6.64] ;  /* 0x00000006060d2981 */ /* 0x000368000c1e9100 */
[----:B------:R1:W5:Y:S02]  /*1a30*/  @P1 LDG.E.U8.CONSTANT R12, desc[UR6][R8.64] ;  /* 0x00000006080c1981 */ /* 0x000364000c1e9100 */
[----:B-12---:R-:W-:-:S07]  /*1a40*/  @P0 IMAD.SHL.U32 R22, R4, 0x1000000, RZ ;  /* 0x0100000004160824 */ /* 0x006fce00078e00ff */
.L_x_366:
[----:B------:R-:W-:Y:S05]  /*1a50*/  BSYNC.RECONVERGENT B0 ;  /* 0x0000000000007941 */ /* 0x000fea0003800200 */
.L_x_365:
[----:B------:R-:W1:Y:S01]  /*1a60*/  S2UR UR5, SR_CgaCtaId ;  /* 0x00000000000579c3 */ /* 0x000e620000008800 */
[----:B-----5:R-:W-:Y:S01]  /*1a70*/  IMAD.U32 R3, R12, 0x10000, RZ ;  /* 0x000100000c037824 */ /* 0x020fe200078e00ff */
[----:B------:R-:W-:Y:S01]  /*1a80*/  UMOV UR4, 0x400 ;  /* 0x0000040000047882 */ /* 0x000fe20000000000 */
[----:B------:R-:W-:Y:S01]  /*1a90*/  IMAD.SHL.U32 R2, R0, 0x10, RZ ;  /* 0x0000001000027824 */ /* 0x000fe200078e00ff */
[----:B------:R-:W-:Y:S01]  /*1aa0*/  PRMT R13, R13, 0x7604, RZ ;  /* 0x000076040d0d7816 */ /* 0x000fe200000000ff */
[----:B------:R-:W2:Y:S01]  /*1ab0*/  LDCU.64 UR8, c[0x0][0x3a8] ;  /* 0x00007500ff0877ac */ /* 0x000ea20008000a00 */
[----:B------:R-:W-:Y:S02]  /*1ac0*/  LOP3.LUT R22, R22, 0xff0000, R3, 0xf8, !PT ;  /* 0x00ff000016167812 */ /* 0x000fe400078ef803 */
[----:B------:R-:W-:Y:S01]  /*1ad0*/  SHF.R.U32.HI R3, RZ, 0x3, R0 ;  /* 0x00000003ff037819 */ /* 0x000fe20000011600 */
[----:B------:R-:W-:Y:S01]  /*1ae0*/  IMAD.SHL.U32 R0, R0, 0x4, RZ ;  /* 0x0000000400007824 */ /* 0x000fe200078e00ff */
[----:B------:R-:W-:-:S02]  /*1af0*/  LOP3.LUT R2, R2, 0x1f0, RZ, 0xc0, !PT ;  /* 0x000001f002027812 */ /* 0x000fc400078ec0ff */
[----:B------:R-:W-:Y:S02]  /*1b00*/  LOP3.LUT R3, R3, 0x7c, RZ, 0xc0, !PT ;  /* 0x0000007c03037812 */ /* 0x000fe400078ec0ff */
[----:B------:R-:W-:Y:S02]  /*1b10*/  LOP3.LUT R13, R22, R13, RZ, 0xfc, !PT ;  /* 0x0000000d160d7212 */ /* 0x000fe400078efcff */
[----:B------:R-:W-:Y:S02]  /*1b20*/  IADD3 R20, PT, PT, R20, 0x3, -R21 ;  /* 0x0000000314147810 */ /* 0x000fe40007ffe815 */
[----:B------:R-:W-:Y:S02]  /*1b30*/  LOP3.LUT R10, R13, 0xff, R10, 0xf8, !PT ;  /* 0x000000ff0d0a7812 */ /* 0x000fe400078ef80a */
[----:B------:R-:W-:Y:S01]  /*1b40*/  SHF.R.S32.HI R5, RZ, 0x1f, R20 ;  /* 0x0000001fff057819 */ /* 0x000fe20000011414 */
[----:B-1----:R-:W-:-:S03]  /*1b50*/  ULEA UR4, UR5, UR4, 0x18 ;  /* 0x0000000405047291 */ /* 0x002fc6000f8ec0ff */
[----:B------:R-:W-:Y:S01]  /*1b60*/  LEA.HI R5, R5, R20, RZ, 0x2 ;  /* 0x0000001405057211 */ /* 0x000fe200078f10ff */
[----:B------:R-:W1:Y:S03]  /*1b70*/  LDCU UR5, c[0x0][0x398] ;  /* 0x00007300ff0577ac */ /* 0x000e660008000800 */
[----:B------:R-:W-:Y:S02]  /*1b80*/  SHF.R.S32.HI R5, RZ, 0x2, R5 ;  /* 0x00000002ff057819 */ /* 0x000fe40000011405 */
[----:B------:R-:W-:-:S03]  /*1b90*/  IADD3 R3, PT, PT, R2, UR4, R3 ;  /* 0x0000000402037c10 */ /* 0x000fc6000fffe003 */
[----:B------:R-:W-:Y:S02]  /*1ba0*/  IMAD R5, R5, R19, R18 ;  /* 0x0000001305057224 */ /* 0x000fe400078e0212 */
[----:B------:R-:W-:Y:S01]  /*1bb0*/  STS [R3], R10 ;  /* 0x0000000a03007388 */ /* 0x000fe20000000800 */
[----:B------:R-:W-:Y:S06]  /*1bc0*/  BAR.SYNC.DEFER_BLOCKING 0x0 ;  /* 0x0000000000007b1d */ /* 0x000fec0000010000 */
[----:B------:R-:W1:Y:S04]  /*1bd0*/  LDS R2, [UR4+0x280] ;  /* 0x00028004ff027984 */ /* 0x000e680008000800 */
[----:B------:R-:W3:Y:S01]  /*1be0*/  LDS R7, [R0+UR4] ;  /* 0x0000000400077984 */ /* 0x000ee20008000800 */
[----:B------:R-:W4:Y:S02]  /*1bf0*/  LDCU UR4, c[0x0][0x3b0] ;  /* 0x00007600ff0477ac */ /* 0x000f240008000800 */
[----:B----4-:R-:W-:-:S04]  /*1c00*/  IMAD R5, R5, UR4, RZ ;  /* 0x0000000405057c24 */ /* 0x010fc8000f8e02ff */
[----:B-1----:R-:W-:-:S05]  /*1c10*/  IMAD R5, R2, UR5, R5 ;  /* 0x0000000502057c24 */ /* 0x002fca000f8e0205 */
[----:B--2---:R-:W-:Y:S02]  /*1c20*/  IADD3 R2, P0, P1, R5, UR8, R0 ;  /* 0x0000000805027c10 */ /* 0x004fe4000f91e000 */
[----:B------:R-:W-:-:S04]  /*1c30*/  SHF.R.S32.HI R5, RZ, 0x1f, R5 ;  /* 0x0000001fff057819 */ /* 0x000fc80000011405 */
[----:B------:R-:W-:-:S05]  /*1c40*/  IADD3.X R3, PT, PT, R5, UR9, RZ, P0, P1 ;  /* 0x0000000905037c10 */ /* 0x000fca00087e24ff */
[----:B---3--:R-:W-:Y:S01]  /*1c50*/  STG.E desc[UR6][R2.64], R7 ;  /* 0x0000000702007986 */ /* 0x008fe2000c101906 */
[----:B------:R-:W-:Y:S05]  /*1c60*/  EXIT ;  /* 0x000000000000794d */ /* 0x000fea0003800000 */
.L_x_367:
        /* <DEDUP_REMOVED lines=9> */
.L_x_401:


//--------------------- .text._Z46mx_block_rearrange_2d_K_groups_rowmajor_kernelPKhiiiiPKiPhii --------------------------
	.section	.text._Z46mx_block_rearrange_2d_K_groups_rowmajor_kernelPKhiiiiPKiPhii,"ax",@progbits
	.align	128
        .global         _Z46mx_block_rearrange_2d_K_groups_rowmajor_kernelPKhiiiiPKiPhii
        .type           _Z46mx_block_rearrange_2d_K_groups_rowmajor_kernelPKhiiiiPKiPhii,@function
        .size           _Z46mx_block_rearrange_2d_K_groups_rowmajor_kernelPKhiiiiPKiPhii,(.L_x_402 - _Z46mx_block_rearrange_2d_K_groups_rowmajor_kernelPKhiiiiPKiPhii)
        .other          _Z46mx_block_rearrange_2d_K_groups_rowmajor_kernelPKhiiiiPKiPhii,@"STO_CUDA_ENTRY STV_DEFAULT"
_Z46mx_block_rearrange_2d_K_groups_rowmajor_kernelPKhiiiiPKiPhii:
.text._Z46mx_block_rearrange_2d_K_groups_rowmajor_kernelPKhiiiiPKiPhii:
        /* <DEDUP_REMOVED lines=24> */
.L_x_370:
        /* <DEDUP_REMOVED lines=20> */
.L_x_372:
        /* <DEDUP_REMOVED lines=56> */
.L_x_371:
        /* <DEDUP_REMOVED lines=45> */
.L_x_373:
        /* <DEDUP_REMOVED lines=27> */
.L_x_374:
        /* <DEDUP_REMOVED lines=16> */
.L_x_369:
[----:B------:R-:W-:Y:S05]  /*0bc0*/  BSYNC.RECONVERGENT B0 ;  /* 0x0000000000007941 */ /* 0x000fea0003800200 */
.L_x_368:
        /* <DEDUP_REMOVED lines=9> */
[----:B------:R-:W-:Y:S01]  /*0c60*/  IMAD.MOV.U32 R8, RZ, RZ, RZ ;  /* 0x000000ffff087224 */ /* 0x000fe200078e00ff */
[----:B---3--:R-:W-:Y:S01]  /*0c70*/  LEA R2, R4, R3, 0x18 ;  /* 0x0000000304027211 */ /* 0x008fe200078ec0ff */
[----:B------:R-:W-:-:S05]  /*0c80*/  VIADD R3, R3, 0x200 ;  /* 0x0000020003037836 */ /* 0x000fca0000000000 */
[----:B------:R-:W3:Y:S01]  /*0c90*/  LDS R2, [R2+0x200] ;  /* 0x0002000002027984 */ /* 0x000ee20000000800 */
[----:B012---:R-:W-:Y:S02]  /*0ca0*/  LEA R6, R4, R3, 0x18 ;  /* 0x0000000304067211 */ /* 0x007fe400078ec0ff */
[----:B---3--:R-:W-:-:S13]  /*0cb0*/  ISETP.LE.AND P0, PT, R2, UR8, PT ;  /* 0x0000000802007c0c */ /* 0x008fda000bf03270 */
[----:B------:R-:W-:Y:S05]  /*0cc0*/  @!P0 BRA `(.L_x_376) ;  /* 0x0000000000308947 */ /* 0x000fea0003800000 */
[----:B------:R-:W0:Y:S01]  /*0cd0*/  LDCU UR4, c[0x0][0x3ac] ;  /* 0x00007580ff0477ac */ /* 0x000e220008000800 */
[----:B------:R-:W-:Y:S01]  /*0ce0*/  NOP ;  /* 0x0000000000007918 */ /* 0x000fe20000000000 */
.L_x_377:
        /* <DEDUP_REMOVED lines=10> */
.L_x_376:
        /* <DEDUP_REMOVED lines=9> */
.L_x_375:
        /* <DEDUP_REMOVED lines=20> */
.L_x_380:
        /* <DEDUP_REMOVED lines=13> */
.L_x_383:
        /* <DEDUP_REMOVED lines=17> */
[----:B------:R-:W-:Y:S02]  /*1140*/  SHF.R.S32.HI R25, RZ, 0x1f, R22 ;  /* 0x0000001fff197819 */ /* 0x000fe40000011416 */
[----:B------:R-:W-:Y:S02]  /*1150*/  LEA.HI R24, R21, R24, RZ, 0x2 ;  /* 0x0000001815187211 */ /* 0x000fe400078f10ff */
[----:B----4-:R-:W-:-:S02]  /*1160*/  IADD3 R21, PT, PT, R20, 0x3, -R27 ;  /* 0x0000000314157810 */ /* 0x010fc40007ffe81b */
[----:B------:R-:W-:Y:S02]  /*1170*/  LEA.HI R25, R25, R22, RZ, 0x2 ;  /* 0x0000001619197211 */ /* 0x000fe400078f10ff */
[----:B------:R-:W-:Y:S02]  /*1180*/  SHF.R.S32.HI R24, RZ, 0x2, R24 ;  /* 0x00000002ff187819 */ /* 0x000fe40000011418 */
        /* <DEDUP_REMOVED lines=26> */
.L_x_382:
        /* <DEDUP_REMOVED lines=36> */
.L_x_384:
        /* <DEDUP_REMOVED lines=28> */
.L_x_381:
[----:B------:R-:W0:Y:S01]  /*1730*/  S2UR UR5, SR_CgaCtaId ;  /* 0x00000000000579c3 */ /* 0x000e220000008800 */
[----:B------:R-:W-:Y:S02]  /*1740*/  UMOV UR4, 0x400 ;  /* 0x0000040000047882 */ /* 0x000fe40000000000 */
[----:B0-----:R-:W-:-:S09]  /*1750*/  ULEA UR4, UR5, UR4, 0x18 ;  /* 0x0000000405047291 */ /* 0x001fd2000f8ec0ff */
[----:B------:R0:W-:Y:S03]  /*1760*/  STS [UR4+0x280], R11 ;  /* 0x0002800bff007988 */ /* 0x0001e60008000804 */
.L_x_379:
[----:B------:R-:W-:Y:S05]  /*1770*/  BSYNC.RECONVERGENT B0 ;  /* 0x0000000000007941 */ /* 0x000fea0003800200 */
.L_x_378:
[----:B------:R-:W1:Y:S01]  /*1780*/  LDCU UR4, c[0x0][0x38c] ;  /* 0x00007180ff0477ac */ /* 0x000e620008000800 */
[----:B------:R-:W-:Y:S01]  /*1790*/  IMAD R3, R5, 0x80, R0 ;  /* 0x0000008005037824 */ /* 0x000fe200078e0200 */
[----:B------:R-:W-:Y:S01]  /*17a0*/  BSSY.RECONVERGENT B0, `(.L_x_385) ;  /* 0x000002f000007945 */ /* 0x000fe20003800200 */
[----:B------:R-:W-:Y:S01]  /*17b0*/  IMAD.IADD R13, R9, 0x1, -R10 ;  /* 0x00000001090d7824 */ /* 0x000fe200078e0a0a */
[----:B------:R-:W-:Y:S02]  /*17c0*/  PRMT R6, RZ, 0x7610, R6 ;  /* 0x00007610ff067816 */ /* 0x000fe40000000006 */
[----:B------:R-:W-:Y:S02]  /*17d0*/  PRMT R7, RZ, 0x7610, R7 ;  /* 0x00007610ff077816 */ /* 0x000fe40000000007 */
[----:B0-----:R-:W-:Y:S02]  /*17e0*/  PRMT R11, RZ, 0x7610, R11 ;  /* 0x00007610ff0b7816 */ /* 0x001fe4000000000b */
[----:B------:R-:W-:-:S02]  /*17f0*/  PRMT R12, RZ, 0x7610, R12 ;  /* 0x00007610ff0c7816 */ /* 0x000fc4000000000c */
[----:B-1----:R-:W-:-:S13]  /*1800*/  ISETP.GE.AND P0, PT, R3, UR4, PT ;  /* 0x0000000403007c0c */ /* 0x002fda000bf06270 */
[----:B------:R-:W-:Y:S05]  /*1810*/  @P0 BRA `(.L_x_386) ;  /* 0x00000000009c0947 */ /* 0x000fea0003800000 */
[----:B------:R-:W0:Y:S01]  /*1820*/  LDCU UR4, c[0x0][0x388] ;  /* 0x00007100ff0477ac */ /* 0x000e220008000800 */
[----:B------:R-:W-:Y:S01]  /*1830*/  VIADD R12, R10, 0x4 ;  /* 0x000000040a0c7836 */ /* 0x000fe20000000000 */
[----:B------:R-:W1:Y:S01]  /*1840*/  LDCU.64 UR8, c[0x0][0x380] ;  /* 0x00007000ff0877ac */ /* 0x000e620008000a00 */
[----:B0-----:R-:W-:-:S05]  /*1850*/  IMAD R3, R3, UR4, R10 ;  /* 0x0000000403037c24 */ /* 0x001fca000f8e020a */
[----:B-1----:R-:W-:-:S04]  /*1860*/  IADD3 R2, P1, PT, R3, UR8, RZ ;  /* 0x0000000803027c10 */ /* 0x002fc8000ff3e0ff */
[----:B------:R-:W-:Y:S02]  /*1870*/  LOP3.LUT P0, RZ, R2, 0x3, RZ, 0xc0, !PT ;  /* 0x0000000302ff7812 */ /* 0x000fe4000780c0ff */
[----:B------:R-:W-:Y:S02]  /*1880*/  LEA.HI.X.SX32 R3, R3, UR9, 0x1, P1 ;  /* 0x0000000903037c11 */ /* 0x000fe400088f0eff */
[----:B------:R-:W-:-:S04]  /*1890*/  ISETP.GT.AND P0, PT, R13, 0x3, !P0 ;  /* 0x000000030d00780c */ /* 0x000fc80004704270 */
[----:B------:R-:W-:-:S13]  /*18a0*/  ISETP.LE.AND P0, PT, R12, R9, P0 ;  /* 0x000000090c00720c */ /* 0x000fda0000703270 */
[----:B------:R-:W-:Y:S05]  /*18b0*/  @!P0 BRA `(.L_x_387) ;  /* 0x0000000000188947 */ /* 0x000fea0003800000 */
[----:B------:R-:W2:Y:S02]  /*18c0*/  LDG.E.CONSTANT R2, desc[UR6][R2.64] ;  /* 0x0000000602027981 */ /* 0x000ea4000c1e9900 */
[--C-:B--2---:R-:W-:Y:S02]  /*18d0*/  SHF.R.U32.HI R6, RZ, 0x18, R2.reuse ;  /* 0x00000018ff067819 */ /* 0x104fe40000011602 */
[----:B------:R-:W-:Y:S02]  /*18e0*/  SHF.R.U32.HI R11, RZ, 0x8, R2 ;  /* 0x00000008ff0b7819 */ /* 0x000fe40000011602 */
[C---:B------:R-:W-:Y:S02]  /*18f0*/  PRMT R12, R2.reuse, 0x7610, R12 ;  /* 0x00007610020c7816 */ /* 0x040fe4000000000c */
[----:B------:R-:W-:Y:S01]  /*1900*/  PRMT R7, R2, 0x7632, R7 ;  /* 0x0000763202077816 */ /* 0x000fe20000000007 */
[----:B------:R-:W-:Y:S06]  /*1910*/  BRA `(.L_x_386) ;  /* 0x00000000005c7947 */ /* 0x000fec0003800000 */
.L_x_387:
[----:B------:R-:W-:Y:S02]  /*1920*/  ISETP.GT.AND P0, PT, R13, RZ, PT ;  /* 0x000000ff0d00720c */ /* 0x000fe40003f04270 */
[----:B------:R-:W-:Y:S02]  /*1930*/  PRMT R7, RZ, 0x7610, R7 ;  /* 0x00007610ff077816 */ /* 0x000fe40000000007 */
[----:B------:R-:W-:Y:S02]  /*1940*/  PRMT R11, RZ, 0x7610, R11 ;  /* 0x00007610ff0b7816 */ /* 0x000fe4000000000b */
[----:B------:R-:W-:-:S07]  /*1950*/  PRMT R12, RZ, 0x7610, R12 ;  /* 0x00007610ff0c7816 */ /* 0x000fce000000000c */
[----:B------:R-:W-:Y:S05]  /*1960*/  @!P0 BRA `(.L_x_386) ;  /* 0x0000000000488947 */ /* 0x000fea0003800000 */
[----:B------:R0:W5:Y:S01]  /*1970*/  LDG.E.U8.CONSTANT R12, desc[UR6][R2.64] ;  /* 0x00000006020c7981 */ /* 0x000162000c1e9100 */
[----:B------:R-:W-:Y:S01]  /*1980*/  VIADD R14, R10, 0x1 ;  /* 0x000000010a0e7836 */ /* 0x000fe20000000000 */
[----:B------:R-:W-:Y:S02]  /*1990*/  PRMT R7, RZ, 0x7610, R7 ;  /* 0x00007610ff077816 */ /* 0x000fe40000000007 */
[----:B------:R-:W-:Y:S02]  /*19a0*/  PRMT R11, RZ, 0x7610, R11 ;  /* 0x00007610ff0b7816 */ /* 0x000fe4000000000b */
[----:B------:R-:W-:-:S04]  /*19b0*/  ISETP.GE.AND P0, PT, R14, R9, PT ;  /* 0x000000090e00720c */ /* 0x000fc80003f06270 */
[----:B------:R-:W-:-:S13]  /*19c0*/  ISETP.EQ.OR P0, PT, R13, 0x1, P0 ;  /* 0x000000010d00780c */ /* 0x000fda0000702670 */
[----:B0-----:R-:W-:Y:S05]  /*19d0*/  @P0 BRA `(.L_x_386) ;  /* 0x00000000002c0947 */ /* 0x001fea0003800000 */
[----:B------:R0:W5:Y:S01]  /*19e0*/  LDG.E.U8.CONSTANT R11, desc[UR6][R2.64+0x1] ;  /* 0x00000106020b7981 */ /* 0x000162000c1e9100 */
[----:B------:R-:W-:Y:S01]  /*19f0*/  VIADD R14, R10, 0x2 ;  /* 0x000000020a0e7836 */ /* 0x000fe20000000000 */
[----:B------:R-:W-:-:S04]  /*1a00*/  PRMT R7, RZ, 0x7610, R7 ;  /* 0x00007610ff077816 */ /* 0x000fc80000000007 */
[----:B------:R-:W-:-:S04]  /*1a10*/  ISETP.GE.AND P0, PT, R14, R9, PT ;  /* 0x000000090e00720c */ /* 0x000fc80003f06270 */
[----:B------:R-:W-:-:S13]  /*1a20*/  ISETP.LT.U32.OR P0, PT, R13, 0x3, P0 ;  /* 0x000000030d00780c */ /* 0x000fda0000701470 */
[----:B0-----:R-:W-:Y:S05]  /*1a30*/  @P0 BRA `(.L_x_386) ;  /* 0x0000000000140947 */ /* 0x001fea0003800000 */
[----:B------:R-:W-:Y:S01]  /*1a40*/  VIADD R10, R10, 0x3 ;  /* 0x000000030a0a7836 */ /* 0x000fe20000000000 */
[----:B------:R0:W5:Y:S04]  /*1a50*/  LDG.E.U8.CONSTANT R7, desc[UR6][R2.64+0x2] ;  /* 0x0000020602077981 */ /* 0x000168000c1e9100 */
[----:B------:R-:W-:-:S04]  /*1a60*/  ISETP.GE.AND P0, PT, R10, R9, PT ;  /* 0x000000090a00720c */ /* 0x000fc80003f06270 */
[----:B------:R-:W-:-:S13]  /*1a70*/  ISETP.LT.OR P0, PT, R13, 0x4, P0 ;  /* 0x000000040d00780c */ /* 0x000fda0000701670 */
[----:B------:R0:W5:Y:S02]  /*1a80*/  @!P0 LDG.E.U8.CONSTANT R6, desc[UR6][R2.64+0x3] ;  /* 0x0000030602068981 */ /* 0x000164000c1e9100 */
.L_x_386:
[----:B------:R-:W-:Y:S05]  /*1a90*/  BSYNC.RECONVERGENT B0 ;  /* 0x0000000000007941 */ /* 0x000fea0003800200 */
.L_x_385:
[----:B------:R-:W1:Y:S01]  /*1aa0*/  S2UR UR5, SR_CgaCtaId ;  /* 0x00000000000579c3 */ /* 0x000e620000008800 */
[----:B0-----:R-:W-:Y:S01]  /*1ab0*/  IMAD.SHL.U32 R2, R0, 0x10, RZ ;  /* 0x0000001000027824 */ /* 0x001fe200078e00ff */
[----:B-----5:R-:W-:Y:S01]  /*1ac0*/  LOP3.LUT R6, R6, 0xffff, RZ, 0xc0, !PT ;  /* 0x0000ffff06067812 */ /* 0x020fe200078ec0ff */
[----:B------:R-:W-:Y:S01]  /*1ad0*/  UMOV UR4, 0x400 ;  /* 0x0000040000047882 */ /* 0x000fe20000000000 */
[----:B------:R-:W-:Y:S01]  /*1ae0*/  LOP3.LUT R7, R7, 0xffff, RZ, 0xc0, !PT ;  /* 0x0000ffff07077812 */ /* 0x000fe200078ec0ff */
[----:B------:R-:W0:Y:S01]  /*1af0*/  LDCU UR8, c[0x0][0x394] ;  /* 0x00007280ff0877ac */ /* 0x000e220008000800 */
[----:B------:R-:W-:Y:S02]  /*1b00*/  LOP3.LUT R11, R11, 0xffff, RZ, 0xc0, !PT ;  /* 0x0000ffff0b0b7812 */ /* 0x000fe400078ec0ff */
[----:B------:R-:W-:Y:S01]  /*1b10*/  LOP3.LUT R12, R12, 0xffff, RZ, 0xc0, !PT ;  /* 0x0000ffff0c0c7812 */ /* 0x000fe200078ec0ff */
[----:B------:R-:W2:Y:S01]  /*1b20*/  LDCU.64 UR10, c[0x0][0x3a0] ;  /* 0x00007400ff0a77ac */ /* 0x000ea20008000a00 */
[----:B------:R-:W-:Y:S01]  /*1b30*/  SHF.R.U32.HI R3, RZ, 0x3, R0 ;  /* 0x00000003ff037819 */ /* 0x000fe20000011600 */
[----:B------:R-:W-:Y:S01]  /*1b40*/  IMAD.SHL.U32 R0, R0, 0x4, RZ ;  /* 0x0000000400007824 */ /* 0x000fe200078e00ff */
[----:B------:R-:W-:-:S02]  /*1b50*/  PRMT R6, R7, 0x3340, R6 ;  /* 0x0000334007067816 */ /* 0x000fc40000000006 */
[----:B------:R-:W-:Y:S02]  /*1b60*/  PRMT R11, R12, 0x3340, R11 ;  /* 0x000033400c0b7816 */ /* 0x000fe4000000000b */
[----:B------:R-:W-:Y:S02]  /*1b70*/  LOP3.LUT R2, R2, 0x1f0, RZ, 0xc0, !PT ;  /* 0x000001f002027812 */ /* 0x000fe400078ec0ff */
[----:B------:R-:W-:Y:S02]  /*1b80*/  LOP3.LUT R3, R3, 0x7c, RZ, 0xc0, !PT ;  /* 0x0000007c03037812 */ /* 0x000fe400078ec0ff */
[----:B------:R-:W-:Y:S02]  /*1b90*/  PRMT R11, R11, 0x5410, R6 ;  /* 0x000054100b0b7816 */ /* 0x000fe40000000006 */
[----:B------:R-:W-:Y:S01]  /*1ba0*/  IADD3 R4, PT, PT, R9, 0x3, -R4 ;  /* 0x0000000309047810 */ /* 0x000fe20007ffe804 */
[----:B-1----:R-:W-:Y:S01]  /*1bb0*/  ULEA UR4, UR5, UR4, 0x18 ;  /* 0x0000000405047291 */ /* 0x002fe2000f8ec0ff */
[----:B------:R-:W-:Y:S01]  /*1bc0*/  ISETP.GT.AND P1, PT, R13, 0x3, PT ;  /* 0x000000030d00780c */ /* 0x000fe20003f24270 */
[----:B------:R-:W1:Y:S01]  /*1bd0*/  LDCU UR5, c[0x0][0x3a8] ;  /* 0x00007500ff0577ac */ /* 0x000e620008000800 */
[----:B------:R-:W-:-:S03]  /*1be0*/  SHF.R.S32.HI R7, RZ, 0x1f, R4 ;  /* 0x0000001fff077819 */ /* 0x000fc60000011404 */
[----:B------:R-:W-:Y:S02]  /*1bf0*/  IADD3 R2, PT, PT, R2, UR4, R3 ;  /* 0x0000000402027c10 */ /* 0x000fe4000fffe003 */
[----:B------:R-:W-:-:S03]  /*1c00*/  LEA.HI R7, R7, R4, RZ, 0x2 ;  /* 0x0000000407077211 */ /* 0x000fc600078f10ff */
[----:B------:R1:W-:Y:S01]  /*1c10*/  STS [R2], R11 ;  /* 0x0000000b02007388 */ /* 0x0003e20000000800 */
[----:B------:R-:W-:Y:S01]  /*1c20*/  SHF.R.S32.HI R7, RZ, 0x2, R7 ;  /* 0x00000002ff077819 */ /* 0x000fe20000011407 */
[----:B------:R-:W-:Y:S04]  /*1c30*/  BAR.SYNC.DEFER_BLOCKING 0x0 ;  /* 0x0000000000007b1d */ /* 0x000fe80000010000 */
[----:B------:R-:W-:-:S04]  /*1c40*/  IMAD R7, R7, R5, R8 ;  /* 0x0000000507077224 */ /* 0x000fc800078e0208 */
[----:B-1----:R-:W-:Y:S01]  /*1c50*/  IMAD R2, R7, UR5, RZ ;  /* 0x0000000507027c24 */ /* 0x002fe2000f8e02ff */
[----:B------:R-:W0:Y:S03]  /*1c60*/  LDS R3, [UR4+0x280] ;  /* 0x00028004ff037984 */ /* 0x000e260008000800 */
[----:B0-----:R-:W-:-:S05]  /*1c70*/  IMAD R3, R3, UR8, R2 ;  /* 0x0000000803037c24 */ /* 0x001fca000f8e0202 */
[----:B------:R-:W-:-:S04]  /*1c80*/  IADD3 R2, P2, PT, R3, R0, RZ ;  /* 0x0000000003027210 */ /* 0x000fc80007f5e0ff */
[----:B--2---:R-:W-:Y:S02]  /*1c90*/  IADD3 R2, P0, PT, R2, UR10, RZ ;  /* 0x0000000a02027c10 */ /* 0x004fe4000ff1e0ff */
[----:B------:R-:W-:Y:S02]  /*1ca0*/  LEA.HI.X.SX32 R3, R3, RZ, 0x1, P2 ;  /* 0x000000ff03037211 */ /* 0x000fe400010f0eff */
[----:B------:R-:W-:Y:S02]  /*1cb0*/  LOP3.LUT P2, RZ, R2, 0x3, RZ, 0xc0, !PT ;  /* 0x0000000302ff7812 */ /* 0x000fe4000784c0ff */
[----:B------:R-:W-:-:S11]  /*1cc0*/  IADD3.X R3, PT, PT, R3, UR11, RZ, P0, !PT ;  /* 0x0000000b03037c10 */ /* 0x000fd600087fe4ff */
[----:B------:R-:W-:Y:S05]  /*1cd0*/  @!P2 BRA P1, `(.L_x_388) ;  /* 0x000000000044a947 */ /* 0x000fea0000800000 */
[----:B------:R-:W-:-:S13]  /*1ce0*/  ISETP.GT.AND P0, PT, R13, RZ, PT ;  /* 0x000000ff0d00720c */ /* 0x000fda0003f04270 */
[----:B------:R-:W-:Y:S05]  /*1cf0*/  @!P0 EXIT ;  /* 0x000000000000894d */ /* 0x000fea0003800000 */
[----:B------:R-:W0:Y:S01]  /*1d00*/  LDS.U8 R5, [R0+UR4] ;  /* 0x0000000400057984 */ /* 0x000e220008000000 */
[----:B------:R-:W-:-:S03]  /*1d10*/  ISETP.NE.AND P0, PT, R13, 0x1, PT ;  /* 0x000000010d00780c */ /* 0x000fc60003f05270 */
[----:B0-----:R0:W-:Y:S10]  /*1d20*/  STG.E.U8 desc[UR6][R2.64], R5 ;  /* 0x0000000502007986 */ /* 0x0011f4000c101106 */
[----:B------:R-:W-:Y:S05]  /*1d30*/  @!P0 EXIT ;  /* 0x000000000000894d */ /* 0x000fea0003800000 */
[----:B0-----:R-:W0:Y:S01]  /*1d40*/  LDS.U8 R5, [R0+UR4+0x1] ;  /* 0x0000010400057984 */ /* 0x001e220008000000 */
[----:B------:R-:W-:-:S03]  /*1d50*/  ISETP.NE.AND P0, PT, R13, 0x2, PT ;  /* 0x000000020d00780c */ /* 0x000fc60003f05270 */
[----:B0-----:R0:W-:Y:S10]  /*1d60*/  STG.E.U8 desc[UR6][R2.64+0x1], R5 ;  /* 0x0000010502007986 */ /* 0x0011f4000c101106 */
[----:B------:R-:W-:Y:S05]  /*1d70*/  @!P0 EXIT ;  /* 0x000000000000894d */ /* 0x000fea0003800000 */
[----:B0-----:R-:W0:Y:S01]  /*1d80*/  LDS.U8 R5, [R0+UR4+0x2] ;  /* 0x0000020400057984 */ /* 0x001e220008000000 */
[----:B------:R-:W-:-:S03]  /*1d90*/  ISETP.NE.AND P0, PT, R13, 0x3, PT ;  /* 0x000000030d00780c */ /* 0x000fc60003f05270 */
[----:B0-----:R0:W-:Y:S10]  /*1da0*/  STG.E.U8 desc[UR6][R2.64+0x2], R5 ;  /* 0x0000020502007986 */ /* 0x0011f4000c101106 */
[----:B------:R-:W-:Y:S05]  /*1db0*/  @!P0 EXIT ;  /* 0x000000000000894d */ /* 0x000fea0003800000 */
[----:B0-----:R-:W0:Y:S04]  /*1dc0*/  LDS.U8 R5, [R0+UR4+0x3] ;  /* 0x0000030400057984 */ /* 0x001e280008000000 */
[----:B0-----:R-:W-:Y:S01]  /*1dd0*/  STG.E.U8 desc[UR6][R2.64+0x3], R5 ;  /* 0x0000030502007986 */ /* 0x001fe2000c101106 */
[----:B------:R-:W-:Y:S05]  /*1de0*/  EXIT ;  /* 0x000000000000794d */ /* 0x000fea0003800000 */
.L_x_388:
[----:B------:R-:W0:Y:S04]  /*1df0*/  LDS R5, [R0+UR4] ;  /* 0x0000000400057984 */ /* 0x000e280008000800 */
[----:B0-----:R-:W-:Y:S01]  /*1e00*/  STG.E desc[UR6][R2.64], R5 ;  /* 0x0000000502007986 */ /* 0x001fe2000c101906 */
[----:B------:R-:W-:Y:S05]  /*1e10*/  EXIT ;  /* 0x000000000000794d */ /* 0x000fea0003800000 */
.L_x_389:
        /* <DEDUP_REMOVED lines=14> */
.L_x_402:


//--------------------- .nv.shared._Z66mx_block_rearrange_2d_K_groups_rowmajor_128x4_vec_pipelined_kernelILi128ELi16EEvPKhiiiiPKiPhii --------------------------
	.section	.nv.shared._Z66mx_block_rearrange_2d_K_groups_rowmajor_128x4_vec_pipelined_kernelILi128ELi16EEvPKhiiiiPKiPhii,"aw",@nobits
	.sectionflags	@""
	.align	16
.nv.shared._Z66mx_block_rearrange_2d_K_groups_rowmajor_128x4_vec_pipelined_kernelILi128ELi16EEvPKhiiiiPKiPhii:
	.zero		34068


//--------------------- .nv.shared.reserved.0     --------------------------
	.section	.nv.shared.reserved.0,"aw",@nobits
	.weak		__nv_reservedSMEM_offset_0_alias
	.size		__nv_reservedSMEM_offset_0_alias, 0, 64
	.other		__nv_reservedSMEM_offset_0_alias,@"STO_CUDA_RESERVED_SHARED STV_DEFAULT"
__nv_reservedSMEM_offset_0_alias:
	.zero		0
	.zero		64


//--------------------- .nv.shared._Z66mx_block_rearrange_2d_K_groups_rowmajor_128x4_vec_pipelined_kernelILi128ELi8EEvPKhiiiiPKiPhii --------------------------
	.section	.nv.shared._Z66mx_block_rearrange_2d_K_groups_rowmajor_128x4_vec_pipelined_kernelILi128ELi8EEvPKhiiiiPKiPhii,"aw",@nobits
	.sectionflags	@""
	.align	16
.nv.shared._Z66mx_block_rearrange_2d_K_groups_rowmajor_128x4_vec_pipelined_kernelILi128ELi8EEvPKhiiiiPKiPhii:
	.zero		34068


//--------------------- .nv.shared._Z66mx_block_rearrange_2d_K_groups_rowmajor_128x4_vec_pipelined_kernelILi128ELi4EEvPKhiiiiPKiPhii --------------------------
	.section	.nv.shared._Z66mx_block_rearrange_2d_K_groups_rowmajor_128x4_vec_pipelined_kernelILi128ELi4EEvPKhiiiiPKiPhii,"aw",@nobits
	.sectionflags	@""
	.align	16
.nv.shared._Z66mx_block_rearrange_2d_K_groups_rowmajor_128x4_vec_pipelined_kernelILi128ELi4EEvPKhiiiiPKiPhii:
	.zero		34068


//--------------------- .nv.shared._Z66mx_block_rearrange_2d_K_groups_rowmajor_128x4_vec_pipelined_kernelILi64ELi16EEvPKhiiiiPKiPhii --------------------------
	.section	.nv.shared._Z66mx_block_rearrange_2d_K_groups_rowmajor_128x4_vec_pipelined_kernelILi64ELi16EEvPKhiiiiPKiPhii,"aw",@nobits
	.sectionflags	@""
	.align	16
.nv.shared._Z66mx_block_rearrange_2d_K_groups_rowmajor_128x4_vec_pipelined_kernelILi64ELi16EEvPKhiiiiPKiPhii:
	.zero		17684


//--------------------- .nv.shared._Z66mx_block_rearrange_2d_K_groups_rowmajor_128x4_vec_pipelined_kernelILi64ELi8EEvPKhiiiiPKiPhii --------------------------
	.section	.nv.shared._Z66mx_block_rearrange_2d_K_groups_rowmajor_128x4_vec_pipelined_kernelILi64ELi8EEvPKhiiiiPKiPhii,"aw",@nobits
	.sectionflags	@""
	.align	16
.nv.shared._Z66mx_block_rearrange_2d_K_groups_rowmajor_128x4_vec_pipelined_kernelILi64ELi8EEvPKhiiiiPKiPhii:
	.zero		17684


//--------------------- .nv.shared._Z66mx_block_rearrange_2d_K_groups_rowmajor_128x4_vec_pipelined_kernelILi64ELi4EEvPKhiiiiPKiPhii --------------------------
	.section	.nv.shared._Z66mx_block_rearrange_2d_K_groups_rowmajor_128x4_vec_pipelined_kernelILi64ELi4EEvPKhiiiiPKiPhii,"aw",@nobits
	.sectionflags	@""
	.align	16
.nv.shared._Z66mx_block_rearrange_2d_K_groups_rowmajor_128x4_vec_pipelined_kernelILi64ELi4EEvPKhiiiiPKiPhii:
	.zero		17684


//--------------------- .nv.shared._Z56mx_block_rearrange_2d_K_groups_rowmajor_128x4_vec_kernelILi128EEvPKhiiiiPKiPhii --------------------------
	.section	.nv.shared._Z56mx_block_rearrange_2d_K_groups_rowmajor_128x4_vec_kernelILi128EEvPKhiiiiPKiPhii,"aw",@nobits
	.sectionflags	@""
	.align	16
.nv.shared._Z56mx_block_rearrange_2d_K_groups_rowmajor_128x4_vec_kernelILi128EEvPKhiiiiPKiPhii:
	.zero		17540


//--------------------- .nv.shared._Z56mx_block_rearrange_2d_K_groups_rowmajor_128x4_vec_kernelILi64EEvPKhiiiiPKiPhii --------------------------
	.section	.nv.shared._Z56mx_block_rearrange_2d_K_groups_rowmajor_128x4_vec_kernelILi64EEvPKhiiiiPKiPhii,"aw",@nobits
	.sectionflags	@""
	.align	16
.nv.shared._Z56mx_block_rearrange_2d_K_groups_rowmajor_128x4_vec_kernelILi64EEvPKhiiiiPKiPhii:
	.zero		9348


//--------------------- .nv.shared._Z57mx_block_rearrange_2d_K_groups_rowmajor_vectorized_kernelPKhiiiiPKiPhii --------------------------
	.section	.nv.shared._Z57mx_block_rearrange_2d_K_groups_rowmajor_vectorized_kernelPKhiiiiPKiPhii,"aw",@nobits
	.sectionflags	@""
	.align	16
.nv.shared._Z57mx_block_rearrange_2d_K_groups_rowmajor_vectorized_kernelPKhiiiiPKiPhii:
	.zero		3204


//--------------------- .nv.shared._Z61mx_block_rearrange_2d_K_groups_colmajor_vectorized_16B_kernelPKhiiiiPKiPhii --------------------------
	.section	.nv.shared._Z61mx_block_rearrange_2d_K_groups_colmajor_vectorized_16B_kernelPKhiiiiPKiPhii,"aw",@nobits
	.sectionflags	@""
	.align	16
.nv.shared._Z61mx_block_rearrange_2d_K_groups_colmajor_vectorized_16B_kernelPKhiiiiPKiPhii:
	.zero		3204


//--------------------- .nv.shared._Z57mx_block_rearrange_2d_K_groups_colmajor_vectorized_kernelPKhiiiiPKiPhii --------------------------
	.section	.nv.shared._Z57mx_block_rearrange_2d_K_groups_colmajor_vectorized_kernelPKhiiiiPKiPhii,"aw",@nobits
	.sectionflags	@""
	.align	16
.nv.shared._Z57mx_block_rearrange_2d_K_groups_colmajor_vectorized_kernelPKhiiiiPKiPhii:
	.zero		1668


//--------------------- .nv.shared._Z46mx_block_rearrange_2d_K_groups_colmajor_kernelPKhiiiiiPKiPhii --------------------------
	.section	.nv.shared._Z46mx_block_rearrange_2d_K_groups_colmajor_kernelPKhiiiiiPKiPhii,"aw",@nobits
	.sectionflags	@""
	.align	16
.nv.shared._Z46mx_block_rearrange_2d_K_groups_colmajor_kernelPKhiiiiiPKiPhii:
	.zero		1668


//--------------------- .nv.shared._Z46mx_block_rearrange_2d_K_groups_rowmajor_kernelPKhiiiiPKiPhii --------------------------
	.section	.nv.shared._Z46mx_block_rearrange_2d_K_groups_rowmajor_kernelPKhiiiiPKiPhii,"aw",@nobits
	.sectionflags	@""
	.align	16
.nv.shared._Z46mx_block_rearrange_2d_K_groups_rowmajor_kernelPKhiiiiPKiPhii:
	.zero		1668


//--------------------- .nv.constant0._Z66mx_block_rearrange_2d_K_groups_rowmajor_128x4_vec_pipelined_kernelILi128ELi16EEvPKhiiiiPKiPhii --------------------------
	.section	.nv.constant0._Z66mx_block_rearrange_2d_K_groups_rowmajor_128x4_vec_pipelined_kernelILi128ELi16EEvPKhiiiiPKiPhii,"a",@progbits
	.sectionflags	@""
	.align	4
.nv.constant0._Z66mx_block_rearrange_2d_K_groups_rowmajor_128x4_vec_pipelined_kernelILi128ELi16EEvPKhiiiiPKiPhii:
	.zero		944


//--------------------- .nv.constant0._Z66mx_block_rearrange_2d_K_groups_rowmajor_128x4_vec_pipelined_kernelILi128ELi8EEvPKhiiiiPKiPhii --------------------------
	.section	.nv.constant0._Z66mx_block_rearrange_2d_K_groups_rowmajor_128x4_vec_pipelined_kernelILi128ELi8EEvPKhiiiiPKiPhii,"a",@progbits
	.sectionflags	@""
	.align	4
.nv.constant0._Z66mx_block_rearrange_2d_K_groups_rowmajor_128x4_vec_pipelined_kernelILi128ELi8EEvPKhiiiiPKiPhii:
	.zero		944


//--------------------- .nv.constant0._Z66mx_block_rearrange_2d_K_groups_rowmajor_128x4_vec_pipelined_kernelILi128ELi4EEvPKhiiiiPKiPhii --------------------------
	.section	.nv.constant0._Z66mx_block_rearrange_2d_K_groups_rowmajor_128x4_vec_pipelined_kernelILi128ELi4EEvPKhiiiiPKiPhii,"a",@progbits
	.sectionflags	@""
	.align	4
.nv.constant0._Z66mx_block_rearrange_2d_K_groups_rowmajor_128x4_vec_pipelined_kernelILi128ELi4EEvPKhiiiiPKiPhii:
	.zero		944


//--------------------- .nv.constant0._Z66mx_block_rearrange_2d_K_groups_rowmajor_128x4_vec_pipelined_kernelILi64ELi16EEvPKhiiiiPKiPhii --------------------------
	.section	.nv.constant0._Z66mx_block_rearrange_2d_K_groups_rowmajor_128x4_vec_pipelined_kernelILi64ELi16EEvPKhiiiiPKiPhii,"a",@progbits
	.sectionflags	@""
	.align	4
.nv.constant0._Z66mx_block_rearrange_2d_K_groups_rowmajor_128x4_vec_pipelined_kernelILi64ELi16EEvPKhiiiiPKiPhii:
	.zero		944


//--------------------- .nv.constant0._Z66mx_block_rearrange_2d_K_groups_rowmajor_128x4_vec_pipelined_kernelILi64ELi8EEvPKhiiiiPKiPhii --------------------------
	.section	.nv.constant0._Z66mx_block_rearrange_2d_K_groups_rowmajor_128x4_vec_pipelined_kernelILi64ELi8EEvPKhiiiiPKiPhii,"a",@progbits
	.sectionflags	@""
	.align	4
.nv.constant0._Z66mx_block_rearrange_2d_K_groups_rowmajor_128x4_vec_pipelined_kernelILi64ELi8EEvPKhiiiiPKiPhii:
	.zero		944


//--------------------- .nv.constant0._Z66mx_block_rearrange_2d_K_groups_rowmajor_128x4_vec_pipelined_kernelILi64ELi4EEvPKhiiiiPKiPhii --------------------------
	.section	.nv.constant0._Z66mx_block_rearrange_2d_K_groups_rowmajor_128x4_vec_pipelined_kernelILi64ELi4EEvPKhiiiiPKiPhii,"a",@progbits
	.sectionflags	@""
	.align	4
.nv.constant0._Z66mx_block_rearrange_2d_K_groups_rowmajor_128x4_vec_pipelined_kernelILi64ELi4EEvPKhiiiiPKiPhii:
	.zero		944


//--------------------- .nv.constant0._Z56mx_block_rearrange_2d_K_groups_rowmajor_128x4_vec_kernelILi128EEvPKhiiiiPKiPhii --------------------------
	.section	.nv.constant0._Z56mx_block_rearrange_2d_K_groups_rowmajor_128x4_vec_kernelILi128EEvPKhiiiiPKiPhii,"a",@progbits
	.sectionflags	@""
	.align	4
.nv.constant0._Z56mx_block_rearrange_2d_K_groups_rowmajor_128x4_vec_kernelILi128EEvPKhiiiiPKiPhii:
	.zero		944


//--------------------- .nv.constant0._Z56mx_block_rearrange_2d_K_groups_rowmajor_128x4_vec_kernelILi64EEvPKhiiiiPKiPhii --------------------------
	.section	.nv.constant0._Z56mx_block_rearrange_2d_K_groups_rowmajor_128x4_vec_kernelILi64EEvPKhiiiiPKiPhii,"a",@progbits
	.sectionflags	@""
	.align	4
.nv.constant0._Z56mx_block_rearrange_2d_K_groups_rowmajor_128x4_vec_kernelILi64EEvPKhiiiiPKiPhii:
	.zero		944


//--------------------- .nv.constant0._Z57mx_block_rearrange_2d_K_groups_rowmajor_vectorized_kernelPKhiiiiPKiPhii --------------------------
	.section	.nv.constant0._Z57mx_block_rearrange_2d_K_groups_rowmajor_vectorized_kernelPKhiiiiPKiPhii,"a",@progbits
	.sectionflags	@""
	.align	4
.nv.constant0._Z57mx_block_rearrange_2d_K_groups_rowmajor_vectorized_kernelPKhiiiiPKiPhii:
	.zero		944


//--------------------- .nv.constant0._Z61mx_block_rearrange_2d_K_groups_colmajor_vectorized_16B_kernelPKhiiiiPKiPhii --------------------------
	.section	.nv.constant0._Z61mx_block_rearrange_2d_K_groups_colmajor_vectorized_16B_kernelPKhiiiiPKiPhii,"a",@progbits
	.sectionflags	@""
	.align	4
.nv.constant0._Z61mx_block_rearrange_2d_K_groups_colmajor_vectorized_16B_kernelPKhiiiiPKiPhii:
	.zero		944


//--------------------- .nv.constant0._Z57mx_block_rearrange_2d_K_groups_colmajor_vectorized_kernelPKhiiiiPKiPhii --------------------------
	.section	.nv.constant0._Z57mx_block_rearrange_2d_K_groups_colmajor_vectorized_kernelPKhiiiiPKiPhii,"a",@progbits
	.sectionflags	@""
	.align	4
.nv.constant0._Z57mx_block_rearrange_2d_K_groups_colmajor_vectorized_kernelPKhiiiiPKiPhii:
	.zero		944


//--------------------- .nv.constant0._Z46mx_block_rearrange_2d_K_groups_colmajor_kernelPKhiiiiiPKiPhii --------------------------
	.section	.nv.constant0._Z46mx_block_rearrange_2d_K_groups_colmajor_kernelPKhiiiiiPKiPhii,"a",@progbits
	.sectionflags	@""
	.align	4
.nv.constant0._Z46mx_block_rearrange_2d_K_groups_colmajor_kernelPKhiiiiiPKiPhii:
	.zero		952


//--------------------- .nv.constant0._Z46mx_block_rearrange_2d_K_groups_rowmajor_kernelPKhiiiiPKiPhii --------------------------
	.section	.nv.constant0._Z46mx_block_rearrange_2d_K_groups_rowmajor_kernelPKhiiiiPKiPhii,"a",@progbits
	.sectionflags	@""
	.align	4
.nv.constant0._Z46mx_block_rearrange_2d_K_groups_rowmajor_kernelPKhiiiiPKiPhii:
	.zero		944


//--------------------- SYMBOLS --------------------------

	.type		.nv.reservedSmem.offset0,@object
	.size		.nv.reservedSmem.offset0,0x4
	.type		.nv.reservedSmem.cap,@object
	.size		.nv.reservedSmem.cap,0x4
